//
// Generated by NVIDIA NVVM Compiler
//
// Compiler Build ID: CL-36424714
// Cuda compilation tools, release 13.0, V13.0.88
// Based on NVVM 20.0.0
//

.version 9.0
.target sm_100
.address_size 64

	// .globl	_Z15forward_softmaxiiiPfS_S_S_S_
.global .align 4 .b8 precalc_xorwow_matrix[102400];
.global .align 4 .b8 precalc_xorwow_offset_matrix[102400];
.global .align 4 .b8 mrg32k3aM1[2304];
.global .align 4 .b8 mrg32k3aM2[2304];
.global .align 4 .b8 mrg32k3aM1SubSeq[2016];
.global .align 4 .b8 mrg32k3aM2SubSeq[2016];
.global .align 4 .b8 mrg32k3aM1Seq[2304];
.global .align 4 .b8 mrg32k3aM2Seq[2304];
.const .align 8 .b8 __cr_lgamma_table[72];
// _ZZ15forward_softmaxiiiPfS_S_S_S_E6x_tile has been demoted
// _ZZ15forward_softmaxiiiPfS_S_S_S_E6w_tile has been demoted
// _ZZ12forward_reluiiiPKfPfS1_S1_E6x_tile has been demoted
// _ZZ12forward_reluiiiPKfPfS1_S1_E6w_tile has been demoted
// _ZZ6z_gradiiiPKfPfS1_S0_E7dz_tile has been demoted
// _ZZ6z_gradiiiPKfPfS1_S0_E6w_tile has been demoted

.visible .entry _Z15forward_softmaxiiiPfS_S_S_S_(
	.param .u32 _Z15forward_softmaxiiiPfS_S_S_S__param_0,
	.param .u32 _Z15forward_softmaxiiiPfS_S_S_S__param_1,
	.param .u32 _Z15forward_softmaxiiiPfS_S_S_S__param_2,
	.param .u64 .ptr .align 1 _Z15forward_softmaxiiiPfS_S_S_S__param_3,
	.param .u64 .ptr .align 1 _Z15forward_softmaxiiiPfS_S_S_S__param_4,
	.param .u64 .ptr .align 1 _Z15forward_softmaxiiiPfS_S_S_S__param_5,
	.param .u64 .ptr .align 1 _Z15forward_softmaxiiiPfS_S_S_S__param_6,
	.param .u64 .ptr .align 1 _Z15forward_softmaxiiiPfS_S_S_S__param_7
)
{
	.reg .pred 	%p<10>;
	.reg .b32 	%r<96>;
	.reg .b32 	%f<509>;
	.reg .b64 	%rd<38>;
	// demoted variable
	.shared .align 4 .b8 _ZZ15forward_softmaxiiiPfS_S_S_S_E6x_tile[1024];
	// demoted variable
	.shared .align 4 .b8 _ZZ15forward_softmaxiiiPfS_S_S_S_E6w_tile[1536];
	ld.param.u32 	%r37, [_Z15forward_softmaxiiiPfS_S_S_S__param_0];
	ld.param.u32 	%r35, [_Z15forward_softmaxiiiPfS_S_S_S__param_1];
	ld.param.u32 	%r36, [_Z15forward_softmaxiiiPfS_S_S_S__param_2];
	ld.param.u64 	%rd6, [_Z15forward_softmaxiiiPfS_S_S_S__param_3];
	ld.param.u64 	%rd7, [_Z15forward_softmaxiiiPfS_S_S_S__param_4];
	ld.param.u64 	%rd3, [_Z15forward_softmaxiiiPfS_S_S_S__param_5];
	ld.param.u64 	%rd4, [_Z15forward_softmaxiiiPfS_S_S_S__param_6];
	ld.param.u64 	%rd5, [_Z15forward_softmaxiiiPfS_S_S_S__param_7];
	cvta.to.global.u64 	%rd1, %rd7;
	cvta.to.global.u64 	%rd2, %rd6;
	mov.u32 	%r38, %ctaid.x;
	mov.u32 	%r39, %ntid.x;
	mov.u32 	%r1, %tid.x;
	mad.lo.s32 	%r2, %r38, %r39, %r1;
	mov.u32 	%r40, %ctaid.y;
	mov.u32 	%r41, %ntid.y;
	mov.u32 	%r3, %tid.y;
	mad.lo.s32 	%r4, %r40, %r41, %r3;
	setp.ge.s32 	%p1, %r4, %r37;
	setp.ge.s32 	%p2, %r2, %r36;
	or.pred  	%p3, %p1, %p2;
	@%p3 bra 	$L__BB0_11;
	cvta.to.global.u64 	%rd8, %rd3;
	mul.wide.s32 	%rd9, %r2, 4;
	add.s64 	%rd10, %rd8, %rd9;
	ld.global.f32 	%f508, [%rd10];
	setp.lt.s32 	%p4, %r35, 1;
	@%p4 bra 	$L__BB0_10;
	mad.lo.s32 	%r5, %r35, %r4, %r1;
	shl.b32 	%r43, %r3, 6;
	mov.u32 	%r44, _ZZ15forward_softmaxiiiPfS_S_S_S_E6x_tile;
	add.s32 	%r6, %r44, %r43;
	shl.b32 	%r45, %r1, 2;
	add.s32 	%r7, %r6, %r45;
	mov.u32 	%r46, _ZZ15forward_softmaxiiiPfS_S_S_S_E6w_tile;
	add.s32 	%r9, %r46, %r45;
	mad.lo.s32 	%r8, %r3, 96, %r9;
	add.s32 	%r10, %r35, -1;
	shr.u32 	%r47, %r10, 4;
	add.s32 	%r11, %r47, 1;
	setp.lt.u32 	%p5, %r35, 49;
	mov.b32 	%r94, 0;
	@%p5 bra 	$L__BB0_5;
	add.s32 	%r49, %r3, 16;
	mad.lo.s32 	%r92, %r36, %r49, %r2;
	shl.b32 	%r13, %r36, 6;
	add.s32 	%r50, %r3, 32;
	mad.lo.s32 	%r91, %r36, %r50, %r2;
	add.s32 	%r51, %r3, 48;
	mad.lo.s32 	%r90, %r36, %r51, %r2;
	mad.lo.s32 	%r89, %r3, %r36, %r2;
	and.b32  	%r52, %r11, 536870908;
	neg.s32 	%r87, %r52;
	mov.b32 	%r94, 0;
	mov.u32 	%r88, %r5;
$L__BB0_4:
	.pragma "nounroll";
	mul.wide.s32 	%rd11, %r88, 4;
	add.s64 	%rd12, %rd2, %rd11;
	ld.global.f32 	%f12, [%rd12];
	st.shared.f32 	[%r7], %f12;
	mul.wide.s32 	%rd13, %r89, 4;
	add.s64 	%rd14, %rd1, %rd13;
	ld.global.f32 	%f13, [%rd14];
	st.shared.f32 	[%r8], %f13;
	bar.sync 	0;
	ld.shared.f32 	%f14, [%r6];
	ld.shared.f32 	%f15, [%r9];
	fma.rn.f32 	%f16, %f14, %f15, %f508;
	ld.shared.f32 	%f17, [%r6+4];
	ld.shared.f32 	%f18, [%r9+96];
	fma.rn.f32 	%f19, %f17, %f18, %f16;
	ld.shared.f32 	%f20, [%r6+8];
	ld.shared.f32 	%f21, [%r9+192];
	fma.rn.f32 	%f22, %f20, %f21, %f19;
	ld.shared.f32 	%f23, [%r6+12];
	ld.shared.f32 	%f24, [%r9+288];
	fma.rn.f32 	%f25, %f23, %f24, %f22;
	ld.shared.f32 	%f26, [%r6+16];
	ld.shared.f32 	%f27, [%r9+384];
	fma.rn.f32 	%f28, %f26, %f27, %f25;
	ld.shared.f32 	%f29, [%r6+20];
	ld.shared.f32 	%f30, [%r9+480];
	fma.rn.f32 	%f31, %f29, %f30, %f28;
	ld.shared.f32 	%f32, [%r6+24];
	ld.shared.f32 	%f33, [%r9+576];
	fma.rn.f32 	%f34, %f32, %f33, %f31;
	ld.shared.f32 	%f35, [%r6+28];
	ld.shared.f32 	%f36, [%r9+672];
	fma.rn.f32 	%f37, %f35, %f36, %f34;
	ld.shared.f32 	%f38, [%r6+32];
	ld.shared.f32 	%f39, [%r9+768];
	fma.rn.f32 	%f40, %f38, %f39, %f37;
	ld.shared.f32 	%f41, [%r6+36];
	ld.shared.f32 	%f42, [%r9+864];
	fma.rn.f32 	%f43, %f41, %f42, %f40;
	ld.shared.f32 	%f44, [%r6+40];
	ld.shared.f32 	%f45, [%r9+960];
	fma.rn.f32 	%f46, %f44, %f45, %f43;
	ld.shared.f32 	%f47, [%r6+44];
	ld.shared.f32 	%f48, [%r9+1056];
	fma.rn.f32 	%f49, %f47, %f48, %f46;
	ld.shared.f32 	%f50, [%r6+48];
	ld.shared.f32 	%f51, [%r9+1152];
	fma.rn.f32 	%f52, %f50, %f51, %f49;
	ld.shared.f32 	%f53, [%r6+52];
	ld.shared.f32 	%f54, [%r9+1248];
	fma.rn.f32 	%f55, %f53, %f54, %f52;
	ld.shared.f32 	%f56, [%r6+56];
	ld.shared.f32 	%f57, [%r9+1344];
	fma.rn.f32 	%f58, %f56, %f57, %f55;
	ld.shared.f32 	%f59, [%r6+60];
	ld.shared.f32 	%f60, [%r9+1440];
	fma.rn.f32 	%f61, %f59, %f60, %f58;
	bar.sync 	0;
	ld.global.f32 	%f62, [%rd12+64];
	st.shared.f32 	[%r7], %f62;
	mul.wide.s32 	%rd15, %r92, 4;
	add.s64 	%rd16, %rd1, %rd15;
	ld.global.f32 	%f63, [%rd16];
	st.shared.f32 	[%r8], %f63;
	bar.sync 	0;
	ld.shared.f32 	%f64, [%r6];
	ld.shared.f32 	%f65, [%r9];
	fma.rn.f32 	%f66, %f64, %f65, %f61;
	ld.shared.f32 	%f67, [%r6+4];
	ld.shared.f32 	%f68, [%r9+96];
	fma.rn.f32 	%f69, %f67, %f68, %f66;
	ld.shared.f32 	%f70, [%r6+8];
	ld.shared.f32 	%f71, [%r9+192];
	fma.rn.f32 	%f72, %f70, %f71, %f69;
	ld.shared.f32 	%f73, [%r6+12];
	ld.shared.f32 	%f74, [%r9+288];
	fma.rn.f32 	%f75, %f73, %f74, %f72;
	ld.shared.f32 	%f76, [%r6+16];
	ld.shared.f32 	%f77, [%r9+384];
	fma.rn.f32 	%f78, %f76, %f77, %f75;
	ld.shared.f32 	%f79, [%r6+20];
	ld.shared.f32 	%f80, [%r9+480];
	fma.rn.f32 	%f81, %f79, %f80, %f78;
	ld.shared.f32 	%f82, [%r6+24];
	ld.shared.f32 	%f83, [%r9+576];
	fma.rn.f32 	%f84, %f82, %f83, %f81;
	ld.shared.f32 	%f85, [%r6+28];
	ld.shared.f32 	%f86, [%r9+672];
	fma.rn.f32 	%f87, %f85, %f86, %f84;
	ld.shared.f32 	%f88, [%r6+32];
	ld.shared.f32 	%f89, [%r9+768];
	fma.rn.f32 	%f90, %f88, %f89, %f87;
	ld.shared.f32 	%f91, [%r6+36];
	ld.shared.f32 	%f92, [%r9+864];
	fma.rn.f32 	%f93, %f91, %f92, %f90;
	ld.shared.f32 	%f94, [%r6+40];
	ld.shared.f32 	%f95, [%r9+960];
	fma.rn.f32 	%f96, %f94, %f95, %f93;
	ld.shared.f32 	%f97, [%r6+44];
	ld.shared.f32 	%f98, [%r9+1056];
	fma.rn.f32 	%f99, %f97, %f98, %f96;
	ld.shared.f32 	%f100, [%r6+48];
	ld.shared.f32 	%f101, [%r9+1152];
	fma.rn.f32 	%f102, %f100, %f101, %f99;
	ld.shared.f32 	%f103, [%r6+52];
	ld.shared.f32 	%f104, [%r9+1248];
	fma.rn.f32 	%f105, %f103, %f104, %f102;
	ld.shared.f32 	%f106, [%r6+56];
	ld.shared.f32 	%f107, [%r9+1344];
	fma.rn.f32 	%f108, %f106, %f107, %f105;
	ld.shared.f32 	%f109, [%r6+60];
	ld.shared.f32 	%f110, [%r9+1440];
	fma.rn.f32 	%f111, %f109, %f110, %f108;
	bar.sync 	0;
	ld.global.f32 	%f112, [%rd12+128];
	st.shared.f32 	[%r7], %f112;
	mul.wide.s32 	%rd17, %r91, 4;
	add.s64 	%rd18, %rd1, %rd17;
	ld.global.f32 	%f113, [%rd18];
	st.shared.f32 	[%r8], %f113;
	bar.sync 	0;
	ld.shared.f32 	%f114, [%r6];
	ld.shared.f32 	%f115, [%r9];
	fma.rn.f32 	%f116, %f114, %f115, %f111;
	ld.shared.f32 	%f117, [%r6+4];
	ld.shared.f32 	%f118, [%r9+96];
	fma.rn.f32 	%f119, %f117, %f118, %f116;
	ld.shared.f32 	%f120, [%r6+8];
	ld.shared.f32 	%f121, [%r9+192];
	fma.rn.f32 	%f122, %f120, %f121, %f119;
	ld.shared.f32 	%f123, [%r6+12];
	ld.shared.f32 	%f124, [%r9+288];
	fma.rn.f32 	%f125, %f123, %f124, %f122;
	ld.shared.f32 	%f126, [%r6+16];
	ld.shared.f32 	%f127, [%r9+384];
	fma.rn.f32 	%f128, %f126, %f127, %f125;
	ld.shared.f32 	%f129, [%r6+20];
	ld.shared.f32 	%f130, [%r9+480];
	fma.rn.f32 	%f131, %f129, %f130, %f128;
	ld.shared.f32 	%f132, [%r6+24];
	ld.shared.f32 	%f133, [%r9+576];
	fma.rn.f32 	%f134, %f132, %f133, %f131;
	ld.shared.f32 	%f135, [%r6+28];
	ld.shared.f32 	%f136, [%r9+672];
	fma.rn.f32 	%f137, %f135, %f136, %f134;
	ld.shared.f32 	%f138, [%r6+32];
	ld.shared.f32 	%f139, [%r9+768];
	fma.rn.f32 	%f140, %f138, %f139, %f137;
	ld.shared.f32 	%f141, [%r6+36];
	ld.shared.f32 	%f142, [%r9+864];
	fma.rn.f32 	%f143, %f141, %f142, %f140;
	ld.shared.f32 	%f144, [%r6+40];
	ld.shared.f32 	%f145, [%r9+960];
	fma.rn.f32 	%f146, %f144, %f145, %f143;
	ld.shared.f32 	%f147, [%r6+44];
	ld.shared.f32 	%f148, [%r9+1056];
	fma.rn.f32 	%f149, %f147, %f148, %f146;
	ld.shared.f32 	%f150, [%r6+48];
	ld.shared.f32 	%f151, [%r9+1152];
	fma.rn.f32 	%f152, %f150, %f151, %f149;
	ld.shared.f32 	%f153, [%r6+52];
	ld.shared.f32 	%f154, [%r9+1248];
	fma.rn.f32 	%f155, %f153, %f154, %f152;
	ld.shared.f32 	%f156, [%r6+56];
	ld.shared.f32 	%f157, [%r9+1344];
	fma.rn.f32 	%f158, %f156, %f157, %f155;
	ld.shared.f32 	%f159, [%r6+60];
	ld.shared.f32 	%f160, [%r9+1440];
	fma.rn.f32 	%f161, %f159, %f160, %f158;
	bar.sync 	0;
	ld.global.f32 	%f162, [%rd12+192];
	st.shared.f32 	[%r7], %f162;
	mul.wide.s32 	%rd19, %r90, 4;
	add.s64 	%rd20, %rd1, %rd19;
	ld.global.f32 	%f163, [%rd20];
	st.shared.f32 	[%r8], %f163;
	bar.sync 	0;
	ld.shared.f32 	%f164, [%r6];
	ld.shared.f32 	%f165, [%r9];
	fma.rn.f32 	%f166, %f164, %f165, %f161;
	ld.shared.f32 	%f167, [%r6+4];
	ld.shared.f32 	%f168, [%r9+96];
	fma.rn.f32 	%f169, %f167, %f168, %f166;
	ld.shared.f32 	%f170, [%r6+8];
	ld.shared.f32 	%f171, [%r9+192];
	fma.rn.f32 	%f172, %f170, %f171, %f169;
	ld.shared.f32 	%f173, [%r6+12];
	ld.shared.f32 	%f174, [%r9+288];
	fma.rn.f32 	%f175, %f173, %f174, %f172;
	ld.shared.f32 	%f176, [%r6+16];
	ld.shared.f32 	%f177, [%r9+384];
	fma.rn.f32 	%f178, %f176, %f177, %f175;
	ld.shared.f32 	%f179, [%r6+20];
	ld.shared.f32 	%f180, [%r9+480];
	fma.rn.f32 	%f181, %f179, %f180, %f178;
	ld.shared.f32 	%f182, [%r6+24];
	ld.shared.f32 	%f183, [%r9+576];
	fma.rn.f32 	%f184, %f182, %f183, %f181;
	ld.shared.f32 	%f185, [%r6+28];
	ld.shared.f32 	%f186, [%r9+672];
	fma.rn.f32 	%f187, %f185, %f186, %f184;
	ld.shared.f32 	%f188, [%r6+32];
	ld.shared.f32 	%f189, [%r9+768];
	fma.rn.f32 	%f190, %f188, %f189, %f187;
	ld.shared.f32 	%f191, [%r6+36];
	ld.shared.f32 	%f192, [%r9+864];
	fma.rn.f32 	%f193, %f191, %f192, %f190;
	ld.shared.f32 	%f194, [%r6+40];
	ld.shared.f32 	%f195, [%r9+960];
	fma.rn.f32 	%f196, %f194, %f195, %f193;
	ld.shared.f32 	%f197, [%r6+44];
	ld.shared.f32 	%f198, [%r9+1056];
	fma.rn.f32 	%f199, %f197, %f198, %f196;
	ld.shared.f32 	%f200, [%r6+48];
	ld.shared.f32 	%f201, [%r9+1152];
	fma.rn.f32 	%f202, %f200, %f201, %f199;
	ld.shared.f32 	%f203, [%r6+52];
	ld.shared.f32 	%f204, [%r9+1248];
	fma.rn.f32 	%f205, %f203, %f204, %f202;
	ld.shared.f32 	%f206, [%r6+56];
	ld.shared.f32 	%f207, [%r9+1344];
	fma.rn.f32 	%f208, %f206, %f207, %f205;
	ld.shared.f32 	%f209, [%r6+60];
	ld.shared.f32 	%f210, [%r9+1440];
	fma.rn.f32 	%f508, %f209, %f210, %f208;
	bar.sync 	0;
	add.s32 	%r94, %r94, 64;
	add.s32 	%r92, %r92, %r13;
	add.s32 	%r91, %r91, %r13;
	add.s32 	%r90, %r90, %r13;
	add.s32 	%r89, %r89, %r13;
	add.s32 	%r88, %r88, 64;
	add.s32 	%r87, %r87, 4;
	setp.ne.s32 	%p6, %r87, 0;
	@%p6 bra 	$L__BB0_4;
$L__BB0_5:
	and.b32  	%r53, %r11, 3;
	setp.eq.s32 	%p7, %r53, 0;
	@%p7 bra 	$L__BB0_10;
	setp.eq.s32 	%p8, %r53, 1;
	@%p8 bra 	$L__BB0_8;
	add.s32 	%r54, %r5, %r94;
	mul.wide.s32 	%rd21, %r54, 4;
	add.s64 	%rd22, %rd2, %rd21;
	ld.global.f32 	%f212, [%rd22];
	st.shared.f32 	[%r7], %f212;
	add.s32 	%r55, %r94, %r3;
	mad.lo.s32 	%r56, %r55, %r36, %r2;
	mul.wide.s32 	%rd23, %r56, 4;
	add.s64 	%rd24, %rd1, %rd23;
	ld.global.f32 	%f213, [%rd24];
	st.shared.f32 	[%r8], %f213;
	bar.sync 	0;
	ld.shared.f32 	%f214, [%r6];
	ld.shared.f32 	%f215, [%r9];
	fma.rn.f32 	%f216, %f214, %f215, %f508;
	ld.shared.f32 	%f217, [%r6+4];
	ld.shared.f32 	%f218, [%r9+96];
	fma.rn.f32 	%f219, %f217, %f218, %f216;
	ld.shared.f32 	%f220, [%r6+8];
	ld.shared.f32 	%f221, [%r9+192];
	fma.rn.f32 	%f222, %f220, %f221, %f219;
	ld.shared.f32 	%f223, [%r6+12];
	ld.shared.f32 	%f224, [%r9+288];
	fma.rn.f32 	%f225, %f223, %f224, %f222;
	ld.shared.f32 	%f226, [%r6+16];
	ld.shared.f32 	%f227, [%r9+384];
	fma.rn.f32 	%f228, %f226, %f227, %f225;
	ld.shared.f32 	%f229, [%r6+20];
	ld.shared.f32 	%f230, [%r9+480];
	fma.rn.f32 	%f231, %f229, %f230, %f228;
	ld.shared.f32 	%f232, [%r6+24];
	ld.shared.f32 	%f233, [%r9+576];
	fma.rn.f32 	%f234, %f232, %f233, %f231;
	ld.shared.f32 	%f235, [%r6+28];
	ld.shared.f32 	%f236, [%r9+672];
	fma.rn.f32 	%f237, %f235, %f236, %f234;
	ld.shared.f32 	%f238, [%r6+32];
	ld.shared.f32 	%f239, [%r9+768];
	fma.rn.f32 	%f240, %f238, %f239, %f237;
	ld.shared.f32 	%f241, [%r6+36];
	ld.shared.f32 	%f242, [%r9+864];
	fma.rn.f32 	%f243, %f241, %f242, %f240;
	ld.shared.f32 	%f244, [%r6+40];
	ld.shared.f32 	%f245, [%r9+960];
	fma.rn.f32 	%f246, %f244, %f245, %f243;
	ld.shared.f32 	%f247, [%r6+44];
	ld.shared.f32 	%f248, [%r9+1056];
	fma.rn.f32 	%f249, %f247, %f248, %f246;
	ld.shared.f32 	%f250, [%r6+48];
	ld.shared.f32 	%f251, [%r9+1152];
	fma.rn.f32 	%f252, %f250, %f251, %f249;
	ld.shared.f32 	%f253, [%r6+52];
	ld.shared.f32 	%f254, [%r9+1248];
	fma.rn.f32 	%f255, %f253, %f254, %f252;
	ld.shared.f32 	%f256, [%r6+56];
	ld.shared.f32 	%f257, [%r9+1344];
	fma.rn.f32 	%f258, %f256, %f257, %f255;
	ld.shared.f32 	%f259, [%r6+60];
	ld.shared.f32 	%f260, [%r9+1440];
	fma.rn.f32 	%f261, %f259, %f260, %f258;
	bar.sync 	0;
	ld.global.f32 	%f262, [%rd22+64];
	st.shared.f32 	[%r7], %f262;
	add.s32 	%r57, %r55, 16;
	mad.lo.s32 	%r58, %r57, %r36, %r2;
	mul.wide.s32 	%rd25, %r58, 4;
	add.s64 	%rd26, %rd1, %rd25;
	ld.global.f32 	%f263, [%rd26];
	st.shared.f32 	[%r8], %f263;
	bar.sync 	0;
	ld.shared.f32 	%f264, [%r6];
	ld.shared.f32 	%f265, [%r9];
	fma.rn.f32 	%f266, %f264, %f265, %f261;
	ld.shared.f32 	%f267, [%r6+4];
	ld.shared.f32 	%f268, [%r9+96];
	fma.rn.f32 	%f269, %f267, %f268, %f266;
	ld.shared.f32 	%f270, [%r6+8];
	ld.shared.f32 	%f271, [%r9+192];
	fma.rn.f32 	%f272, %f270, %f271, %f269;
	ld.shared.f32 	%f273, [%r6+12];
	ld.shared.f32 	%f274, [%r9+288];
	fma.rn.f32 	%f275, %f273, %f274, %f272;
	ld.shared.f32 	%f276, [%r6+16];
	ld.shared.f32 	%f277, [%r9+384];
	fma.rn.f32 	%f278, %f276, %f277, %f275;
	ld.shared.f32 	%f279, [%r6+20];
	ld.shared.f32 	%f280, [%r9+480];
	fma.rn.f32 	%f281, %f279, %f280, %f278;
	ld.shared.f32 	%f282, [%r6+24];
	ld.shared.f32 	%f283, [%r9+576];
	fma.rn.f32 	%f284, %f282, %f283, %f281;
	ld.shared.f32 	%f285, [%r6+28];
	ld.shared.f32 	%f286, [%r9+672];
	fma.rn.f32 	%f287, %f285, %f286, %f284;
	ld.shared.f32 	%f288, [%r6+32];
	ld.shared.f32 	%f289, [%r9+768];
	fma.rn.f32 	%f290, %f288, %f289, %f287;
	ld.shared.f32 	%f291, [%r6+36];
	ld.shared.f32 	%f292, [%r9+864];
	fma.rn.f32 	%f293, %f291, %f292, %f290;
	ld.shared.f32 	%f294, [%r6+40];
	ld.shared.f32 	%f295, [%r9+960];
	fma.rn.f32 	%f296, %f294, %f295, %f293;
	ld.shared.f32 	%f297, [%r6+44];
	ld.shared.f32 	%f298, [%r9+1056];
	fma.rn.f32 	%f299, %f297, %f298, %f296;
	ld.shared.f32 	%f300, [%r6+48];
	ld.shared.f32 	%f301, [%r9+1152];
	fma.rn.f32 	%f302, %f300, %f301, %f299;
	ld.shared.f32 	%f303, [%r6+52];
	ld.shared.f32 	%f304, [%r9+1248];
	fma.rn.f32 	%f305, %f303, %f304, %f302;
	ld.shared.f32 	%f306, [%r6+56];
	ld.shared.f32 	%f307, [%r9+1344];
	fma.rn.f32 	%f308, %f306, %f307, %f305;
	ld.shared.f32 	%f309, [%r6+60];
	ld.shared.f32 	%f310, [%r9+1440];
	fma.rn.f32 	%f508, %f309, %f310, %f308;
	bar.sync 	0;
	add.s32 	%r94, %r94, 32;
$L__BB0_8:
	and.b32  	%r59, %r10, 16;
	setp.ne.s32 	%p9, %r59, 0;
	@%p9 bra 	$L__BB0_10;
	add.s32 	%r60, %r5, %r94;
	mul.wide.s32 	%rd27, %r60, 4;
	add.s64 	%rd28, %rd2, %rd27;
	ld.global.f32 	%f311, [%rd28];
	st.shared.f32 	[%r7], %f311;
	add.s32 	%r61, %r94, %r3;
	mad.lo.s32 	%r62, %r61, %r36, %r2;
	mul.wide.s32 	%rd29, %r62, 4;
	add.s64 	%rd30, %rd1, %rd29;
	ld.global.f32 	%f312, [%rd30];
	st.shared.f32 	[%r8], %f312;
	bar.sync 	0;
	ld.shared.f32 	%f313, [%r6];
	ld.shared.f32 	%f314, [%r9];
	fma.rn.f32 	%f315, %f313, %f314, %f508;
	ld.shared.f32 	%f316, [%r6+4];
	ld.shared.f32 	%f317, [%r9+96];
	fma.rn.f32 	%f318, %f316, %f317, %f315;
	ld.shared.f32 	%f319, [%r6+8];
	ld.shared.f32 	%f320, [%r9+192];
	fma.rn.f32 	%f321, %f319, %f320, %f318;
	ld.shared.f32 	%f322, [%r6+12];
	ld.shared.f32 	%f323, [%r9+288];
	fma.rn.f32 	%f324, %f322, %f323, %f321;
	ld.shared.f32 	%f325, [%r6+16];
	ld.shared.f32 	%f326, [%r9+384];
	fma.rn.f32 	%f327, %f325, %f326, %f324;
	ld.shared.f32 	%f328, [%r6+20];
	ld.shared.f32 	%f329, [%r9+480];
	fma.rn.f32 	%f330, %f328, %f329, %f327;
	ld.shared.f32 	%f331, [%r6+24];
	ld.shared.f32 	%f332, [%r9+576];
	fma.rn.f32 	%f333, %f331, %f332, %f330;
	ld.shared.f32 	%f334, [%r6+28];
	ld.shared.f32 	%f335, [%r9+672];
	fma.rn.f32 	%f336, %f334, %f335, %f333;
	ld.shared.f32 	%f337, [%r6+32];
	ld.shared.f32 	%f338, [%r9+768];
	fma.rn.f32 	%f339, %f337, %f338, %f336;
	ld.shared.f32 	%f340, [%r6+36];
	ld.shared.f32 	%f341, [%r9+864];
	fma.rn.f32 	%f342, %f340, %f341, %f339;
	ld.shared.f32 	%f343, [%r6+40];
	ld.shared.f32 	%f344, [%r9+960];
	fma.rn.f32 	%f345, %f343, %f344, %f342;
	ld.shared.f32 	%f346, [%r6+44];
	ld.shared.f32 	%f347, [%r9+1056];
	fma.rn.f32 	%f348, %f346, %f347, %f345;
	ld.shared.f32 	%f349, [%r6+48];
	ld.shared.f32 	%f350, [%r9+1152];
	fma.rn.f32 	%f351, %f349, %f350, %f348;
	ld.shared.f32 	%f352, [%r6+52];
	ld.shared.f32 	%f353, [%r9+1248];
	fma.rn.f32 	%f354, %f352, %f353, %f351;
	ld.shared.f32 	%f355, [%r6+56];
	ld.shared.f32 	%f356, [%r9+1344];
	fma.rn.f32 	%f357, %f355, %f356, %f354;
	ld.shared.f32 	%f358, [%r6+60];
	ld.shared.f32 	%f359, [%r9+1440];
	fma.rn.f32 	%f508, %f358, %f359, %f357;
	bar.sync 	0;
$L__BB0_10:
	cvta.to.global.u64 	%rd31, %rd4;
	mul.lo.s32 	%r63, %r36, %r4;
	add.s32 	%r64, %r63, %r2;
	mul.wide.s32 	%rd32, %r64, 4;
	add.s64 	%rd33, %rd31, %rd32;
	st.global.f32 	[%rd33], %f508;
	mul.wide.s32 	%rd34, %r63, 4;
	add.s64 	%rd35, %rd31, %rd34;
	ld.global.f32 	%f360, [%rd35];
	ld.global.f32 	%f361, [%rd35+4];
	max.f32 	%f362, %f360, %f361;
	ld.global.f32 	%f363, [%rd35+8];
	max.f32 	%f364, %f362, %f363;
	ld.global.f32 	%f365, [%rd35+12];
	max.f32 	%f366, %f364, %f365;
	ld.global.f32 	%f367, [%rd35+16];
	max.f32 	%f368, %f366, %f367;
	ld.global.f32 	%f369, [%rd35+20];
	max.f32 	%f370, %f368, %f369;
	ld.global.f32 	%f371, [%rd35+24];
	max.f32 	%f372, %f370, %f371;
	ld.global.f32 	%f373, [%rd35+28];
	max.f32 	%f374, %f372, %f373;
	ld.global.f32 	%f375, [%rd35+32];
	max.f32 	%f376, %f374, %f375;
	ld.global.f32 	%f377, [%rd35+36];
	max.f32 	%f378, %f376, %f377;
	sub.f32 	%f379, %f360, %f378;
	fma.rn.f32 	%f380, %f379, 0f3BBB989D, 0f3F000000;
	cvt.sat.f32.f32 	%f381, %f380;
	mov.f32 	%f382, 0f4B400001;
	mov.f32 	%f383, 0f437C0000;
	fma.rm.f32 	%f384, %f381, %f383, %f382;
	add.f32 	%f385, %f384, 0fCB40007F;
	neg.f32 	%f386, %f385;
	fma.rn.f32 	%f387, %f379, 0f3FB8AA3B, %f386;
	fma.rn.f32 	%f388, %f379, 0f32A57060, %f387;
	mov.b32 	%r65, %f384;
	shl.b32 	%r66, %r65, 23;
	mov.b32 	%f389, %r66;
	ex2.approx.ftz.f32 	%f390, %f388;
	sub.f32 	%f391, %f361, %f378;
	fma.rn.f32 	%f392, %f391, 0f3BBB989D, 0f3F000000;
	cvt.sat.f32.f32 	%f393, %f392;
	fma.rm.f32 	%f394, %f393, %f383, %f382;
	add.f32 	%f395, %f394, 0fCB40007F;
	neg.f32 	%f396, %f395;
	fma.rn.f32 	%f397, %f391, 0f3FB8AA3B, %f396;
	fma.rn.f32 	%f398, %f391, 0f32A57060, %f397;
	mov.b32 	%r67, %f394;
	shl.b32 	%r68, %r67, 23;
	mov.b32 	%f399, %r68;
	ex2.approx.ftz.f32 	%f400, %f398;
	mul.f32 	%f401, %f400, %f399;
	fma.rn.f32 	%f402, %f390, %f389, %f401;
	sub.f32 	%f403, %f363, %f378;
	fma.rn.f32 	%f404, %f403, 0f3BBB989D, 0f3F000000;
	cvt.sat.f32.f32 	%f405, %f404;
	fma.rm.f32 	%f406, %f405, %f383, %f382;
	add.f32 	%f407, %f406, 0fCB40007F;
	neg.f32 	%f408, %f407;
	fma.rn.f32 	%f409, %f403, 0f3FB8AA3B, %f408;
	fma.rn.f32 	%f410, %f403, 0f32A57060, %f409;
	mov.b32 	%r69, %f406;
	shl.b32 	%r70, %r69, 23;
	mov.b32 	%f411, %r70;
	ex2.approx.ftz.f32 	%f412, %f410;
	fma.rn.f32 	%f413, %f412, %f411, %f402;
	sub.f32 	%f414, %f365, %f378;
	fma.rn.f32 	%f415, %f414, 0f3BBB989D, 0f3F000000;
	cvt.sat.f32.f32 	%f416, %f415;
	fma.rm.f32 	%f417, %f416, %f383, %f382;
	add.f32 	%f418, %f417, 0fCB40007F;
	neg.f32 	%f419, %f418;
	fma.rn.f32 	%f420, %f414, 0f3FB8AA3B, %f419;
	fma.rn.f32 	%f421, %f414, 0f32A57060, %f420;
	mov.b32 	%r71, %f417;
	shl.b32 	%r72, %r71, 23;
	mov.b32 	%f422, %r72;
	ex2.approx.ftz.f32 	%f423, %f421;
	fma.rn.f32 	%f424, %f423, %f422, %f413;
	sub.f32 	%f425, %f367, %f378;
	fma.rn.f32 	%f426, %f425, 0f3BBB989D, 0f3F000000;
	cvt.sat.f32.f32 	%f427, %f426;
	fma.rm.f32 	%f428, %f427, %f383, %f382;
	add.f32 	%f429, %f428, 0fCB40007F;
	neg.f32 	%f430, %f429;
	fma.rn.f32 	%f431, %f425, 0f3FB8AA3B, %f430;
	fma.rn.f32 	%f432, %f425, 0f32A57060, %f431;
	mov.b32 	%r73, %f428;
	shl.b32 	%r74, %r73, 23;
	mov.b32 	%f433, %r74;
	ex2.approx.ftz.f32 	%f434, %f432;
	fma.rn.f32 	%f435, %f434, %f433, %f424;
	sub.f32 	%f436, %f369, %f378;
	fma.rn.f32 	%f437, %f436, 0f3BBB989D, 0f3F000000;
	cvt.sat.f32.f32 	%f438, %f437;
	fma.rm.f32 	%f439, %f438, %f383, %f382;
	add.f32 	%f440, %f439, 0fCB40007F;
	neg.f32 	%f441, %f440;
	fma.rn.f32 	%f442, %f436, 0f3FB8AA3B, %f441;
	fma.rn.f32 	%f443, %f436, 0f32A57060, %f442;
	mov.b32 	%r75, %f439;
	shl.b32 	%r76, %r75, 23;
	mov.b32 	%f444, %r76;
	ex2.approx.ftz.f32 	%f445, %f443;
	fma.rn.f32 	%f446, %f445, %f444, %f435;
	sub.f32 	%f447, %f371, %f378;
	fma.rn.f32 	%f448, %f447, 0f3BBB989D, 0f3F000000;
	cvt.sat.f32.f32 	%f449, %f448;
	fma.rm.f32 	%f450, %f449, %f383, %f382;
	add.f32 	%f451, %f450, 0fCB40007F;
	neg.f32 	%f452, %f451;
	fma.rn.f32 	%f453, %f447, 0f3FB8AA3B, %f452;
	fma.rn.f32 	%f454, %f447, 0f32A57060, %f453;
	mov.b32 	%r77, %f450;
	shl.b32 	%r78, %r77, 23;
	mov.b32 	%f455, %r78;
	ex2.approx.ftz.f32 	%f456, %f454;
	fma.rn.f32 	%f457, %f456, %f455, %f446;
	sub.f32 	%f458, %f373, %f378;
	fma.rn.f32 	%f459, %f458, 0f3BBB989D, 0f3F000000;
	cvt.sat.f32.f32 	%f460, %f459;
	fma.rm.f32 	%f461, %f460, %f383, %f382;
	add.f32 	%f462, %f461, 0fCB40007F;
	neg.f32 	%f463, %f462;
	fma.rn.f32 	%f464, %f458, 0f3FB8AA3B, %f463;
	fma.rn.f32 	%f465, %f458, 0f32A57060, %f464;
	mov.b32 	%r79, %f461;
	shl.b32 	%r80, %r79, 23;
	mov.b32 	%f466, %r80;
	ex2.approx.ftz.f32 	%f467, %f465;
	fma.rn.f32 	%f468, %f467, %f466, %f457;
	sub.f32 	%f469, %f375, %f378;
	fma.rn.f32 	%f470, %f469, 0f3BBB989D, 0f3F000000;
	cvt.sat.f32.f32 	%f471, %f470;
	fma.rm.f32 	%f472, %f471, %f383, %f382;
	add.f32 	%f473, %f472, 0fCB40007F;
	neg.f32 	%f474, %f473;
	fma.rn.f32 	%f475, %f469, 0f3FB8AA3B, %f474;
	fma.rn.f32 	%f476, %f469, 0f32A57060, %f475;
	mov.b32 	%r81, %f472;
	shl.b32 	%r82, %r81, 23;
	mov.b32 	%f477, %r82;
	ex2.approx.ftz.f32 	%f478, %f476;
	fma.rn.f32 	%f479, %f478, %f477, %f468;
	sub.f32 	%f480, %f377, %f378;
	fma.rn.f32 	%f481, %f480, 0f3BBB989D, 0f3F000000;
	cvt.sat.f32.f32 	%f482, %f481;
	fma.rm.f32 	%f483, %f482, %f383, %f382;
	add.f32 	%f484, %f483, 0fCB40007F;
	neg.f32 	%f485, %f484;
	fma.rn.f32 	%f486, %f480, 0f3FB8AA3B, %f485;
	fma.rn.f32 	%f487, %f480, 0f32A57060, %f486;
	mov.b32 	%r83, %f483;
	shl.b32 	%r84, %r83, 23;
	mov.b32 	%f488, %r84;
	ex2.approx.ftz.f32 	%f489, %f487;
	fma.rn.f32 	%f490, %f489, %f488, %f479;
	sub.f32 	%f491, %f508, %f378;
	fma.rn.f32 	%f492, %f491, 0f3BBB989D, 0f3F000000;
	cvt.sat.f32.f32 	%f493, %f492;
	fma.rm.f32 	%f494, %f493, %f383, %f382;
	add.f32 	%f495, %f494, 0fCB40007F;
	neg.f32 	%f496, %f495;
	fma.rn.f32 	%f497, %f491, 0f3FB8AA3B, %f496;
	fma.rn.f32 	%f498, %f491, 0f32A57060, %f497;
	mov.b32 	%r85, %f494;
	shl.b32 	%r86, %r85, 23;
	mov.b32 	%f499, %r86;
	ex2.approx.ftz.f32 	%f500, %f498;
	mul.f32 	%f501, %f500, %f499;
	div.rn.f32 	%f502, %f501, %f490;
	cvta.to.global.u64 	%rd36, %rd5;
	add.s64 	%rd37, %rd36, %rd32;
	st.global.f32 	[%rd37], %f502;
$L__BB0_11:
	ret;

}
	// .globl	_Z12forward_reluiiiPKfPfS1_S1_
.visible .entry _Z12forward_reluiiiPKfPfS1_S1_(
	.param .u32 _Z12forward_reluiiiPKfPfS1_S1__param_0,
	.param .u32 _Z12forward_reluiiiPKfPfS1_S1__param_1,
	.param .u32 _Z12forward_reluiiiPKfPfS1_S1__param_2,
	.param .u64 .ptr .align 1 _Z12forward_reluiiiPKfPfS1_S1__param_3,
	.param .u64 .ptr .align 1 _Z12forward_reluiiiPKfPfS1_S1__param_4,
	.param .u64 .ptr .align 1 _Z12forward_reluiiiPKfPfS1_S1__param_5,
	.param .u64 .ptr .align 1 _Z12forward_reluiiiPKfPfS1_S1__param_6
)
{
	.reg .pred 	%p<10>;
	.reg .b32 	%r<105>;
	.reg .b32 	%f<367>;
	.reg .b64 	%rd<44>;
	// demoted variable
	.shared .align 4 .b8 _ZZ12forward_reluiiiPKfPfS1_S1_E6x_tile[1024];
	// demoted variable
	.shared .align 4 .b8 _ZZ12forward_reluiiiPKfPfS1_S1_E6w_tile[1536];
	ld.param.u32 	%r33, [_Z12forward_reluiiiPKfPfS1_S1__param_0];
	ld.param.u32 	%r32, [_Z12forward_reluiiiPKfPfS1_S1__param_2];
	ld.param.u64 	%rd3, [_Z12forward_reluiiiPKfPfS1_S1__param_5];
	mov.u32 	%r34, %ctaid.x;
	shl.b32 	%r1, %r34, 4;
	mov.u32 	%r2, %tid.x;
	add.s32 	%r3, %r1, %r2;
	mov.u32 	%r35, %ctaid.y;
	shl.b32 	%r36, %r35, 4;
	mov.u32 	%r4, %tid.y;
	add.s32 	%r5, %r36, %r4;
	setp.ge.s32 	%p1, %r5, %r33;
	setp.ge.s32 	%p2, %r3, %r32;
	or.pred  	%p3, %p1, %p2;
	@%p3 bra 	$L__BB1_11;
	ld.param.u32 	%r90, [_Z12forward_reluiiiPKfPfS1_S1__param_1];
	cvta.to.global.u64 	%rd5, %rd3;
	mul.wide.s32 	%rd6, %r3, 4;
	add.s64 	%rd7, %rd5, %rd6;
	ld.global.nc.f32 	%f366, [%rd7];
	setp.lt.s32 	%p4, %r90, 1;
	@%p4 bra 	$L__BB1_10;
	ld.param.u32 	%r91, [_Z12forward_reluiiiPKfPfS1_S1__param_1];
	mad.lo.s32 	%r97, %r91, %r5, %r2;
	add.s32 	%r38, %r91, -1;
	shr.u32 	%r39, %r38, 4;
	add.s32 	%r7, %r39, 1;
	setp.lt.u32 	%p5, %r91, 49;
	mov.b32 	%r103, 0;
	@%p5 bra 	$L__BB1_5;
	add.s32 	%r41, %r4, 16;
	mad.lo.s32 	%r42, %r32, %r41, %r2;
	add.s32 	%r101, %r42, %r1;
	add.s32 	%r43, %r4, 32;
	mad.lo.s32 	%r44, %r32, %r43, %r2;
	add.s32 	%r100, %r44, %r1;
	add.s32 	%r45, %r4, 48;
	mad.lo.s32 	%r46, %r32, %r45, %r2;
	add.s32 	%r99, %r46, %r1;
	mad.lo.s32 	%r47, %r4, %r32, %r2;
	add.s32 	%r98, %r47, %r1;
	and.b32  	%r48, %r7, 536870908;
	neg.s32 	%r96, %r48;
	mov.b32 	%r103, 0;
$L__BB1_4:
	.pragma "nounroll";
	ld.param.u64 	%rd40, [_Z12forward_reluiiiPKfPfS1_S1__param_4];
	ld.param.u64 	%rd37, [_Z12forward_reluiiiPKfPfS1_S1__param_3];
	mul.wide.s32 	%rd8, %r97, 4;
	cvta.to.global.u64 	%rd9, %rd37;
	add.s64 	%rd10, %rd9, %rd8;
	ld.global.nc.f32 	%f12, [%rd10];
	shl.b32 	%r50, %r4, 6;
	mov.u32 	%r51, _ZZ12forward_reluiiiPKfPfS1_S1_E6x_tile;
	add.s32 	%r52, %r51, %r50;
	shl.b32 	%r53, %r2, 2;
	add.s32 	%r54, %r52, %r53;
	st.shared.f32 	[%r54], %f12;
	cvta.to.global.u64 	%rd11, %rd40;
	mul.wide.s32 	%rd12, %r98, 4;
	add.s64 	%rd13, %rd11, %rd12;
	ld.global.nc.f32 	%f13, [%rd13];
	mov.u32 	%r55, _ZZ12forward_reluiiiPKfPfS1_S1_E6w_tile;
	add.s32 	%r56, %r55, %r53;
	mad.lo.s32 	%r57, %r4, 96, %r56;
	st.shared.f32 	[%r57], %f13;
	bar.sync 	0;
	ld.shared.f32 	%f14, [%r52];
	ld.shared.f32 	%f15, [%r56];
	fma.rn.f32 	%f16, %f14, %f15, %f366;
	ld.shared.f32 	%f17, [%r52+4];
	ld.shared.f32 	%f18, [%r56+96];
	fma.rn.f32 	%f19, %f17, %f18, %f16;
	ld.shared.f32 	%f20, [%r52+8];
	ld.shared.f32 	%f21, [%r56+192];
	fma.rn.f32 	%f22, %f20, %f21, %f19;
	ld.shared.f32 	%f23, [%r52+12];
	ld.shared.f32 	%f24, [%r56+288];
	fma.rn.f32 	%f25, %f23, %f24, %f22;
	ld.shared.f32 	%f26, [%r52+16];
	ld.shared.f32 	%f27, [%r56+384];
	fma.rn.f32 	%f28, %f26, %f27, %f25;
	ld.shared.f32 	%f29, [%r52+20];
	ld.shared.f32 	%f30, [%r56+480];
	fma.rn.f32 	%f31, %f29, %f30, %f28;
	ld.shared.f32 	%f32, [%r52+24];
	ld.shared.f32 	%f33, [%r56+576];
	fma.rn.f32 	%f34, %f32, %f33, %f31;
	ld.shared.f32 	%f35, [%r52+28];
	ld.shared.f32 	%f36, [%r56+672];
	fma.rn.f32 	%f37, %f35, %f36, %f34;
	ld.shared.f32 	%f38, [%r52+32];
	ld.shared.f32 	%f39, [%r56+768];
	fma.rn.f32 	%f40, %f38, %f39, %f37;
	ld.shared.f32 	%f41, [%r52+36];
	ld.shared.f32 	%f42, [%r56+864];
	fma.rn.f32 	%f43, %f41, %f42, %f40;
	ld.shared.f32 	%f44, [%r52+40];
	ld.shared.f32 	%f45, [%r56+960];
	fma.rn.f32 	%f46, %f44, %f45, %f43;
	ld.shared.f32 	%f47, [%r52+44];
	ld.shared.f32 	%f48, [%r56+1056];
	fma.rn.f32 	%f49, %f47, %f48, %f46;
	ld.shared.f32 	%f50, [%r52+48];
	ld.shared.f32 	%f51, [%r56+1152];
	fma.rn.f32 	%f52, %f50, %f51, %f49;
	ld.shared.f32 	%f53, [%r52+52];
	ld.shared.f32 	%f54, [%r56+1248];
	fma.rn.f32 	%f55, %f53, %f54, %f52;
	ld.shared.f32 	%f56, [%r52+56];
	ld.shared.f32 	%f57, [%r56+1344];
	fma.rn.f32 	%f58, %f56, %f57, %f55;
	ld.shared.f32 	%f59, [%r52+60];
	ld.shared.f32 	%f60, [%r56+1440];
	fma.rn.f32 	%f61, %f59, %f60, %f58;
	bar.sync 	0;
	ld.global.nc.f32 	%f62, [%rd10+64];
	st.shared.f32 	[%r54], %f62;
	mul.wide.s32 	%rd14, %r101, 4;
	add.s64 	%rd15, %rd11, %rd14;
	ld.global.nc.f32 	%f63, [%rd15];
	st.shared.f32 	[%r57], %f63;
	bar.sync 	0;
	ld.shared.f32 	%f64, [%r52];
	ld.shared.f32 	%f65, [%r56];
	fma.rn.f32 	%f66, %f64, %f65, %f61;
	ld.shared.f32 	%f67, [%r52+4];
	ld.shared.f32 	%f68, [%r56+96];
	fma.rn.f32 	%f69, %f67, %f68, %f66;
	ld.shared.f32 	%f70, [%r52+8];
	ld.shared.f32 	%f71, [%r56+192];
	fma.rn.f32 	%f72, %f70, %f71, %f69;
	ld.shared.f32 	%f73, [%r52+12];
	ld.shared.f32 	%f74, [%r56+288];
	fma.rn.f32 	%f75, %f73, %f74, %f72;
	ld.shared.f32 	%f76, [%r52+16];
	ld.shared.f32 	%f77, [%r56+384];
	fma.rn.f32 	%f78, %f76, %f77, %f75;
	ld.shared.f32 	%f79, [%r52+20];
	ld.shared.f32 	%f80, [%r56+480];
	fma.rn.f32 	%f81, %f79, %f80, %f78;
	ld.shared.f32 	%f82, [%r52+24];
	ld.shared.f32 	%f83, [%r56+576];
	fma.rn.f32 	%f84, %f82, %f83, %f81;
	ld.shared.f32 	%f85, [%r52+28];
	ld.shared.f32 	%f86, [%r56+672];
	fma.rn.f32 	%f87, %f85, %f86, %f84;
	ld.shared.f32 	%f88, [%r52+32];
	ld.shared.f32 	%f89, [%r56+768];
	fma.rn.f32 	%f90, %f88, %f89, %f87;
	ld.shared.f32 	%f91, [%r52+36];
	ld.shared.f32 	%f92, [%r56+864];
	fma.rn.f32 	%f93, %f91, %f92, %f90;
	ld.shared.f32 	%f94, [%r52+40];
	ld.shared.f32 	%f95, [%r56+960];
	fma.rn.f32 	%f96, %f94, %f95, %f93;
	ld.shared.f32 	%f97, [%r52+44];
	ld.shared.f32 	%f98, [%r56+1056];
	fma.rn.f32 	%f99, %f97, %f98, %f96;
	ld.shared.f32 	%f100, [%r52+48];
	ld.shared.f32 	%f101, [%r56+1152];
	fma.rn.f32 	%f102, %f100, %f101, %f99;
	ld.shared.f32 	%f103, [%r52+52];
	ld.shared.f32 	%f104, [%r56+1248];
	fma.rn.f32 	%f105, %f103, %f104, %f102;
	ld.shared.f32 	%f106, [%r52+56];
	ld.shared.f32 	%f107, [%r56+1344];
	fma.rn.f32 	%f108, %f106, %f107, %f105;
	ld.shared.f32 	%f109, [%r52+60];
	ld.shared.f32 	%f110, [%r56+1440];
	fma.rn.f32 	%f111, %f109, %f110, %f108;
	bar.sync 	0;
	ld.global.nc.f32 	%f112, [%rd10+128];
	st.shared.f32 	[%r54], %f112;
	mul.wide.s32 	%rd16, %r100, 4;
	add.s64 	%rd17, %rd11, %rd16;
	ld.global.nc.f32 	%f113, [%rd17];
	st.shared.f32 	[%r57], %f113;
	bar.sync 	0;
	ld.shared.f32 	%f114, [%r52];
	ld.shared.f32 	%f115, [%r56];
	fma.rn.f32 	%f116, %f114, %f115, %f111;
	ld.shared.f32 	%f117, [%r52+4];
	ld.shared.f32 	%f118, [%r56+96];
	fma.rn.f32 	%f119, %f117, %f118, %f116;
	ld.shared.f32 	%f120, [%r52+8];
	ld.shared.f32 	%f121, [%r56+192];
	fma.rn.f32 	%f122, %f120, %f121, %f119;
	ld.shared.f32 	%f123, [%r52+12];
	ld.shared.f32 	%f124, [%r56+288];
	fma.rn.f32 	%f125, %f123, %f124, %f122;
	ld.shared.f32 	%f126, [%r52+16];
	ld.shared.f32 	%f127, [%r56+384];
	fma.rn.f32 	%f128, %f126, %f127, %f125;
	ld.shared.f32 	%f129, [%r52+20];
	ld.shared.f32 	%f130, [%r56+480];
	fma.rn.f32 	%f131, %f129, %f130, %f128;
	ld.shared.f32 	%f132, [%r52+24];
	ld.shared.f32 	%f133, [%r56+576];
	fma.rn.f32 	%f134, %f132, %f133, %f131;
	ld.shared.f32 	%f135, [%r52+28];
	ld.shared.f32 	%f136, [%r56+672];
	fma.rn.f32 	%f137, %f135, %f136, %f134;
	ld.shared.f32 	%f138, [%r52+32];
	ld.shared.f32 	%f139, [%r56+768];
	fma.rn.f32 	%f140, %f138, %f139, %f137;
	ld.shared.f32 	%f141, [%r52+36];
	ld.shared.f32 	%f142, [%r56+864];
	fma.rn.f32 	%f143, %f141, %f142, %f140;
	ld.shared.f32 	%f144, [%r52+40];
	ld.shared.f32 	%f145, [%r56+960];
	fma.rn.f32 	%f146, %f144, %f145, %f143;
	ld.shared.f32 	%f147, [%r52+44];
	ld.shared.f32 	%f148, [%r56+1056];
	fma.rn.f32 	%f149, %f147, %f148, %f146;
	ld.shared.f32 	%f150, [%r52+48];
	ld.shared.f32 	%f151, [%r56+1152];
	fma.rn.f32 	%f152, %f150, %f151, %f149;
	ld.shared.f32 	%f153, [%r52+52];
	ld.shared.f32 	%f154, [%r56+1248];
	fma.rn.f32 	%f155, %f153, %f154, %f152;
	ld.shared.f32 	%f156, [%r52+56];
	ld.shared.f32 	%f157, [%r56+1344];
	fma.rn.f32 	%f158, %f156, %f157, %f155;
	ld.shared.f32 	%f159, [%r52+60];
	ld.shared.f32 	%f160, [%r56+1440];
	fma.rn.f32 	%f161, %f159, %f160, %f158;
	bar.sync 	0;
	ld.global.nc.f32 	%f162, [%rd10+192];
	st.shared.f32 	[%r54], %f162;
	mul.wide.s32 	%rd18, %r99, 4;
	add.s64 	%rd19, %rd11, %rd18;
	ld.global.nc.f32 	%f163, [%rd19];
	st.shared.f32 	[%r57], %f163;
	bar.sync 	0;
	ld.shared.f32 	%f164, [%r52];
	ld.shared.f32 	%f165, [%r56];
	fma.rn.f32 	%f166, %f164, %f165, %f161;
	ld.shared.f32 	%f167, [%r52+4];
	ld.shared.f32 	%f168, [%r56+96];
	fma.rn.f32 	%f169, %f167, %f168, %f166;
	ld.shared.f32 	%f170, [%r52+8];
	ld.shared.f32 	%f171, [%r56+192];
	fma.rn.f32 	%f172, %f170, %f171, %f169;
	ld.shared.f32 	%f173, [%r52+12];
	ld.shared.f32 	%f174, [%r56+288];
	fma.rn.f32 	%f175, %f173, %f174, %f172;
	ld.shared.f32 	%f176, [%r52+16];
	ld.shared.f32 	%f177, [%r56+384];
	fma.rn.f32 	%f178, %f176, %f177, %f175;
	ld.shared.f32 	%f179, [%r52+20];
	ld.shared.f32 	%f180, [%r56+480];
	fma.rn.f32 	%f181, %f179, %f180, %f178;
	ld.shared.f32 	%f182, [%r52+24];
	ld.shared.f32 	%f183, [%r56+576];
	fma.rn.f32 	%f184, %f182, %f183, %f181;
	ld.shared.f32 	%f185, [%r52+28];
	ld.shared.f32 	%f186, [%r56+672];
	fma.rn.f32 	%f187, %f185, %f186, %f184;
	ld.shared.f32 	%f188, [%r52+32];
	ld.shared.f32 	%f189, [%r56+768];
	fma.rn.f32 	%f190, %f188, %f189, %f187;
	ld.shared.f32 	%f191, [%r52+36];
	ld.shared.f32 	%f192, [%r56+864];
	fma.rn.f32 	%f193, %f191, %f192, %f190;
	ld.shared.f32 	%f194, [%r52+40];
	ld.shared.f32 	%f195, [%r56+960];
	fma.rn.f32 	%f196, %f194, %f195, %f193;
	ld.shared.f32 	%f197, [%r52+44];
	ld.shared.f32 	%f198, [%r56+1056];
	fma.rn.f32 	%f199, %f197, %f198, %f196;
	ld.shared.f32 	%f200, [%r52+48];
	ld.shared.f32 	%f201, [%r56+1152];
	fma.rn.f32 	%f202, %f200, %f201, %f199;
	ld.shared.f32 	%f203, [%r52+52];
	ld.shared.f32 	%f204, [%r56+1248];
	fma.rn.f32 	%f205, %f203, %f204, %f202;
	ld.shared.f32 	%f206, [%r52+56];
	ld.shared.f32 	%f207, [%r56+1344];
	fma.rn.f32 	%f208, %f206, %f207, %f205;
	ld.shared.f32 	%f209, [%r52+60];
	ld.shared.f32 	%f210, [%r56+1440];
	fma.rn.f32 	%f366, %f209, %f210, %f208;
	bar.sync 	0;
	add.s32 	%r103, %r103, 64;
	shl.b32 	%r58, %r32, 6;
	add.s32 	%r101, %r101, %r58;
	add.s32 	%r100, %r100, %r58;
	add.s32 	%r99, %r99, %r58;
	add.s32 	%r98, %r98, %r58;
	add.s32 	%r97, %r97, 64;
	add.s32 	%r96, %r96, 4;
	setp.ne.s32 	%p6, %r96, 0;
	@%p6 bra 	$L__BB1_4;
$L__BB1_5:
	ld.param.u32 	%r92, [_Z12forward_reluiiiPKfPfS1_S1__param_1];
	shl.b32 	%r60, %r4, 6;
	mov.u32 	%r61, _ZZ12forward_reluiiiPKfPfS1_S1_E6x_tile;
	add.s32 	%r28, %r61, %r60;
	add.s32 	%r62, %r92, -1;
	shr.u32 	%r63, %r62, 4;
	add.s32 	%r64, %r63, 1;
	and.b32  	%r59, %r64, 3;
	setp.eq.s32 	%p7, %r59, 0;
	@%p7 bra 	$L__BB1_10;
	setp.eq.s32 	%p8, %r59, 1;
	@%p8 bra 	$L__BB1_8;
	ld.param.u64 	%rd41, [_Z12forward_reluiiiPKfPfS1_S1__param_4];
	ld.param.u64 	%rd38, [_Z12forward_reluiiiPKfPfS1_S1__param_3];
	ld.param.u32 	%r93, [_Z12forward_reluiiiPKfPfS1_S1__param_1];
	mad.lo.s32 	%r66, %r93, %r5, %r2;
	add.s32 	%r67, %r66, %r103;
	cvta.to.global.u64 	%rd20, %rd38;
	mul.wide.s32 	%rd21, %r67, 4;
	add.s64 	%rd22, %rd20, %rd21;
	ld.global.nc.f32 	%f212, [%rd22];
	shl.b32 	%r68, %r2, 2;
	add.s32 	%r69, %r28, %r68;
	st.shared.f32 	[%r69], %f212;
	add.s32 	%r70, %r103, %r4;
	mad.lo.s32 	%r71, %r70, %r32, %r3;
	cvta.to.global.u64 	%rd23, %rd41;
	mul.wide.s32 	%rd24, %r71, 4;
	add.s64 	%rd25, %rd23, %rd24;
	ld.global.nc.f32 	%f213, [%rd25];
	mov.u32 	%r72, _ZZ12forward_reluiiiPKfPfS1_S1_E6w_tile;
	add.s32 	%r73, %r72, %r68;
	mad.lo.s32 	%r74, %r4, 96, %r73;
	st.shared.f32 	[%r74], %f213;
	bar.sync 	0;
	ld.shared.f32 	%f214, [%r28];
	ld.shared.f32 	%f215, [%r73];
	fma.rn.f32 	%f216, %f214, %f215, %f366;
	ld.shared.f32 	%f217, [%r28+4];
	ld.shared.f32 	%f218, [%r73+96];
	fma.rn.f32 	%f219, %f217, %f218, %f216;
	ld.shared.f32 	%f220, [%r28+8];
	ld.shared.f32 	%f221, [%r73+192];
	fma.rn.f32 	%f222, %f220, %f221, %f219;
	ld.shared.f32 	%f223, [%r28+12];
	ld.shared.f32 	%f224, [%r73+288];
	fma.rn.f32 	%f225, %f223, %f224, %f222;
	ld.shared.f32 	%f226, [%r28+16];
	ld.shared.f32 	%f227, [%r73+384];
	fma.rn.f32 	%f228, %f226, %f227, %f225;
	ld.shared.f32 	%f229, [%r28+20];
	ld.shared.f32 	%f230, [%r73+480];
	fma.rn.f32 	%f231, %f229, %f230, %f228;
	ld.shared.f32 	%f232, [%r28+24];
	ld.shared.f32 	%f233, [%r73+576];
	fma.rn.f32 	%f234, %f232, %f233, %f231;
	ld.shared.f32 	%f235, [%r28+28];
	ld.shared.f32 	%f236, [%r73+672];
	fma.rn.f32 	%f237, %f235, %f236, %f234;
	ld.shared.f32 	%f238, [%r28+32];
	ld.shared.f32 	%f239, [%r73+768];
	fma.rn.f32 	%f240, %f238, %f239, %f237;
	ld.shared.f32 	%f241, [%r28+36];
	ld.shared.f32 	%f242, [%r73+864];
	fma.rn.f32 	%f243, %f241, %f242, %f240;
	ld.shared.f32 	%f244, [%r28+40];
	ld.shared.f32 	%f245, [%r73+960];
	fma.rn.f32 	%f246, %f244, %f245, %f243;
	ld.shared.f32 	%f247, [%r28+44];
	ld.shared.f32 	%f248, [%r73+1056];
	fma.rn.f32 	%f249, %f247, %f248, %f246;
	ld.shared.f32 	%f250, [%r28+48];
	ld.shared.f32 	%f251, [%r73+1152];
	fma.rn.f32 	%f252, %f250, %f251, %f249;
	ld.shared.f32 	%f253, [%r28+52];
	ld.shared.f32 	%f254, [%r73+1248];
	fma.rn.f32 	%f255, %f253, %f254, %f252;
	ld.shared.f32 	%f256, [%r28+56];
	ld.shared.f32 	%f257, [%r73+1344];
	fma.rn.f32 	%f258, %f256, %f257, %f255;
	ld.shared.f32 	%f259, [%r28+60];
	ld.shared.f32 	%f260, [%r73+1440];
	fma.rn.f32 	%f261, %f259, %f260, %f258;
	bar.sync 	0;
	ld.global.nc.f32 	%f262, [%rd22+64];
	st.shared.f32 	[%r69], %f262;
	add.s32 	%r75, %r70, 16;
	mad.lo.s32 	%r76, %r75, %r32, %r3;
	mul.wide.s32 	%rd26, %r76, 4;
	add.s64 	%rd27, %rd23, %rd26;
	ld.global.nc.f32 	%f263, [%rd27];
	st.shared.f32 	[%r74], %f263;
	bar.sync 	0;
	ld.shared.f32 	%f264, [%r28];
	ld.shared.f32 	%f265, [%r73];
	fma.rn.f32 	%f266, %f264, %f265, %f261;
	ld.shared.f32 	%f267, [%r28+4];
	ld.shared.f32 	%f268, [%r73+96];
	fma.rn.f32 	%f269, %f267, %f268, %f266;
	ld.shared.f32 	%f270, [%r28+8];
	ld.shared.f32 	%f271, [%r73+192];
	fma.rn.f32 	%f272, %f270, %f271, %f269;
	ld.shared.f32 	%f273, [%r28+12];
	ld.shared.f32 	%f274, [%r73+288];
	fma.rn.f32 	%f275, %f273, %f274, %f272;
	ld.shared.f32 	%f276, [%r28+16];
	ld.shared.f32 	%f277, [%r73+384];
	fma.rn.f32 	%f278, %f276, %f277, %f275;
	ld.shared.f32 	%f279, [%r28+20];
	ld.shared.f32 	%f280, [%r73+480];
	fma.rn.f32 	%f281, %f279, %f280, %f278;
	ld.shared.f32 	%f282, [%r28+24];
	ld.shared.f32 	%f283, [%r73+576];
	fma.rn.f32 	%f284, %f282, %f283, %f281;
	ld.shared.f32 	%f285, [%r28+28];
	ld.shared.f32 	%f286, [%r73+672];
	fma.rn.f32 	%f287, %f285, %f286, %f284;
	ld.shared.f32 	%f288, [%r28+32];
	ld.shared.f32 	%f289, [%r73+768];
	fma.rn.f32 	%f290, %f288, %f289, %f287;
	ld.shared.f32 	%f291, [%r28+36];
	ld.shared.f32 	%f292, [%r73+864];
	fma.rn.f32 	%f293, %f291, %f292, %f290;
	ld.shared.f32 	%f294, [%r28+40];
	ld.shared.f32 	%f295, [%r73+960];
	fma.rn.f32 	%f296, %f294, %f295, %f293;
	ld.shared.f32 	%f297, [%r28+44];
	ld.shared.f32 	%f298, [%r73+1056];
	fma.rn.f32 	%f299, %f297, %f298, %f296;
	ld.shared.f32 	%f300, [%r28+48];
	ld.shared.f32 	%f301, [%r73+1152];
	fma.rn.f32 	%f302, %f300, %f301, %f299;
	ld.shared.f32 	%f303, [%r28+52];
	ld.shared.f32 	%f304, [%r73+1248];
	fma.rn.f32 	%f305, %f303, %f304, %f302;
	ld.shared.f32 	%f306, [%r28+56];
	ld.shared.f32 	%f307, [%r73+1344];
	fma.rn.f32 	%f308, %f306, %f307, %f305;
	ld.shared.f32 	%f309, [%r28+60];
	ld.shared.f32 	%f310, [%r73+1440];
	fma.rn.f32 	%f366, %f309, %f310, %f308;
	bar.sync 	0;
	add.s32 	%r103, %r103, 32;
$L__BB1_8:
	ld.param.u32 	%r94, [_Z12forward_reluiiiPKfPfS1_S1__param_1];
	add.s32 	%r77, %r94, -1;
	and.b32  	%r78, %r77, 16;
	setp.ne.s32 	%p9, %r78, 0;
	@%p9 bra 	$L__BB1_10;
	ld.param.u64 	%rd42, [_Z12forward_reluiiiPKfPfS1_S1__param_4];
	ld.param.u64 	%rd39, [_Z12forward_reluiiiPKfPfS1_S1__param_3];
	ld.param.u32 	%r95, [_Z12forward_reluiiiPKfPfS1_S1__param_1];
	mad.lo.s32 	%r80, %r95, %r5, %r2;
	add.s32 	%r81, %r80, %r103;
	cvta.to.global.u64 	%rd28, %rd39;
	mul.wide.s32 	%rd29, %r81, 4;
	add.s64 	%rd30, %rd28, %rd29;
	ld.global.nc.f32 	%f311, [%rd30];
	shl.b32 	%r82, %r2, 2;
	add.s32 	%r83, %r28, %r82;
	st.shared.f32 	[%r83], %f311;
	add.s32 	%r84, %r103, %r4;
	mad.lo.s32 	%r85, %r84, %r32, %r3;
	cvta.to.global.u64 	%rd31, %rd42;
	mul.wide.s32 	%rd32, %r85, 4;
	add.s64 	%rd33, %rd31, %rd32;
	ld.global.nc.f32 	%f312, [%rd33];
	mov.u32 	%r86, _ZZ12forward_reluiiiPKfPfS1_S1_E6w_tile;
	add.s32 	%r87, %r86, %r82;
	mad.lo.s32 	%r88, %r4, 96, %r87;
	st.shared.f32 	[%r88], %f312;
	bar.sync 	0;
	ld.shared.f32 	%f313, [%r28];
	ld.shared.f32 	%f314, [%r87];
	fma.rn.f32 	%f315, %f313, %f314, %f366;
	ld.shared.f32 	%f316, [%r28+4];
	ld.shared.f32 	%f317, [%r87+96];
	fma.rn.f32 	%f318, %f316, %f317, %f315;
	ld.shared.f32 	%f319, [%r28+8];
	ld.shared.f32 	%f320, [%r87+192];
	fma.rn.f32 	%f321, %f319, %f320, %f318;
	ld.shared.f32 	%f322, [%r28+12];
	ld.shared.f32 	%f323, [%r87+288];
	fma.rn.f32 	%f324, %f322, %f323, %f321;
	ld.shared.f32 	%f325, [%r28+16];
	ld.shared.f32 	%f326, [%r87+384];
	fma.rn.f32 	%f327, %f325, %f326, %f324;
	ld.shared.f32 	%f328, [%r28+20];
	ld.shared.f32 	%f329, [%r87+480];
	fma.rn.f32 	%f330, %f328, %f329, %f327;
	ld.shared.f32 	%f331, [%r28+24];
	ld.shared.f32 	%f332, [%r87+576];
	fma.rn.f32 	%f333, %f331, %f332, %f330;
	ld.shared.f32 	%f334, [%r28+28];
	ld.shared.f32 	%f335, [%r87+672];
	fma.rn.f32 	%f336, %f334, %f335, %f333;
	ld.shared.f32 	%f337, [%r28+32];
	ld.shared.f32 	%f338, [%r87+768];
	fma.rn.f32 	%f339, %f337, %f338, %f336;
	ld.shared.f32 	%f340, [%r28+36];
	ld.shared.f32 	%f341, [%r87+864];
	fma.rn.f32 	%f342, %f340, %f341, %f339;
	ld.shared.f32 	%f343, [%r28+40];
	ld.shared.f32 	%f344, [%r87+960];
	fma.rn.f32 	%f345, %f343, %f344, %f342;
	ld.shared.f32 	%f346, [%r28+44];
	ld.shared.f32 	%f347, [%r87+1056];
	fma.rn.f32 	%f348, %f346, %f347, %f345;
	ld.shared.f32 	%f349, [%r28+48];
	ld.shared.f32 	%f350, [%r87+1152];
	fma.rn.f32 	%f351, %f349, %f350, %f348;
	ld.shared.f32 	%f352, [%r28+52];
	ld.shared.f32 	%f353, [%r87+1248];
	fma.rn.f32 	%f354, %f352, %f353, %f351;
	ld.shared.f32 	%f355, [%r28+56];
	ld.shared.f32 	%f356, [%r87+1344];
	fma.rn.f32 	%f357, %f355, %f356, %f354;
	ld.shared.f32 	%f358, [%r28+60];
	ld.shared.f32 	%f359, [%r87+1440];
	fma.rn.f32 	%f366, %f358, %f359, %f357;
	bar.sync 	0;
$L__BB1_10:
	ld.param.u64 	%rd43, [_Z12forward_reluiiiPKfPfS1_S1__param_6];
	max.f32 	%f360, %f366, 0f00000000;
	mad.lo.s32 	%r89, %r32, %r5, %r3;
	cvta.to.global.u64 	%rd34, %rd43;
	mul.wide.s32 	%rd35, %r89, 4;
	add.s64 	%rd36, %rd34, %rd35;
	st.global.f32 	[%rd36], %f360;
$L__BB1_11:
	ret;

}
	// .globl	_Z6z_gradiiiPKfPfS1_S0_
.visible .entry _Z6z_gradiiiPKfPfS1_S0_(
	.param .u32 _Z6z_gradiiiPKfPfS1_S0__param_0,
	.param .u32 _Z6z_gradiiiPKfPfS1_S0__param_1,
	.param .u32 _Z6z_gradiiiPKfPfS1_S0__param_2,
	.param .u64 .ptr .align 1 _Z6z_gradiiiPKfPfS1_S0__param_3,
	.param .u64 .ptr .align 1 _Z6z_gradiiiPKfPfS1_S0__param_4,
	.param .u64 .ptr .align 1 _Z6z_gradiiiPKfPfS1_S0__param_5,
	.param .u64 .ptr .align 1 _Z6z_gradiiiPKfPfS1_S0__param_6
)
{
	.reg .pred 	%p<12>;
	.reg .b32 	%r<59>;
	.reg .b32 	%f<183>;
	.reg .b64 	%rd<27>;
	// demoted variable
	.shared .align 4 .b8 _ZZ6z_gradiiiPKfPfS1_S0_E7dz_tile[1024];
	// demoted variable
	.shared .align 4 .b8 _ZZ6z_gradiiiPKfPfS1_S0_E6w_tile[1536];
	ld.param.u32 	%r31, [_Z6z_gradiiiPKfPfS1_S0__param_1];
	ld.param.u32 	%r32, [_Z6z_gradiiiPKfPfS1_S0__param_2];
	ld.param.u64 	%rd9, [_Z6z_gradiiiPKfPfS1_S0__param_3];
	ld.param.u64 	%rd10, [_Z6z_gradiiiPKfPfS1_S0__param_4];
	ld.param.u64 	%rd7, [_Z6z_gradiiiPKfPfS1_S0__param_5];
	ld.param.u64 	%rd8, [_Z6z_gradiiiPKfPfS1_S0__param_6];
	cvta.to.global.u64 	%rd1, %rd9;
	cvta.to.global.u64 	%rd2, %rd10;
	mov.u32 	%r33, %ctaid.x;
	mov.u32 	%r34, %ntid.x;
	mov.u32 	%r1, %tid.x;
	mad.lo.s32 	%r2, %r33, %r34, %r1;
	mov.u32 	%r35, %ctaid.y;
	mov.u32 	%r36, %ntid.y;
	mov.u32 	%r3, %tid.y;
	mad.lo.s32 	%r4, %r35, %r36, %r3;
	setp.lt.s32 	%p1, %r31, 1;
	mov.f32 	%f182, 0f00000000;
	@%p1 bra 	$L__BB2_19;
	mul.lo.s32 	%r5, %r31, %r4;
	shl.b32 	%r38, %r3, 6;
	mov.u32 	%r39, _ZZ6z_gradiiiPKfPfS1_S0_E7dz_tile;
	add.s32 	%r6, %r39, %r38;
	shl.b32 	%r40, %r1, 2;
	add.s32 	%r7, %r6, %r40;
	mul.lo.s32 	%r8, %r31, %r2;
	mov.u32 	%r41, _ZZ6z_gradiiiPKfPfS1_S0_E6w_tile;
	add.s32 	%r10, %r41, %r40;
	mad.lo.s32 	%r9, %r3, 96, %r10;
	add.s32 	%r11, %r31, -1;
	setp.lt.u32 	%p2, %r31, 17;
	mov.f32 	%f182, 0f00000000;
	mov.b32 	%r58, 0;
	@%p2 bra 	$L__BB2_13;
	shr.u32 	%r43, %r11, 4;
	add.s32 	%r44, %r43, 1;
	add.s32 	%r55, %r3, %r8;
	add.s64 	%rd3, %rd2, 64;
	add.s32 	%r54, %r1, %r5;
	and.b32  	%r45, %r44, 536870910;
	neg.s32 	%r52, %r45;
	mov.f32 	%f182, 0f00000000;
	mov.b32 	%r57, 16;
	cvt.s64.s32 	%rd12, %r8;
	mov.u32 	%r53, %r1;
	mov.u32 	%r56, %r3;
$L__BB2_3:
	cvt.s64.s32 	%rd11, %r56;
	add.s64 	%rd13, %rd12, %rd11;
	shl.b64 	%rd14, %rd13, 2;
	add.s64 	%rd15, %rd1, %rd14;
	add.s64 	%rd4, %rd15, 64;
	mul.wide.s32 	%rd16, %r55, 4;
	add.s64 	%rd5, %rd1, %rd16;
	mul.wide.s32 	%rd17, %r54, 4;
	add.s64 	%rd6, %rd3, %rd17;
	setp.ge.s32 	%p3, %r53, %r31;
	mov.f32 	%f174, 0f00000000;
	@%p3 bra 	$L__BB2_5;
	ld.global.nc.f32 	%f174, [%rd6+-64];
$L__BB2_5:
	st.shared.f32 	[%r7], %f174;
	setp.ge.s32 	%p4, %r56, %r31;
	mov.f32 	%f175, 0f00000000;
	@%p4 bra 	$L__BB2_7;
	ld.global.nc.f32 	%f175, [%rd5];
$L__BB2_7:
	st.shared.f32 	[%r9], %f175;
	bar.sync 	0;
	ld.shared.f32 	%f27, [%r6];
	ld.shared.f32 	%f28, [%r10];
	fma.rn.f32 	%f29, %f27, %f28, %f182;
	ld.shared.f32 	%f30, [%r6+4];
	ld.shared.f32 	%f31, [%r10+96];
	fma.rn.f32 	%f32, %f30, %f31, %f29;
	ld.shared.f32 	%f33, [%r6+8];
	ld.shared.f32 	%f34, [%r10+192];
	fma.rn.f32 	%f35, %f33, %f34, %f32;
	ld.shared.f32 	%f36, [%r6+12];
	ld.shared.f32 	%f37, [%r10+288];
	fma.rn.f32 	%f38, %f36, %f37, %f35;
	ld.shared.f32 	%f39, [%r6+16];
	ld.shared.f32 	%f40, [%r10+384];
	fma.rn.f32 	%f41, %f39, %f40, %f38;
	ld.shared.f32 	%f42, [%r6+20];
	ld.shared.f32 	%f43, [%r10+480];
	fma.rn.f32 	%f44, %f42, %f43, %f41;
	ld.shared.f32 	%f45, [%r6+24];
	ld.shared.f32 	%f46, [%r10+576];
	fma.rn.f32 	%f47, %f45, %f46, %f44;
	ld.shared.f32 	%f48, [%r6+28];
	ld.shared.f32 	%f49, [%r10+672];
	fma.rn.f32 	%f50, %f48, %f49, %f47;
	ld.shared.f32 	%f51, [%r6+32];
	ld.shared.f32 	%f52, [%r10+768];
	fma.rn.f32 	%f53, %f51, %f52, %f50;
	ld.shared.f32 	%f54, [%r6+36];
	ld.shared.f32 	%f55, [%r10+864];
	fma.rn.f32 	%f56, %f54, %f55, %f53;
	ld.shared.f32 	%f57, [%r6+40];
	ld.shared.f32 	%f58, [%r10+960];
	fma.rn.f32 	%f59, %f57, %f58, %f56;
	ld.shared.f32 	%f60, [%r6+44];
	ld.shared.f32 	%f61, [%r10+1056];
	fma.rn.f32 	%f62, %f60, %f61, %f59;
	ld.shared.f32 	%f63, [%r6+48];
	ld.shared.f32 	%f64, [%r10+1152];
	fma.rn.f32 	%f65, %f63, %f64, %f62;
	ld.shared.f32 	%f66, [%r6+52];
	ld.shared.f32 	%f67, [%r10+1248];
	fma.rn.f32 	%f68, %f66, %f67, %f65;
	ld.shared.f32 	%f69, [%r6+56];
	ld.shared.f32 	%f70, [%r10+1344];
	fma.rn.f32 	%f71, %f69, %f70, %f68;
	ld.shared.f32 	%f72, [%r6+60];
	ld.shared.f32 	%f73, [%r10+1440];
	fma.rn.f32 	%f6, %f72, %f73, %f71;
	bar.sync 	0;
	add.s32 	%r46, %r53, 16;
	setp.ge.s32 	%p5, %r46, %r31;
	mov.f32 	%f176, 0f00000000;
	@%p5 bra 	$L__BB2_9;
	ld.global.nc.f32 	%f176, [%rd6];
$L__BB2_9:
	st.shared.f32 	[%r7], %f176;
	add.s32 	%r47, %r56, 16;
	setp.ge.s32 	%p6, %r47, %r31;
	mov.f32 	%f177, 0f00000000;
	@%p6 bra 	$L__BB2_11;
	ld.global.nc.f32 	%f177, [%rd4];
$L__BB2_11:
	st.shared.f32 	[%r9], %f177;
	bar.sync 	0;
	ld.shared.f32 	%f75, [%r6];
	ld.shared.f32 	%f76, [%r10];
	fma.rn.f32 	%f77, %f75, %f76, %f6;
	ld.shared.f32 	%f78, [%r6+4];
	ld.shared.f32 	%f79, [%r10+96];
	fma.rn.f32 	%f80, %f78, %f79, %f77;
	ld.shared.f32 	%f81, [%r6+8];
	ld.shared.f32 	%f82, [%r10+192];
	fma.rn.f32 	%f83, %f81, %f82, %f80;
	ld.shared.f32 	%f84, [%r6+12];
	ld.shared.f32 	%f85, [%r10+288];
	fma.rn.f32 	%f86, %f84, %f85, %f83;
	ld.shared.f32 	%f87, [%r6+16];
	ld.shared.f32 	%f88, [%r10+384];
	fma.rn.f32 	%f89, %f87, %f88, %f86;
	ld.shared.f32 	%f90, [%r6+20];
	ld.shared.f32 	%f91, [%r10+480];
	fma.rn.f32 	%f92, %f90, %f91, %f89;
	ld.shared.f32 	%f93, [%r6+24];
	ld.shared.f32 	%f94, [%r10+576];
	fma.rn.f32 	%f95, %f93, %f94, %f92;
	ld.shared.f32 	%f96, [%r6+28];
	ld.shared.f32 	%f97, [%r10+672];
	fma.rn.f32 	%f98, %f96, %f97, %f95;
	ld.shared.f32 	%f99, [%r6+32];
	ld.shared.f32 	%f100, [%r10+768];
	fma.rn.f32 	%f101, %f99, %f100, %f98;
	ld.shared.f32 	%f102, [%r6+36];
	ld.shared.f32 	%f103, [%r10+864];
	fma.rn.f32 	%f104, %f102, %f103, %f101;
	ld.shared.f32 	%f105, [%r6+40];
	ld.shared.f32 	%f106, [%r10+960];
	fma.rn.f32 	%f107, %f105, %f106, %f104;
	ld.shared.f32 	%f108, [%r6+44];
	ld.shared.f32 	%f109, [%r10+1056];
	fma.rn.f32 	%f110, %f108, %f109, %f107;
	ld.shared.f32 	%f111, [%r6+48];
	ld.shared.f32 	%f112, [%r10+1152];
	fma.rn.f32 	%f113, %f111, %f112, %f110;
	ld.shared.f32 	%f114, [%r6+52];
	ld.shared.f32 	%f115, [%r10+1248];
	fma.rn.f32 	%f116, %f114, %f115, %f113;
	ld.shared.f32 	%f117, [%r6+56];
	ld.shared.f32 	%f118, [%r10+1344];
	fma.rn.f32 	%f119, %f117, %f118, %f116;
	ld.shared.f32 	%f120, [%r6+60];
	ld.shared.f32 	%f121, [%r10+1440];
	fma.rn.f32 	%f182, %f120, %f121, %f119;
	bar.sync 	0;
	add.s32 	%r57, %r57, 32;
	add.s32 	%r56, %r56, 32;
	add.s32 	%r55, %r55, 32;
	add.s32 	%r54, %r54, 32;
	add.s32 	%r53, %r53, 32;
	add.s32 	%r52, %r52, 2;
	setp.ne.s32 	%p7, %r52, 0;
	@%p7 bra 	$L__BB2_3;
	add.s32 	%r58, %r57, -16;
$L__BB2_13:
	and.b32  	%r48, %r11, 16;
	setp.ne.s32 	%p8, %r48, 0;
	@%p8 bra 	$L__BB2_19;
	add.s32 	%r29, %r58, %r1;
	setp.ge.s32 	%p9, %r29, %r31;
	mov.f32 	%f180, 0f00000000;
	@%p9 bra 	$L__BB2_16;
	add.s32 	%r49, %r29, %r5;
	mul.wide.s32 	%rd18, %r49, 4;
	add.s64 	%rd19, %rd2, %rd18;
	ld.global.nc.f32 	%f180, [%rd19];
$L__BB2_16:
	st.shared.f32 	[%r7], %f180;
	add.s32 	%r30, %r58, %r3;
	setp.ge.s32 	%p10, %r30, %r31;
	mov.f32 	%f181, 0f00000000;
	@%p10 bra 	$L__BB2_18;
	add.s32 	%r50, %r30, %r8;
	mul.wide.s32 	%rd20, %r50, 4;
	add.s64 	%rd21, %rd1, %rd20;
	ld.global.nc.f32 	%f181, [%rd21];
$L__BB2_18:
	st.shared.f32 	[%r9], %f181;
	bar.sync 	0;
	ld.shared.f32 	%f124, [%r6];
	ld.shared.f32 	%f125, [%r10];
	fma.rn.f32 	%f126, %f124, %f125, %f182;
	ld.shared.f32 	%f127, [%r6+4];
	ld.shared.f32 	%f128, [%r10+96];
	fma.rn.f32 	%f129, %f127, %f128, %f126;
	ld.shared.f32 	%f130, [%r6+8];
	ld.shared.f32 	%f131, [%r10+192];
	fma.rn.f32 	%f132, %f130, %f131, %f129;
	ld.shared.f32 	%f133, [%r6+12];
	ld.shared.f32 	%f134, [%r10+288];
	fma.rn.f32 	%f135, %f133, %f134, %f132;
	ld.shared.f32 	%f136, [%r6+16];
	ld.shared.f32 	%f137, [%r10+384];
	fma.rn.f32 	%f138, %f136, %f137, %f135;
	ld.shared.f32 	%f139, [%r6+20];
	ld.shared.f32 	%f140, [%r10+480];
	fma.rn.f32 	%f141, %f139, %f140, %f138;
	ld.shared.f32 	%f142, [%r6+24];
	ld.shared.f32 	%f143, [%r10+576];
	fma.rn.f32 	%f144, %f142, %f143, %f141;
	ld.shared.f32 	%f145, [%r6+28];
	ld.shared.f32 	%f146, [%r10+672];
	fma.rn.f32 	%f147, %f145, %f146, %f144;
	ld.shared.f32 	%f148, [%r6+32];
	ld.shared.f32 	%f149, [%r10+768];
	fma.rn.f32 	%f150, %f148, %f149, %f147;
	ld.shared.f32 	%f151, [%r6+36];
	ld.shared.f32 	%f152, [%r10+864];
	fma.rn.f32 	%f153, %f151, %f152, %f150;
	ld.shared.f32 	%f154, [%r6+40];
	ld.shared.f32 	%f155, [%r10+960];
	fma.rn.f32 	%f156, %f154, %f155, %f153;
	ld.shared.f32 	%f157, [%r6+44];
	ld.shared.f32 	%f158, [%r10+1056];
	fma.rn.f32 	%f159, %f157, %f158, %f156;
	ld.shared.f32 	%f160, [%r6+48];
	ld.shared.f32 	%f161, [%r10+1152];
	fma.rn.f32 	%f162, %f160, %f161, %f159;
	ld.shared.f32 	%f163, [%r6+52];
	ld.shared.f32 	%f164, [%r10+1248];
	fma.rn.f32 	%f165, %f163, %f164, %f162;
	ld.shared.f32 	%f166, [%r6+56];
	ld.shared.f32 	%f167, [%r10+1344];
	fma.rn.f32 	%f168, %f166, %f167, %f165;
	ld.shared.f32 	%f169, [%r6+60];
	ld.shared.f32 	%f170, [%r10+1440];
	fma.rn.f32 	%f182, %f169, %f170, %f168;
	bar.sync 	0;
$L__BB2_19:
	cvta.to.global.u64 	%rd22, %rd8;
	cvta.to.global.u64 	%rd23, %rd7;
	mad.lo.s32 	%r51, %r32, %r4, %r2;
	mul.wide.s32 	%rd24, %r51, 4;
	add.s64 	%rd25, %rd22, %rd24;
	ld.global.nc.f32 	%f171, [%rd25];
	setp.gt.f32 	%p11, %f171, 0f00000000;
	selp.f32 	%f172, %f182, 0f00000000, %p11;
	add.s64 	%rd26, %rd23, %rd24;
	st.global.f32 	[%rd26], %f172;
	ret;

}
	// .globl	_Z12update_layeriiifPfS_PKfS1_
.visible .entry _Z12update_layeriiifPfS_PKfS1_(
	.param .u32 _Z12update_layeriiifPfS_PKfS1__param_0,
	.param .u32 _Z12update_layeriiifPfS_PKfS1__param_1,
	.param .u32 _Z12update_layeriiifPfS_PKfS1__param_2,
	.param .f32 _Z12update_layeriiifPfS_PKfS1__param_3,
	.param .u64 .ptr .align 1 _Z12update_layeriiifPfS_PKfS1__param_4,
	.param .u64 .ptr .align 1 _Z12update_layeriiifPfS_PKfS1__param_5,
	.param .u64 .ptr .align 1 _Z12update_layeriiifPfS_PKfS1__param_6,
	.param .u64 .ptr .align 1 _Z12update_layeriiifPfS_PKfS1__param_7
)
{
	.reg .pred 	%p<13>;
	.reg .b32 	%r<45>;
	.reg .b32 	%f<110>;
	.reg .b64 	%rd<58>;

	ld.param.u32 	%r20, [_Z12update_layeriiifPfS_PKfS1__param_0];
	ld.param.u32 	%r21, [_Z12update_layeriiifPfS_PKfS1__param_1];
	ld.param.u32 	%r22, [_Z12update_layeriiifPfS_PKfS1__param_2];
	ld.param.f32 	%f25, [_Z12update_layeriiifPfS_PKfS1__param_3];
	ld.param.u64 	%rd4, [_Z12update_layeriiifPfS_PKfS1__param_5];
	ld.param.u64 	%rd5, [_Z12update_layeriiifPfS_PKfS1__param_6];
	ld.param.u64 	%rd6, [_Z12update_layeriiifPfS_PKfS1__param_7];
	cvta.to.global.u64 	%rd1, %rd6;
	cvta.to.global.u64 	%rd2, %rd5;
	mov.u32 	%r23, %ctaid.x;
	mov.u32 	%r24, %ntid.x;
	mov.u32 	%r25, %tid.x;
	mad.lo.s32 	%r1, %r23, %r24, %r25;
	mov.u32 	%r26, %ctaid.y;
	mov.u32 	%r27, %ntid.y;
	mov.u32 	%r28, %tid.y;
	mad.lo.s32 	%r2, %r26, %r27, %r28;
	setp.ge.s32 	%p1, %r2, %r21;
	setp.ge.s32 	%p2, %r1, %r20;
	or.pred  	%p3, %p2, %p1;
	@%p3 bra 	$L__BB3_14;
	setp.lt.s32 	%p4, %r22, 1;
	mov.f32 	%f108, 0f00000000;
	mov.f32 	%f109, %f108;
	@%p4 bra 	$L__BB3_13;
	and.b32  	%r3, %r22, 7;
	setp.lt.u32 	%p5, %r22, 8;
	mov.f32 	%f109, 0f00000000;
	mov.b32 	%r43, 0;
	mov.f32 	%f108, %f109;
	@%p5 bra 	$L__BB3_5;
	and.b32  	%r43, %r22, 2147483640;
	neg.s32 	%r41, %r43;
	shl.b32 	%r6, %r20, 3;
	shl.b32 	%r7, %r21, 3;
	mov.f32 	%f109, 0f00000000;
	mul.wide.s32 	%rd11, %r21, 4;
	mul.wide.s32 	%rd13, %r20, 4;
	mov.u32 	%r39, %r2;
	mov.u32 	%r40, %r1;
$L__BB3_4:
	.pragma "nounroll";
	mul.wide.s32 	%rd7, %r39, 4;
	add.s64 	%rd8, %rd2, %rd7;
	ld.global.nc.f32 	%f30, [%rd8];
	mul.wide.s32 	%rd9, %r40, 4;
	add.s64 	%rd10, %rd1, %rd9;
	ld.global.nc.f32 	%f31, [%rd10];
	fma.rn.f32 	%f32, %f30, %f31, %f108;
	add.f32 	%f33, %f109, %f31;
	add.s64 	%rd12, %rd8, %rd11;
	ld.global.nc.f32 	%f34, [%rd12];
	add.s64 	%rd14, %rd10, %rd13;
	ld.global.nc.f32 	%f35, [%rd14];
	fma.rn.f32 	%f36, %f34, %f35, %f32;
	add.f32 	%f37, %f33, %f35;
	add.s64 	%rd15, %rd12, %rd11;
	ld.global.nc.f32 	%f38, [%rd15];
	add.s64 	%rd16, %rd14, %rd13;
	ld.global.nc.f32 	%f39, [%rd16];
	fma.rn.f32 	%f40, %f38, %f39, %f36;
	add.f32 	%f41, %f37, %f39;
	add.s64 	%rd17, %rd15, %rd11;
	ld.global.nc.f32 	%f42, [%rd17];
	add.s64 	%rd18, %rd16, %rd13;
	ld.global.nc.f32 	%f43, [%rd18];
	fma.rn.f32 	%f44, %f42, %f43, %f40;
	add.f32 	%f45, %f41, %f43;
	add.s64 	%rd19, %rd17, %rd11;
	ld.global.nc.f32 	%f46, [%rd19];
	add.s64 	%rd20, %rd18, %rd13;
	ld.global.nc.f32 	%f47, [%rd20];
	fma.rn.f32 	%f48, %f46, %f47, %f44;
	add.f32 	%f49, %f45, %f47;
	add.s64 	%rd21, %rd19, %rd11;
	ld.global.nc.f32 	%f50, [%rd21];
	add.s64 	%rd22, %rd20, %rd13;
	ld.global.nc.f32 	%f51, [%rd22];
	fma.rn.f32 	%f52, %f50, %f51, %f48;
	add.f32 	%f53, %f49, %f51;
	add.s64 	%rd23, %rd21, %rd11;
	ld.global.nc.f32 	%f54, [%rd23];
	add.s64 	%rd24, %rd22, %rd13;
	ld.global.nc.f32 	%f55, [%rd24];
	fma.rn.f32 	%f56, %f54, %f55, %f52;
	add.f32 	%f57, %f53, %f55;
	add.s64 	%rd25, %rd23, %rd11;
	ld.global.nc.f32 	%f58, [%rd25];
	add.s64 	%rd26, %rd24, %rd13;
	ld.global.nc.f32 	%f59, [%rd26];
	fma.rn.f32 	%f108, %f58, %f59, %f56;
	add.f32 	%f109, %f57, %f59;
	add.s32 	%r41, %r41, 8;
	add.s32 	%r40, %r40, %r6;
	add.s32 	%r39, %r39, %r7;
	setp.ne.s32 	%p6, %r41, 0;
	@%p6 bra 	$L__BB3_4;
$L__BB3_5:
	setp.eq.s32 	%p7, %r3, 0;
	@%p7 bra 	$L__BB3_13;
	and.b32  	%r15, %r22, 3;
	setp.lt.u32 	%p8, %r3, 4;
	@%p8 bra 	$L__BB3_8;
	mad.lo.s32 	%r30, %r43, %r21, %r2;
	mul.wide.s32 	%rd27, %r30, 4;
	add.s64 	%rd28, %rd2, %rd27;
	ld.global.nc.f32 	%f61, [%rd28];
	mad.lo.s32 	%r31, %r43, %r20, %r1;
	mul.wide.s32 	%rd29, %r31, 4;
	add.s64 	%rd30, %rd1, %rd29;
	ld.global.nc.f32 	%f62, [%rd30];
	fma.rn.f32 	%f63, %f61, %f62, %f108;
	add.f32 	%f64, %f109, %f62;
	mul.wide.s32 	%rd31, %r21, 4;
	add.s64 	%rd32, %rd28, %rd31;
	ld.global.nc.f32 	%f65, [%rd32];
	mul.wide.s32 	%rd33, %r20, 4;
	add.s64 	%rd34, %rd30, %rd33;
	ld.global.nc.f32 	%f66, [%rd34];
	fma.rn.f32 	%f67, %f65, %f66, %f63;
	add.f32 	%f68, %f64, %f66;
	add.s64 	%rd35, %rd32, %rd31;
	ld.global.nc.f32 	%f69, [%rd35];
	add.s64 	%rd36, %rd34, %rd33;
	ld.global.nc.f32 	%f70, [%rd36];
	fma.rn.f32 	%f71, %f69, %f70, %f67;
	add.f32 	%f72, %f68, %f70;
	add.s64 	%rd37, %rd35, %rd31;
	ld.global.nc.f32 	%f73, [%rd37];
	add.s64 	%rd38, %rd36, %rd33;
	ld.global.nc.f32 	%f74, [%rd38];
	fma.rn.f32 	%f108, %f73, %f74, %f71;
	add.f32 	%f109, %f72, %f74;
	add.s32 	%r43, %r43, 4;
$L__BB3_8:
	setp.eq.s32 	%p9, %r15, 0;
	@%p9 bra 	$L__BB3_13;
	setp.eq.s32 	%p10, %r15, 1;
	@%p10 bra 	$L__BB3_11;
	mad.lo.s32 	%r32, %r43, %r21, %r2;
	mul.wide.s32 	%rd39, %r32, 4;
	add.s64 	%rd40, %rd2, %rd39;
	ld.global.nc.f32 	%f76, [%rd40];
	mad.lo.s32 	%r33, %r43, %r20, %r1;
	mul.wide.s32 	%rd41, %r33, 4;
	add.s64 	%rd42, %rd1, %rd41;
	ld.global.nc.f32 	%f77, [%rd42];
	fma.rn.f32 	%f78, %f76, %f77, %f108;
	add.f32 	%f79, %f109, %f77;
	mul.wide.s32 	%rd43, %r21, 4;
	add.s64 	%rd44, %rd40, %rd43;
	ld.global.nc.f32 	%f80, [%rd44];
	mul.wide.s32 	%rd45, %r20, 4;
	add.s64 	%rd46, %rd42, %rd45;
	ld.global.nc.f32 	%f81, [%rd46];
	fma.rn.f32 	%f108, %f80, %f81, %f78;
	add.f32 	%f109, %f79, %f81;
	add.s32 	%r43, %r43, 2;
$L__BB3_11:
	and.b32  	%r34, %r22, 1;
	setp.eq.b32 	%p11, %r34, 1;
	not.pred 	%p12, %p11;
	@%p12 bra 	$L__BB3_13;
	mad.lo.s32 	%r35, %r43, %r21, %r2;
	mul.wide.s32 	%rd47, %r35, 4;
	add.s64 	%rd48, %rd2, %rd47;
	ld.global.nc.f32 	%f82, [%rd48];
	mad.lo.s32 	%r36, %r43, %r20, %r1;
	mul.wide.s32 	%rd49, %r36, 4;
	add.s64 	%rd50, %rd1, %rd49;
	ld.global.nc.f32 	%f83, [%rd50];
	fma.rn.f32 	%f108, %f82, %f83, %f108;
	add.f32 	%f109, %f109, %f83;
$L__BB3_13:
	ld.param.u64 	%rd57, [_Z12update_layeriiifPfS_PKfS1__param_4];
	mul.f32 	%f84, %f25, %f108;
	cvt.rn.f32.s32 	%f85, %r22;
	div.rn.f32 	%f86, %f84, %f85;
	mad.lo.s32 	%r37, %r2, %r20, %r1;
	cvta.to.global.u64 	%rd51, %rd57;
	mul.wide.s32 	%rd52, %r37, 4;
	add.s64 	%rd53, %rd51, %rd52;
	ld.global.f32 	%f87, [%rd53];
	sub.f32 	%f88, %f87, %f86;
	st.global.f32 	[%rd53], %f88;
	cvta.to.global.u64 	%rd54, %rd4;
	mul.wide.s32 	%rd55, %r1, 4;
	add.s64 	%rd56, %rd54, %rd55;
	neg.f32 	%f89, %f25;
	mul.f32 	%f90, %f109, %f89;
	mul.lo.s32 	%r38, %r22, %r21;
	cvt.rn.f32.s32 	%f91, %r38;
	div.rn.f32 	%f92, %f90, %f91;
	atom.global.add.f32 	%f93, [%rd56], %f92;
$L__BB3_14:
	ret;

}
	// .globl	_Z13cross_entropyiiPKfS0_Pf
.visible .entry _Z13cross_entropyiiPKfS0_Pf(
	.param .u32 _Z13cross_entropyiiPKfS0_Pf_param_0,
	.param .u32 _Z13cross_entropyiiPKfS0_Pf_param_1,
	.param .u64 .ptr .align 1 _Z13cross_entropyiiPKfS0_Pf_param_2,
	.param .u64 .ptr .align 1 _Z13cross_entropyiiPKfS0_Pf_param_3,
	.param .u64 .ptr .align 1 _Z13cross_entropyiiPKfS0_Pf_param_4
)
{
	.reg .pred 	%p<11>;
	.reg .b32 	%r<50>;
	.reg .b32 	%f<222>;
	.reg .b64 	%rd<12>;

	ld.param.u64 	%rd1, [_Z13cross_entropyiiPKfS0_Pf_param_2];
	ld.param.u64 	%rd2, [_Z13cross_entropyiiPKfS0_Pf_param_3];
	ld.param.u64 	%rd3, [_Z13cross_entropyiiPKfS0_Pf_param_4];
	mov.u32 	%r1, %ctaid.x;
	mov.u32 	%r2, %ntid.x;
	mov.u32 	%r3, %tid.x;
	mad.lo.s32 	%r4, %r1, %r2, %r3;
	mul.lo.s32 	%r5, %r4, 10;
	cvta.to.global.u64 	%rd4, %rd2;
	cvta.to.global.u64 	%rd5, %rd1;
	mul.wide.s32 	%rd6, %r5, 4;
	add.s64 	%rd7, %rd4, %rd6;
	ld.global.nc.f32 	%f1, [%rd7];
	add.s64 	%rd8, %rd5, %rd6;
	ld.global.nc.f32 	%f2, [%rd8];
	max.f32 	%f3, %f2, 0f358637BD;
	mov.b32 	%r6, %f3;
	add.s32 	%r7, %r6, -1059760811;
	and.b32  	%r8, %r7, -8388608;
	sub.s32 	%r9, %r6, %r8;
	mov.b32 	%f4, %r9;
	cvt.rn.f32.s32 	%f5, %r8;
	fma.rn.f32 	%f6, %f5, 0f34000000, 0f00000000;
	add.f32 	%f7, %f4, 0fBF800000;
	fma.rn.f32 	%f8, %f7, 0fBE055027, 0f3E1039F6;
	fma.rn.f32 	%f9, %f8, %f7, 0fBDF8CDCC;
	fma.rn.f32 	%f10, %f9, %f7, 0f3E0F2955;
	fma.rn.f32 	%f11, %f10, %f7, 0fBE2AD8B9;
	fma.rn.f32 	%f12, %f11, %f7, 0f3E4CED0B;
	fma.rn.f32 	%f13, %f12, %f7, 0fBE7FFF22;
	fma.rn.f32 	%f14, %f13, %f7, 0f3EAAAA78;
	fma.rn.f32 	%f15, %f14, %f7, 0fBF000000;
	mul.f32 	%f16, %f7, %f15;
	fma.rn.f32 	%f17, %f16, %f7, %f7;
	fma.rn.f32 	%f18, %f6, 0f3F317218, %f17;
	setp.gt.u32 	%p1, %r6, 2139095039;
	fma.rn.f32 	%f19, %f3, 0f7F800000, 0f7F800000;
	selp.f32 	%f20, %f19, %f18, %p1;
	mul.f32 	%f21, %f1, %f20;
	mov.f32 	%f22, 0f00000000;
	sub.f32 	%f23, %f22, %f21;
	ld.global.nc.f32 	%f24, [%rd7+4];
	ld.global.nc.f32 	%f25, [%rd8+4];
	max.f32 	%f26, %f25, 0f358637BD;
	mov.b32 	%r10, %f26;
	add.s32 	%r11, %r10, -1059760811;
	and.b32  	%r12, %r11, -8388608;
	sub.s32 	%r13, %r10, %r12;
	mov.b32 	%f27, %r13;
	cvt.rn.f32.s32 	%f28, %r12;
	fma.rn.f32 	%f29, %f28, 0f34000000, 0f00000000;
	add.f32 	%f30, %f27, 0fBF800000;
	fma.rn.f32 	%f31, %f30, 0fBE055027, 0f3E1039F6;
	fma.rn.f32 	%f32, %f31, %f30, 0fBDF8CDCC;
	fma.rn.f32 	%f33, %f32, %f30, 0f3E0F2955;
	fma.rn.f32 	%f34, %f33, %f30, 0fBE2AD8B9;
	fma.rn.f32 	%f35, %f34, %f30, 0f3E4CED0B;
	fma.rn.f32 	%f36, %f35, %f30, 0fBE7FFF22;
	fma.rn.f32 	%f37, %f36, %f30, 0f3EAAAA78;
	fma.rn.f32 	%f38, %f37, %f30, 0fBF000000;
	mul.f32 	%f39, %f30, %f38;
	fma.rn.f32 	%f40, %f39, %f30, %f30;
	fma.rn.f32 	%f41, %f29, 0f3F317218, %f40;
	setp.gt.u32 	%p2, %r10, 2139095039;
	fma.rn.f32 	%f42, %f26, 0f7F800000, 0f7F800000;
	selp.f32 	%f43, %f42, %f41, %p2;
	mul.f32 	%f44, %f24, %f43;
	sub.f32 	%f45, %f23, %f44;
	ld.global.nc.f32 	%f46, [%rd7+8];
	ld.global.nc.f32 	%f47, [%rd8+8];
	max.f32 	%f48, %f47, 0f358637BD;
	mov.b32 	%r14, %f48;
	add.s32 	%r15, %r14, -1059760811;
	and.b32  	%r16, %r15, -8388608;
	sub.s32 	%r17, %r14, %r16;
	mov.b32 	%f49, %r17;
	cvt.rn.f32.s32 	%f50, %r16;
	fma.rn.f32 	%f51, %f50, 0f34000000, 0f00000000;
	add.f32 	%f52, %f49, 0fBF800000;
	fma.rn.f32 	%f53, %f52, 0fBE055027, 0f3E1039F6;
	fma.rn.f32 	%f54, %f53, %f52, 0fBDF8CDCC;
	fma.rn.f32 	%f55, %f54, %f52, 0f3E0F2955;
	fma.rn.f32 	%f56, %f55, %f52, 0fBE2AD8B9;
	fma.rn.f32 	%f57, %f56, %f52, 0f3E4CED0B;
	fma.rn.f32 	%f58, %f57, %f52, 0fBE7FFF22;
	fma.rn.f32 	%f59, %f58, %f52, 0f3EAAAA78;
	fma.rn.f32 	%f60, %f59, %f52, 0fBF000000;
	mul.f32 	%f61, %f52, %f60;
	fma.rn.f32 	%f62, %f61, %f52, %f52;
	fma.rn.f32 	%f63, %f51, 0f3F317218, %f62;
	setp.gt.u32 	%p3, %r14, 2139095039;
	fma.rn.f32 	%f64, %f48, 0f7F800000, 0f7F800000;
	selp.f32 	%f65, %f64, %f63, %p3;
	mul.f32 	%f66, %f46, %f65;
	sub.f32 	%f67, %f45, %f66;
	ld.global.nc.f32 	%f68, [%rd7+12];
	ld.global.nc.f32 	%f69, [%rd8+12];
	max.f32 	%f70, %f69, 0f358637BD;
	mov.b32 	%r18, %f70;
	add.s32 	%r19, %r18, -1059760811;
	and.b32  	%r20, %r19, -8388608;
	sub.s32 	%r21, %r18, %r20;
	mov.b32 	%f71, %r21;
	cvt.rn.f32.s32 	%f72, %r20;
	fma.rn.f32 	%f73, %f72, 0f34000000, 0f00000000;
	add.f32 	%f74, %f71, 0fBF800000;
	fma.rn.f32 	%f75, %f74, 0fBE055027, 0f3E1039F6;
	fma.rn.f32 	%f76, %f75, %f74, 0fBDF8CDCC;
	fma.rn.f32 	%f77, %f76, %f74, 0f3E0F2955;
	fma.rn.f32 	%f78, %f77, %f74, 0fBE2AD8B9;
	fma.rn.f32 	%f79, %f78, %f74, 0f3E4CED0B;
	fma.rn.f32 	%f80, %f79, %f74, 0fBE7FFF22;
	fma.rn.f32 	%f81, %f80, %f74, 0f3EAAAA78;
	fma.rn.f32 	%f82, %f81, %f74, 0fBF000000;
	mul.f32 	%f83, %f74, %f82;
	fma.rn.f32 	%f84, %f83, %f74, %f74;
	fma.rn.f32 	%f85, %f73, 0f3F317218, %f84;
	setp.gt.u32 	%p4, %r18, 2139095039;
	fma.rn.f32 	%f86, %f70, 0f7F800000, 0f7F800000;
	selp.f32 	%f87, %f86, %f85, %p4;
	mul.f32 	%f88, %f68, %f87;
	sub.f32 	%f89, %f67, %f88;
	ld.global.nc.f32 	%f90, [%rd7+16];
	ld.global.nc.f32 	%f91, [%rd8+16];
	max.f32 	%f92, %f91, 0f358637BD;
	mov.b32 	%r22, %f92;
	add.s32 	%r23, %r22, -1059760811;
	and.b32  	%r24, %r23, -8388608;
	sub.s32 	%r25, %r22, %r24;
	mov.b32 	%f93, %r25;
	cvt.rn.f32.s32 	%f94, %r24;
	fma.rn.f32 	%f95, %f94, 0f34000000, 0f00000000;
	add.f32 	%f96, %f93, 0fBF800000;
	fma.rn.f32 	%f97, %f96, 0fBE055027, 0f3E1039F6;
	fma.rn.f32 	%f98, %f97, %f96, 0fBDF8CDCC;
	fma.rn.f32 	%f99, %f98, %f96, 0f3E0F2955;
	fma.rn.f32 	%f100, %f99, %f96, 0fBE2AD8B9;
	fma.rn.f32 	%f101, %f100, %f96, 0f3E4CED0B;
	fma.rn.f32 	%f102, %f101, %f96, 0fBE7FFF22;
	fma.rn.f32 	%f103, %f102, %f96, 0f3EAAAA78;
	fma.rn.f32 	%f104, %f103, %f96, 0fBF000000;
	mul.f32 	%f105, %f96, %f104;
	fma.rn.f32 	%f106, %f105, %f96, %f96;
	fma.rn.f32 	%f107, %f95, 0f3F317218, %f106;
	setp.gt.u32 	%p5, %r22, 2139095039;
	fma.rn.f32 	%f108, %f92, 0f7F800000, 0f7F800000;
	selp.f32 	%f109, %f108, %f107, %p5;
	mul.f32 	%f110, %f90, %f109;
	sub.f32 	%f111, %f89, %f110;
	ld.global.nc.f32 	%f112, [%rd7+20];
	ld.global.nc.f32 	%f113, [%rd8+20];
	max.f32 	%f114, %f113, 0f358637BD;
	mov.b32 	%r26, %f114;
	add.s32 	%r27, %r26, -1059760811;
	and.b32  	%r28, %r27, -8388608;
	sub.s32 	%r29, %r26, %r28;
	mov.b32 	%f115, %r29;
	cvt.rn.f32.s32 	%f116, %r28;
	fma.rn.f32 	%f117, %f116, 0f34000000, 0f00000000;
	add.f32 	%f118, %f115, 0fBF800000;
	fma.rn.f32 	%f119, %f118, 0fBE055027, 0f3E1039F6;
	fma.rn.f32 	%f120, %f119, %f118, 0fBDF8CDCC;
	fma.rn.f32 	%f121, %f120, %f118, 0f3E0F2955;
	fma.rn.f32 	%f122, %f121, %f118, 0fBE2AD8B9;
	fma.rn.f32 	%f123, %f122, %f118, 0f3E4CED0B;
	fma.rn.f32 	%f124, %f123, %f118, 0fBE7FFF22;
	fma.rn.f32 	%f125, %f124, %f118, 0f3EAAAA78;
	fma.rn.f32 	%f126, %f125, %f118, 0fBF000000;
	mul.f32 	%f127, %f118, %f126;
	fma.rn.f32 	%f128, %f127, %f118, %f118;
	fma.rn.f32 	%f129, %f117, 0f3F317218, %f128;
	setp.gt.u32 	%p6, %r26, 2139095039;
	fma.rn.f32 	%f130, %f114, 0f7F800000, 0f7F800000;
	selp.f32 	%f131, %f130, %f129, %p6;
	mul.f32 	%f132, %f112, %f131;
	sub.f32 	%f133, %f111, %f132;
	ld.global.nc.f32 	%f134, [%rd7+24];
	ld.global.nc.f32 	%f135, [%rd8+24];
	max.f32 	%f136, %f135, 0f358637BD;
	mov.b32 	%r30, %f136;
	add.s32 	%r31, %r30, -1059760811;
	and.b32  	%r32, %r31, -8388608;
	sub.s32 	%r33, %r30, %r32;
	mov.b32 	%f137, %r33;
	cvt.rn.f32.s32 	%f138, %r32;
	fma.rn.f32 	%f139, %f138, 0f34000000, 0f00000000;
	add.f32 	%f140, %f137, 0fBF800000;
	fma.rn.f32 	%f141, %f140, 0fBE055027, 0f3E1039F6;
	fma.rn.f32 	%f142, %f141, %f140, 0fBDF8CDCC;
	fma.rn.f32 	%f143, %f142, %f140, 0f3E0F2955;
	fma.rn.f32 	%f144, %f143, %f140, 0fBE2AD8B9;
	fma.rn.f32 	%f145, %f144, %f140, 0f3E4CED0B;
	fma.rn.f32 	%f146, %f145, %f140, 0fBE7FFF22;
	fma.rn.f32 	%f147, %f146, %f140, 0f3EAAAA78;
	fma.rn.f32 	%f148, %f147, %f140, 0fBF000000;
	mul.f32 	%f149, %f140, %f148;
	fma.rn.f32 	%f150, %f149, %f140, %f140;
	fma.rn.f32 	%f151, %f139, 0f3F317218, %f150;
	setp.gt.u32 	%p7, %r30, 2139095039;
	fma.rn.f32 	%f152, %f136, 0f7F800000, 0f7F800000;
	selp.f32 	%f153, %f152, %f151, %p7;
	mul.f32 	%f154, %f134, %f153;
	sub.f32 	%f155, %f133, %f154;
	ld.global.nc.f32 	%f156, [%rd7+28];
	ld.global.nc.f32 	%f157, [%rd8+28];
	max.f32 	%f158, %f157, 0f358637BD;
	mov.b32 	%r34, %f158;
	add.s32 	%r35, %r34, -1059760811;
	and.b32  	%r36, %r35, -8388608;
	sub.s32 	%r37, %r34, %r36;
	mov.b32 	%f159, %r37;
	cvt.rn.f32.s32 	%f160, %r36;
	fma.rn.f32 	%f161, %f160, 0f34000000, 0f00000000;
	add.f32 	%f162, %f159, 0fBF800000;
	fma.rn.f32 	%f163, %f162, 0fBE055027, 0f3E1039F6;
	fma.rn.f32 	%f164, %f163, %f162, 0fBDF8CDCC;
	fma.rn.f32 	%f165, %f164, %f162, 0f3E0F2955;
	fma.rn.f32 	%f166, %f165, %f162, 0fBE2AD8B9;
	fma.rn.f32 	%f167, %f166, %f162, 0f3E4CED0B;
	fma.rn.f32 	%f168, %f167, %f162, 0fBE7FFF22;
	fma.rn.f32 	%f169, %f168, %f162, 0f3EAAAA78;
	fma.rn.f32 	%f170, %f169, %f162, 0fBF000000;
	mul.f32 	%f171, %f162, %f170;
	fma.rn.f32 	%f172, %f171, %f162, %f162;
	fma.rn.f32 	%f173, %f161, 0f3F317218, %f172;
	setp.gt.u32 	%p8, %r34, 2139095039;
	fma.rn.f32 	%f174, %f158, 0f7F800000, 0f7F800000;
	selp.f32 	%f175, %f174, %f173, %p8;
	mul.f32 	%f176, %f156, %f175;
	sub.f32 	%f177, %f155, %f176;
	ld.global.nc.f32 	%f178, [%rd7+32];
	ld.global.nc.f32 	%f179, [%rd8+32];
	max.f32 	%f180, %f179, 0f358637BD;
	mov.b32 	%r38, %f180;
	add.s32 	%r39, %r38, -1059760811;
	and.b32  	%r40, %r39, -8388608;
	sub.s32 	%r41, %r38, %r40;
	mov.b32 	%f181, %r41;
	cvt.rn.f32.s32 	%f182, %r40;
	fma.rn.f32 	%f183, %f182, 0f34000000, 0f00000000;
	add.f32 	%f184, %f181, 0fBF800000;
	fma.rn.f32 	%f185, %f184, 0fBE055027, 0f3E1039F6;
	fma.rn.f32 	%f186, %f185, %f184, 0fBDF8CDCC;
	fma.rn.f32 	%f187, %f186, %f184, 0f3E0F2955;
	fma.rn.f32 	%f188, %f187, %f184, 0fBE2AD8B9;
	fma.rn.f32 	%f189, %f188, %f184, 0f3E4CED0B;
	fma.rn.f32 	%f190, %f189, %f184, 0fBE7FFF22;
	fma.rn.f32 	%f191, %f190, %f184, 0f3EAAAA78;
	fma.rn.f32 	%f192, %f191, %f184, 0fBF000000;
	mul.f32 	%f193, %f184, %f192;
	fma.rn.f32 	%f194, %f193, %f184, %f184;
	fma.rn.f32 	%f195, %f183, 0f3F317218, %f194;
	setp.gt.u32 	%p9, %r38, 2139095039;
	fma.rn.f32 	%f196, %f180, 0f7F800000, 0f7F800000;
	selp.f32 	%f197, %f196, %f195, %p9;
	mul.f32 	%f198, %f178, %f197;
	sub.f32 	%f199, %f177, %f198;
	ld.global.nc.f32 	%f200, [%rd7+36];
	ld.global.nc.f32 	%f201, [%rd8+36];
	max.f32 	%f202, %f201, 0f358637BD;
	mov.b32 	%r42, %f202;
	add.s32 	%r43, %r42, -1059760811;
	and.b32  	%r44, %r43, -8388608;
	sub.s32 	%r45, %r42, %r44;
	mov.b32 	%f203, %r45;
	cvt.rn.f32.s32 	%f204, %r44;
	fma.rn.f32 	%f205, %f204, 0f34000000, 0f00000000;
	add.f32 	%f206, %f203, 0fBF800000;
	fma.rn.f32 	%f207, %f206, 0fBE055027, 0f3E1039F6;
	fma.rn.f32 	%f208, %f207, %f206, 0fBDF8CDCC;
	fma.rn.f32 	%f209, %f208, %f206, 0f3E0F2955;
	fma.rn.f32 	%f210, %f209, %f206, 0fBE2AD8B9;
	fma.rn.f32 	%f211, %f210, %f206, 0f3E4CED0B;
	fma.rn.f32 	%f212, %f211, %f206, 0fBE7FFF22;
	fma.rn.f32 	%f213, %f212, %f206, 0f3EAAAA78;
	fma.rn.f32 	%f214, %f213, %f206, 0fBF000000;
	mul.f32 	%f215, %f206, %f214;
	fma.rn.f32 	%f216, %f215, %f206, %f206;
	fma.rn.f32 	%f217, %f205, 0f3F317218, %f216;
	setp.gt.u32 	%p10, %r42, 2139095039;
	fma.rn.f32 	%f218, %f202, 0f7F800000, 0f7F800000;
	selp.f32 	%f219, %f218, %f217, %p10;
	mul.f32 	%f220, %f200, %f219;
	sub.f32 	%f221, %f199, %f220;
	cvta.to.global.u64 	%rd9, %rd3;
	mul.hi.s32 	%r46, %r5, 1717986919;
	shr.u32 	%r47, %r46, 31;
	shr.s32 	%r48, %r46, 2;
	add.s32 	%r49, %r48, %r47;
	mul.wide.s32 	%rd10, %r49, 4;
	add.s64 	%rd11, %rd9, %rd10;
	st.global.f32 	[%rd11], %f221;
	ret;

}
	// .globl	_Z26cross_entropy_softmax_gradiiPKfS0_Pf
.visible .entry _Z26cross_entropy_softmax_gradiiPKfS0_Pf(
	.param .u32 _Z26cross_entropy_softmax_gradiiPKfS0_Pf_param_0,
	.param .u32 _Z26cross_entropy_softmax_gradiiPKfS0_Pf_param_1,
	.param .u64 .ptr .align 1 _Z26cross_entropy_softmax_gradiiPKfS0_Pf_param_2,
	.param .u64 .ptr .align 1 _Z26cross_entropy_softmax_gradiiPKfS0_Pf_param_3,
	.param .u64 .ptr .align 1 _Z26cross_entropy_softmax_gradiiPKfS0_Pf_param_4
)
{
	.reg .b32 	%r<5>;
	.reg .b32 	%f<4>;
	.reg .b64 	%rd<11>;

	ld.param.u64 	%rd1, [_Z26cross_entropy_softmax_gradiiPKfS0_Pf_param_2];
	ld.param.u64 	%rd2, [_Z26cross_entropy_softmax_gradiiPKfS0_Pf_param_3];
	ld.param.u64 	%rd3, [_Z26cross_entropy_softmax_gradiiPKfS0_Pf_param_4];
	cvta.to.global.u64 	%rd4, %rd3;
	cvta.to.global.u64 	%rd5, %rd2;
	cvta.to.global.u64 	%rd6, %rd1;
	mov.u32 	%r1, %ctaid.x;
	mov.u32 	%r2, %ntid.x;
	mov.u32 	%r3, %tid.x;
	mad.lo.s32 	%r4, %r1, %r2, %r3;
	mul.wide.s32 	%rd7, %r4, 4;
	add.s64 	%rd8, %rd6, %rd7;
	ld.global.nc.f32 	%f1, [%rd8];
	add.s64 	%rd9, %rd5, %rd7;
	ld.global.nc.f32 	%f2, [%rd9];
	sub.f32 	%f3, %f1, %f2;
	add.s64 	%rd10, %rd4, %rd7;
	st.global.f32 	[%rd10], %f3;
	ret;

}
	// .globl	_Z11init_weightiiPf
.visible .entry _Z11init_weightiiPf(
	.param .u32 _Z11init_weightiiPf_param_0,
	.param .u32 _Z11init_weightiiPf_param_1,
	.param .u64 .ptr .align 1 _Z11init_weightiiPf_param_2
)
{
	.local .align 8 .b8 	__local_depot6[48];
	.reg .b64 	%SP;
	.reg .b64 	%SPL;
	.reg .pred 	%p<69>;
	.reg .b32 	%r<1218>;
	.reg .b32 	%f<35>;
	.reg .b64 	%rd<27>;

	mov.u64 	%SPL, __local_depot6;
	ld.param.u32 	%r542, [_Z11init_weightiiPf_param_0];
	ld.param.u32 	%r543, [_Z11init_weightiiPf_param_1];
	ld.param.u64 	%rd10, [_Z11init_weightiiPf_param_2];
	mov.u32 	%r544, %ctaid.x;
	mov.u32 	%r545, %ntid.x;
	mov.u32 	%r546, %tid.x;
	mad.lo.s32 	%r1, %r544, %r545, %r546;
	mov.u32 	%r547, %ctaid.y;
	mov.u32 	%r548, %ntid.y;
	mov.u32 	%r549, %tid.y;
	mad.lo.s32 	%r2, %r547, %r548, %r549;
	setp.ge.s32 	%p1, %r2, %r543;
	setp.ge.s32 	%p2, %r1, %r542;
	or.pred  	%p3, %p2, %p1;
	@%p3 bra 	$L__BB6_117;
	add.u64 	%rd1, %SPL, 0;
	mad.lo.s32 	%r553, %r2, %r542, %r1;
	cvt.s64.s32 	%rd2, %r553;
	mov.b32 	%r952, 1995652822;
	mov.b32 	%r554, 1234062809;
	st.local.v2.u32 	[%rd1], {%r554, %r952};
	mov.b32 	%r555, -123459836;
	mov.b32 	%r951, 2047681572;
	st.local.v2.u32 	[%rd1+8], {%r951, %r555};
	mov.b32 	%r948, 1877979354;
	mov.b32 	%r556, -589760388;
	st.local.v2.u32 	[%rd1+16], {%r556, %r948};
	setp.eq.s32 	%p4, %r553, 0;
	@%p4 bra 	$L__BB6_116;
	mov.b32 	%r935, 0;
	mov.b32 	%r952, 1995652822;
	mov.b32 	%r951, 2047681572;
	mov.b32 	%r948, 1877979354;
	mov.u64 	%rd13, precalc_xorwow_matrix;
	mov.u64 	%rd26, %rd2;
$L__BB6_3:
	mov.u64 	%rd3, %rd26;
	and.b64  	%rd4, %rd3, 3;
	setp.eq.s64 	%p5, %rd4, 0;
	@%p5 bra 	$L__BB6_115;
	mul.wide.u32 	%rd12, %r935, 3200;
	add.s64 	%rd5, %rd13, %rd12;
	mov.b32 	%r948, 0;
	mov.u32 	%r949, %r948;
	mov.u32 	%r950, %r948;
	mov.u32 	%r951, %r948;
	mov.u32 	%r952, %r948;
	mov.u32 	%r941, %r948;
$L__BB6_5:
	mul.wide.u32 	%rd14, %r941, 4;
	add.s64 	%rd15, %rd1, %rd14;
	ld.local.u32 	%r13, [%rd15+4];
	shl.b32 	%r14, %r941, 5;
	mov.b32 	%r947, 0;
$L__BB6_6:
	.pragma "nounroll";
	shr.u32 	%r563, %r13, %r947;
	and.b32  	%r564, %r563, 1;
	setp.eq.b32 	%p6, %r564, 1;
	not.pred 	%p7, %p6;
	add.s32 	%r565, %r14, %r947;
	mul.lo.s32 	%r566, %r565, 5;
	mul.wide.u32 	%rd16, %r566, 4;
	add.s64 	%rd6, %rd5, %rd16;
	@%p7 bra 	$L__BB6_8;
	ld.global.nc.u32 	%r567, [%rd6];
	xor.b32  	%r952, %r952, %r567;
	ld.global.nc.u32 	%r568, [%rd6+4];
	xor.b32  	%r951, %r951, %r568;
	ld.global.nc.u32 	%r569, [%rd6+8];
	xor.b32  	%r950, %r950, %r569;
	ld.global.nc.u32 	%r570, [%rd6+12];
	xor.b32  	%r949, %r949, %r570;
	ld.global.nc.u32 	%r571, [%rd6+16];
	xor.b32  	%r948, %r948, %r571;
$L__BB6_8:
	and.b32  	%r573, %r563, 2;
	setp.eq.s32 	%p8, %r573, 0;
	@%p8 bra 	$L__BB6_10;
	ld.global.nc.u32 	%r574, [%rd6+20];
	xor.b32  	%r952, %r952, %r574;
	ld.global.nc.u32 	%r575, [%rd6+24];
	xor.b32  	%r951, %r951, %r575;
	ld.global.nc.u32 	%r576, [%rd6+28];
	xor.b32  	%r950, %r950, %r576;
	ld.global.nc.u32 	%r577, [%rd6+32];
	xor.b32  	%r949, %r949, %r577;
	ld.global.nc.u32 	%r578, [%rd6+36];
	xor.b32  	%r948, %r948, %r578;
$L__BB6_10:
	and.b32  	%r580, %r563, 4;
	setp.eq.s32 	%p9, %r580, 0;
	@%p9 bra 	$L__BB6_12;
	ld.global.nc.u32 	%r581, [%rd6+40];
	xor.b32  	%r952, %r952, %r581;
	ld.global.nc.u32 	%r582, [%rd6+44];
	xor.b32  	%r951, %r951, %r582;
	ld.global.nc.u32 	%r583, [%rd6+48];
	xor.b32  	%r950, %r950, %r583;
	ld.global.nc.u32 	%r584, [%rd6+52];
	xor.b32  	%r949, %r949, %r584;
	ld.global.nc.u32 	%r585, [%rd6+56];
	xor.b32  	%r948, %r948, %r585;
$L__BB6_12:
	and.b32  	%r587, %r563, 8;
	setp.eq.s32 	%p10, %r587, 0;
	@%p10 bra 	$L__BB6_14;
	ld.global.nc.u32 	%r588, [%rd6+60];
	xor.b32  	%r952, %r952, %r588;
	ld.global.nc.u32 	%r589, [%rd6+64];
	xor.b32  	%r951, %r951, %r589;
	ld.global.nc.u32 	%r590, [%rd6+68];
	xor.b32  	%r950, %r950, %r590;
	ld.global.nc.u32 	%r591, [%rd6+72];
	xor.b32  	%r949, %r949, %r591;
	ld.global.nc.u32 	%r592, [%rd6+76];
	xor.b32  	%r948, %r948, %r592;
$L__BB6_14:
	and.b32  	%r594, %r563, 16;
	setp.eq.s32 	%p11, %r594, 0;
	@%p11 bra 	$L__BB6_16;
	ld.global.nc.u32 	%r595, [%rd6+80];
	xor.b32  	%r952, %r952, %r595;
	ld.global.nc.u32 	%r596, [%rd6+84];
	xor.b32  	%r951, %r951, %r596;
	ld.global.nc.u32 	%r597, [%rd6+88];
	xor.b32  	%r950, %r950, %r597;
	ld.global.nc.u32 	%r598, [%rd6+92];
	xor.b32  	%r949, %r949, %r598;
	ld.global.nc.u32 	%r599, [%rd6+96];
	xor.b32  	%r948, %r948, %r599;
$L__BB6_16:
	and.b32  	%r601, %r563, 32;
	setp.eq.s32 	%p12, %r601, 0;
	@%p12 bra 	$L__BB6_18;
	ld.global.nc.u32 	%r602, [%rd6+100];
	xor.b32  	%r952, %r952, %r602;
	ld.global.nc.u32 	%r603, [%rd6+104];
	xor.b32  	%r951, %r951, %r603;
	ld.global.nc.u32 	%r604, [%rd6+108];
	xor.b32  	%r950, %r950, %r604;
	ld.global.nc.u32 	%r605, [%rd6+112];
	xor.b32  	%r949, %r949, %r605;
	ld.global.nc.u32 	%r606, [%rd6+116];
	xor.b32  	%r948, %r948, %r606;
$L__BB6_18:
	and.b32  	%r608, %r563, 64;
	setp.eq.s32 	%p13, %r608, 0;
	@%p13 bra 	$L__BB6_20;
	ld.global.nc.u32 	%r609, [%rd6+120];
	xor.b32  	%r952, %r952, %r609;
	ld.global.nc.u32 	%r610, [%rd6+124];
	xor.b32  	%r951, %r951, %r610;
	ld.global.nc.u32 	%r611, [%rd6+128];
	xor.b32  	%r950, %r950, %r611;
	ld.global.nc.u32 	%r612, [%rd6+132];
	xor.b32  	%r949, %r949, %r612;
	ld.global.nc.u32 	%r613, [%rd6+136];
	xor.b32  	%r948, %r948, %r613;
$L__BB6_20:
	and.b32  	%r615, %r563, 128;
	setp.eq.s32 	%p14, %r615, 0;
	@%p14 bra 	$L__BB6_22;
	ld.global.nc.u32 	%r616, [%rd6+140];
	xor.b32  	%r952, %r952, %r616;
	ld.global.nc.u32 	%r617, [%rd6+144];
	xor.b32  	%r951, %r951, %r617;
	ld.global.nc.u32 	%r618, [%rd6+148];
	xor.b32  	%r950, %r950, %r618;
	ld.global.nc.u32 	%r619, [%rd6+152];
	xor.b32  	%r949, %r949, %r619;
	ld.global.nc.u32 	%r620, [%rd6+156];
	xor.b32  	%r948, %r948, %r620;
$L__BB6_22:
	and.b32  	%r622, %r563, 256;
	setp.eq.s32 	%p15, %r622, 0;
	@%p15 bra 	$L__BB6_24;
	ld.global.nc.u32 	%r623, [%rd6+160];
	xor.b32  	%r952, %r952, %r623;
	ld.global.nc.u32 	%r624, [%rd6+164];
	xor.b32  	%r951, %r951, %r624;
	ld.global.nc.u32 	%r625, [%rd6+168];
	xor.b32  	%r950, %r950, %r625;
	ld.global.nc.u32 	%r626, [%rd6+172];
	xor.b32  	%r949, %r949, %r626;
	ld.global.nc.u32 	%r627, [%rd6+176];
	xor.b32  	%r948, %r948, %r627;
$L__BB6_24:
	and.b32  	%r629, %r563, 512;
	setp.eq.s32 	%p16, %r629, 0;
	@%p16 bra 	$L__BB6_26;
	ld.global.nc.u32 	%r630, [%rd6+180];
	xor.b32  	%r952, %r952, %r630;
	ld.global.nc.u32 	%r631, [%rd6+184];
	xor.b32  	%r951, %r951, %r631;
	ld.global.nc.u32 	%r632, [%rd6+188];
	xor.b32  	%r950, %r950, %r632;
	ld.global.nc.u32 	%r633, [%rd6+192];
	xor.b32  	%r949, %r949, %r633;
	ld.global.nc.u32 	%r634, [%rd6+196];
	xor.b32  	%r948, %r948, %r634;
$L__BB6_26:
	and.b32  	%r636, %r563, 1024;
	setp.eq.s32 	%p17, %r636, 0;
	@%p17 bra 	$L__BB6_28;
	ld.global.nc.u32 	%r637, [%rd6+200];
	xor.b32  	%r952, %r952, %r637;
	ld.global.nc.u32 	%r638, [%rd6+204];
	xor.b32  	%r951, %r951, %r638;
	ld.global.nc.u32 	%r639, [%rd6+208];
	xor.b32  	%r950, %r950, %r639;
	ld.global.nc.u32 	%r640, [%rd6+212];
	xor.b32  	%r949, %r949, %r640;
	ld.global.nc.u32 	%r641, [%rd6+216];
	xor.b32  	%r948, %r948, %r641;
$L__BB6_28:
	and.b32  	%r643, %r563, 2048;
	setp.eq.s32 	%p18, %r643, 0;
	@%p18 bra 	$L__BB6_30;
	ld.global.nc.u32 	%r644, [%rd6+220];
	xor.b32  	%r952, %r952, %r644;
	ld.global.nc.u32 	%r645, [%rd6+224];
	xor.b32  	%r951, %r951, %r645;
	ld.global.nc.u32 	%r646, [%rd6+228];
	xor.b32  	%r950, %r950, %r646;
	ld.global.nc.u32 	%r647, [%rd6+232];
	xor.b32  	%r949, %r949, %r647;
	ld.global.nc.u32 	%r648, [%rd6+236];
	xor.b32  	%r948, %r948, %r648;
$L__BB6_30:
	and.b32  	%r650, %r563, 4096;
	setp.eq.s32 	%p19, %r650, 0;
	@%p19 bra 	$L__BB6_32;
	ld.global.nc.u32 	%r651, [%rd6+240];
	xor.b32  	%r952, %r952, %r651;
	ld.global.nc.u32 	%r652, [%rd6+244];
	xor.b32  	%r951, %r951, %r652;
	ld.global.nc.u32 	%r653, [%rd6+248];
	xor.b32  	%r950, %r950, %r653;
	ld.global.nc.u32 	%r654, [%rd6+252];
	xor.b32  	%r949, %r949, %r654;
	ld.global.nc.u32 	%r655, [%rd6+256];
	xor.b32  	%r948, %r948, %r655;
$L__BB6_32:
	and.b32  	%r657, %r563, 8192;
	setp.eq.s32 	%p20, %r657, 0;
	@%p20 bra 	$L__BB6_34;
	ld.global.nc.u32 	%r658, [%rd6+260];
	xor.b32  	%r952, %r952, %r658;
	ld.global.nc.u32 	%r659, [%rd6+264];
	xor.b32  	%r951, %r951, %r659;
	ld.global.nc.u32 	%r660, [%rd6+268];
	xor.b32  	%r950, %r950, %r660;
	ld.global.nc.u32 	%r661, [%rd6+272];
	xor.b32  	%r949, %r949, %r661;
	ld.global.nc.u32 	%r662, [%rd6+276];
	xor.b32  	%r948, %r948, %r662;
$L__BB6_34:
	and.b32  	%r664, %r563, 16384;
	setp.eq.s32 	%p21, %r664, 0;
	@%p21 bra 	$L__BB6_36;
	ld.global.nc.u32 	%r665, [%rd6+280];
	xor.b32  	%r952, %r952, %r665;
	ld.global.nc.u32 	%r666, [%rd6+284];
	xor.b32  	%r951, %r951, %r666;
	ld.global.nc.u32 	%r667, [%rd6+288];
	xor.b32  	%r950, %r950, %r667;
	ld.global.nc.u32 	%r668, [%rd6+292];
	xor.b32  	%r949, %r949, %r668;
	ld.global.nc.u32 	%r669, [%rd6+296];
	xor.b32  	%r948, %r948, %r669;
$L__BB6_36:
	and.b32  	%r671, %r563, 32768;
	setp.eq.s32 	%p22, %r671, 0;
	@%p22 bra 	$L__BB6_38;
	ld.global.nc.u32 	%r672, [%rd6+300];
	xor.b32  	%r952, %r952, %r672;
	ld.global.nc.u32 	%r673, [%rd6+304];
	xor.b32  	%r951, %r951, %r673;
	ld.global.nc.u32 	%r674, [%rd6+308];
	xor.b32  	%r950, %r950, %r674;
	ld.global.nc.u32 	%r675, [%rd6+312];
	xor.b32  	%r949, %r949, %r675;
	ld.global.nc.u32 	%r676, [%rd6+316];
	xor.b32  	%r948, %r948, %r676;
$L__BB6_38:
	add.s32 	%r947, %r947, 16;
	setp.ne.s32 	%p23, %r947, 32;
	@%p23 bra 	$L__BB6_6;
	mad.lo.s32 	%r677, %r941, -31, %r14;
	add.s32 	%r941, %r677, 1;
	setp.ne.s32 	%p24, %r941, 5;
	@%p24 bra 	$L__BB6_5;
	st.local.u32 	[%rd1+4], %r952;
	st.local.v2.u32 	[%rd1+8], {%r951, %r950};
	st.local.v2.u32 	[%rd1+16], {%r949, %r948};
	setp.eq.s64 	%p25, %rd4, 1;
	@%p25 bra 	$L__BB6_115;
	mov.b32 	%r948, 0;
	mov.u32 	%r1041, %r948;
	mov.u32 	%r1042, %r948;
	mov.u32 	%r951, %r948;
	mov.u32 	%r952, %r948;
	mov.u32 	%r1033, %r948;
$L__BB6_42:
	mul.wide.u32 	%rd17, %r1033, 4;
	add.s64 	%rd18, %rd1, %rd17;
	ld.local.u32 	%r189, [%rd18+4];
	shl.b32 	%r190, %r1033, 5;
	mov.b32 	%r1039, 0;
$L__BB6_43:
	.pragma "nounroll";
	shr.u32 	%r680, %r189, %r1039;
	and.b32  	%r681, %r680, 1;
	setp.eq.b32 	%p26, %r681, 1;
	not.pred 	%p27, %p26;
	add.s32 	%r682, %r190, %r1039;
	mul.lo.s32 	%r683, %r682, 5;
	mul.wide.u32 	%rd19, %r683, 4;
	add.s64 	%rd7, %rd5, %rd19;
	@%p27 bra 	$L__BB6_45;
	ld.global.nc.u32 	%r684, [%rd7];
	xor.b32  	%r952, %r952, %r684;
	ld.global.nc.u32 	%r685, [%rd7+4];
	xor.b32  	%r951, %r951, %r685;
	ld.global.nc.u32 	%r686, [%rd7+8];
	xor.b32  	%r1042, %r1042, %r686;
	ld.global.nc.u32 	%r687, [%rd7+12];
	xor.b32  	%r1041, %r1041, %r687;
	ld.global.nc.u32 	%r688, [%rd7+16];
	xor.b32  	%r948, %r948, %r688;
$L__BB6_45:
	and.b32  	%r690, %r680, 2;
	setp.eq.s32 	%p28, %r690, 0;
	@%p28 bra 	$L__BB6_47;
	ld.global.nc.u32 	%r691, [%rd7+20];
	xor.b32  	%r952, %r952, %r691;
	ld.global.nc.u32 	%r692, [%rd7+24];
	xor.b32  	%r951, %r951, %r692;
	ld.global.nc.u32 	%r693, [%rd7+28];
	xor.b32  	%r1042, %r1042, %r693;
	ld.global.nc.u32 	%r694, [%rd7+32];
	xor.b32  	%r1041, %r1041, %r694;
	ld.global.nc.u32 	%r695, [%rd7+36];
	xor.b32  	%r948, %r948, %r695;
$L__BB6_47:
	and.b32  	%r697, %r680, 4;
	setp.eq.s32 	%p29, %r697, 0;
	@%p29 bra 	$L__BB6_49;
	ld.global.nc.u32 	%r698, [%rd7+40];
	xor.b32  	%r952, %r952, %r698;
	ld.global.nc.u32 	%r699, [%rd7+44];
	xor.b32  	%r951, %r951, %r699;
	ld.global.nc.u32 	%r700, [%rd7+48];
	xor.b32  	%r1042, %r1042, %r700;
	ld.global.nc.u32 	%r701, [%rd7+52];
	xor.b32  	%r1041, %r1041, %r701;
	ld.global.nc.u32 	%r702, [%rd7+56];
	xor.b32  	%r948, %r948, %r702;
$L__BB6_49:
	and.b32  	%r704, %r680, 8;
	setp.eq.s32 	%p30, %r704, 0;
	@%p30 bra 	$L__BB6_51;
	ld.global.nc.u32 	%r705, [%rd7+60];
	xor.b32  	%r952, %r952, %r705;
	ld.global.nc.u32 	%r706, [%rd7+64];
	xor.b32  	%r951, %r951, %r706;
	ld.global.nc.u32 	%r707, [%rd7+68];
	xor.b32  	%r1042, %r1042, %r707;
	ld.global.nc.u32 	%r708, [%rd7+72];
	xor.b32  	%r1041, %r1041, %r708;
	ld.global.nc.u32 	%r709, [%rd7+76];
	xor.b32  	%r948, %r948, %r709;
$L__BB6_51:
	and.b32  	%r711, %r680, 16;
	setp.eq.s32 	%p31, %r711, 0;
	@%p31 bra 	$L__BB6_53;
	ld.global.nc.u32 	%r712, [%rd7+80];
	xor.b32  	%r952, %r952, %r712;
	ld.global.nc.u32 	%r713, [%rd7+84];
	xor.b32  	%r951, %r951, %r713;
	ld.global.nc.u32 	%r714, [%rd7+88];
	xor.b32  	%r1042, %r1042, %r714;
	ld.global.nc.u32 	%r715, [%rd7+92];
	xor.b32  	%r1041, %r1041, %r715;
	ld.global.nc.u32 	%r716, [%rd7+96];
	xor.b32  	%r948, %r948, %r716;
$L__BB6_53:
	and.b32  	%r718, %r680, 32;
	setp.eq.s32 	%p32, %r718, 0;
	@%p32 bra 	$L__BB6_55;
	ld.global.nc.u32 	%r719, [%rd7+100];
	xor.b32  	%r952, %r952, %r719;
	ld.global.nc.u32 	%r720, [%rd7+104];
	xor.b32  	%r951, %r951, %r720;
	ld.global.nc.u32 	%r721, [%rd7+108];
	xor.b32  	%r1042, %r1042, %r721;
	ld.global.nc.u32 	%r722, [%rd7+112];
	xor.b32  	%r1041, %r1041, %r722;
	ld.global.nc.u32 	%r723, [%rd7+116];
	xor.b32  	%r948, %r948, %r723;
$L__BB6_55:
	and.b32  	%r725, %r680, 64;
	setp.eq.s32 	%p33, %r725, 0;
	@%p33 bra 	$L__BB6_57;
	ld.global.nc.u32 	%r726, [%rd7+120];
	xor.b32  	%r952, %r952, %r726;
	ld.global.nc.u32 	%r727, [%rd7+124];
	xor.b32  	%r951, %r951, %r727;
	ld.global.nc.u32 	%r728, [%rd7+128];
	xor.b32  	%r1042, %r1042, %r728;
	ld.global.nc.u32 	%r729, [%rd7+132];
	xor.b32  	%r1041, %r1041, %r729;
	ld.global.nc.u32 	%r730, [%rd7+136];
	xor.b32  	%r948, %r948, %r730;
$L__BB6_57:
	and.b32  	%r732, %r680, 128;
	setp.eq.s32 	%p34, %r732, 0;
	@%p34 bra 	$L__BB6_59;
	ld.global.nc.u32 	%r733, [%rd7+140];
	xor.b32  	%r952, %r952, %r733;
	ld.global.nc.u32 	%r734, [%rd7+144];
	xor.b32  	%r951, %r951, %r734;
	ld.global.nc.u32 	%r735, [%rd7+148];
	xor.b32  	%r1042, %r1042, %r735;
	ld.global.nc.u32 	%r736, [%rd7+152];
	xor.b32  	%r1041, %r1041, %r736;
	ld.global.nc.u32 	%r737, [%rd7+156];
	xor.b32  	%r948, %r948, %r737;
$L__BB6_59:
	and.b32  	%r739, %r680, 256;
	setp.eq.s32 	%p35, %r739, 0;
	@%p35 bra 	$L__BB6_61;
	ld.global.nc.u32 	%r740, [%rd7+160];
	xor.b32  	%r952, %r952, %r740;
	ld.global.nc.u32 	%r741, [%rd7+164];
	xor.b32  	%r951, %r951, %r741;
	ld.global.nc.u32 	%r742, [%rd7+168];
	xor.b32  	%r1042, %r1042, %r742;
	ld.global.nc.u32 	%r743, [%rd7+172];
	xor.b32  	%r1041, %r1041, %r743;
	ld.global.nc.u32 	%r744, [%rd7+176];
	xor.b32  	%r948, %r948, %r744;
$L__BB6_61:
	and.b32  	%r746, %r680, 512;
	setp.eq.s32 	%p36, %r746, 0;
	@%p36 bra 	$L__BB6_63;
	ld.global.nc.u32 	%r747, [%rd7+180];
	xor.b32  	%r952, %r952, %r747;
	ld.global.nc.u32 	%r748, [%rd7+184];
	xor.b32  	%r951, %r951, %r748;
	ld.global.nc.u32 	%r749, [%rd7+188];
	xor.b32  	%r1042, %r1042, %r749;
	ld.global.nc.u32 	%r750, [%rd7+192];
	xor.b32  	%r1041, %r1041, %r750;
	ld.global.nc.u32 	%r751, [%rd7+196];
	xor.b32  	%r948, %r948, %r751;
$L__BB6_63:
	and.b32  	%r753, %r680, 1024;
	setp.eq.s32 	%p37, %r753, 0;
	@%p37 bra 	$L__BB6_65;
	ld.global.nc.u32 	%r754, [%rd7+200];
	xor.b32  	%r952, %r952, %r754;
	ld.global.nc.u32 	%r755, [%rd7+204];
	xor.b32  	%r951, %r951, %r755;
	ld.global.nc.u32 	%r756, [%rd7+208];
	xor.b32  	%r1042, %r1042, %r756;
	ld.global.nc.u32 	%r757, [%rd7+212];
	xor.b32  	%r1041, %r1041, %r757;
	ld.global.nc.u32 	%r758, [%rd7+216];
	xor.b32  	%r948, %r948, %r758;
$L__BB6_65:
	and.b32  	%r760, %r680, 2048;
	setp.eq.s32 	%p38, %r760, 0;
	@%p38 bra 	$L__BB6_67;
	ld.global.nc.u32 	%r761, [%rd7+220];
	xor.b32  	%r952, %r952, %r761;
	ld.global.nc.u32 	%r762, [%rd7+224];
	xor.b32  	%r951, %r951, %r762;
	ld.global.nc.u32 	%r763, [%rd7+228];
	xor.b32  	%r1042, %r1042, %r763;
	ld.global.nc.u32 	%r764, [%rd7+232];
	xor.b32  	%r1041, %r1041, %r764;
	ld.global.nc.u32 	%r765, [%rd7+236];
	xor.b32  	%r948, %r948, %r765;
$L__BB6_67:
	and.b32  	%r767, %r680, 4096;
	setp.eq.s32 	%p39, %r767, 0;
	@%p39 bra 	$L__BB6_69;
	ld.global.nc.u32 	%r768, [%rd7+240];
	xor.b32  	%r952, %r952, %r768;
	ld.global.nc.u32 	%r769, [%rd7+244];
	xor.b32  	%r951, %r951, %r769;
	ld.global.nc.u32 	%r770, [%rd7+248];
	xor.b32  	%r1042, %r1042, %r770;
	ld.global.nc.u32 	%r771, [%rd7+252];
	xor.b32  	%r1041, %r1041, %r771;
	ld.global.nc.u32 	%r772, [%rd7+256];
	xor.b32  	%r948, %r948, %r772;
$L__BB6_69:
	and.b32  	%r774, %r680, 8192;
	setp.eq.s32 	%p40, %r774, 0;
	@%p40 bra 	$L__BB6_71;
	ld.global.nc.u32 	%r775, [%rd7+260];
	xor.b32  	%r952, %r952, %r775;
	ld.global.nc.u32 	%r776, [%rd7+264];
	xor.b32  	%r951, %r951, %r776;
	ld.global.nc.u32 	%r777, [%rd7+268];
	xor.b32  	%r1042, %r1042, %r777;
	ld.global.nc.u32 	%r778, [%rd7+272];
	xor.b32  	%r1041, %r1041, %r778;
	ld.global.nc.u32 	%r779, [%rd7+276];
	xor.b32  	%r948, %r948, %r779;
$L__BB6_71:
	and.b32  	%r781, %r680, 16384;
	setp.eq.s32 	%p41, %r781, 0;
	@%p41 bra 	$L__BB6_73;
	ld.global.nc.u32 	%r782, [%rd7+280];
	xor.b32  	%r952, %r952, %r782;
	ld.global.nc.u32 	%r783, [%rd7+284];
	xor.b32  	%r951, %r951, %r783;
	ld.global.nc.u32 	%r784, [%rd7+288];
	xor.b32  	%r1042, %r1042, %r784;
	ld.global.nc.u32 	%r785, [%rd7+292];
	xor.b32  	%r1041, %r1041, %r785;
	ld.global.nc.u32 	%r786, [%rd7+296];
	xor.b32  	%r948, %r948, %r786;
$L__BB6_73:
	and.b32  	%r788, %r680, 32768;
	setp.eq.s32 	%p42, %r788, 0;
	@%p42 bra 	$L__BB6_75;
	ld.global.nc.u32 	%r789, [%rd7+300];
	xor.b32  	%r952, %r952, %r789;
	ld.global.nc.u32 	%r790, [%rd7+304];
	xor.b32  	%r951, %r951, %r790;
	ld.global.nc.u32 	%r791, [%rd7+308];
	xor.b32  	%r1042, %r1042, %r791;
	ld.global.nc.u32 	%r792, [%rd7+312];
	xor.b32  	%r1041, %r1041, %r792;
	ld.global.nc.u32 	%r793, [%rd7+316];
	xor.b32  	%r948, %r948, %r793;
$L__BB6_75:
	add.s32 	%r1039, %r1039, 16;
	setp.ne.s32 	%p43, %r1039, 32;
	@%p43 bra 	$L__BB6_43;
	mad.lo.s32 	%r794, %r1033, -31, %r190;
	add.s32 	%r1033, %r794, 1;
	setp.ne.s32 	%p44, %r1033, 5;
	@%p44 bra 	$L__BB6_42;
	st.local.u32 	[%rd1+4], %r952;
	st.local.v2.u32 	[%rd1+8], {%r951, %r1042};
	st.local.v2.u32 	[%rd1+16], {%r1041, %r948};
	setp.ne.s64 	%p45, %rd4, 3;
	@%p45 bra 	$L__BB6_115;
	mov.b32 	%r948, 0;
	mov.u32 	%r1133, %r948;
	mov.u32 	%r1134, %r948;
	mov.u32 	%r951, %r948;
	mov.u32 	%r952, %r948;
	mov.u32 	%r1125, %r948;
$L__BB6_79:
	mul.wide.u32 	%rd20, %r1125, 4;
	add.s64 	%rd21, %rd1, %rd20;
	ld.local.u32 	%r365, [%rd21+4];
	shl.b32 	%r366, %r1125, 5;
	mov.b32 	%r1131, 0;
$L__BB6_80:
	.pragma "nounroll";
	shr.u32 	%r797, %r365, %r1131;
	and.b32  	%r798, %r797, 1;
	setp.eq.b32 	%p46, %r798, 1;
	not.pred 	%p47, %p46;
	add.s32 	%r799, %r366, %r1131;
	mul.lo.s32 	%r800, %r799, 5;
	mul.wide.u32 	%rd22, %r800, 4;
	add.s64 	%rd8, %rd5, %rd22;
	@%p47 bra 	$L__BB6_82;
	ld.global.nc.u32 	%r801, [%rd8];
	xor.b32  	%r952, %r952, %r801;
	ld.global.nc.u32 	%r802, [%rd8+4];
	xor.b32  	%r951, %r951, %r802;
	ld.global.nc.u32 	%r803, [%rd8+8];
	xor.b32  	%r1134, %r1134, %r803;
	ld.global.nc.u32 	%r804, [%rd8+12];
	xor.b32  	%r1133, %r1133, %r804;
	ld.global.nc.u32 	%r805, [%rd8+16];
	xor.b32  	%r948, %r948, %r805;
$L__BB6_82:
	and.b32  	%r807, %r797, 2;
	setp.eq.s32 	%p48, %r807, 0;
	@%p48 bra 	$L__BB6_84;
	ld.global.nc.u32 	%r808, [%rd8+20];
	xor.b32  	%r952, %r952, %r808;
	ld.global.nc.u32 	%r809, [%rd8+24];
	xor.b32  	%r951, %r951, %r809;
	ld.global.nc.u32 	%r810, [%rd8+28];
	xor.b32  	%r1134, %r1134, %r810;
	ld.global.nc.u32 	%r811, [%rd8+32];
	xor.b32  	%r1133, %r1133, %r811;
	ld.global.nc.u32 	%r812, [%rd8+36];
	xor.b32  	%r948, %r948, %r812;
$L__BB6_84:
	and.b32  	%r814, %r797, 4;
	setp.eq.s32 	%p49, %r814, 0;
	@%p49 bra 	$L__BB6_86;
	ld.global.nc.u32 	%r815, [%rd8+40];
	xor.b32  	%r952, %r952, %r815;
	ld.global.nc.u32 	%r816, [%rd8+44];
	xor.b32  	%r951, %r951, %r816;
	ld.global.nc.u32 	%r817, [%rd8+48];
	xor.b32  	%r1134, %r1134, %r817;
	ld.global.nc.u32 	%r818, [%rd8+52];
	xor.b32  	%r1133, %r1133, %r818;
	ld.global.nc.u32 	%r819, [%rd8+56];
	xor.b32  	%r948, %r948, %r819;
$L__BB6_86:
	and.b32  	%r821, %r797, 8;
	setp.eq.s32 	%p50, %r821, 0;
	@%p50 bra 	$L__BB6_88;
	ld.global.nc.u32 	%r822, [%rd8+60];
	xor.b32  	%r952, %r952, %r822;
	ld.global.nc.u32 	%r823, [%rd8+64];
	xor.b32  	%r951, %r951, %r823;
	ld.global.nc.u32 	%r824, [%rd8+68];
	xor.b32  	%r1134, %r1134, %r824;
	ld.global.nc.u32 	%r825, [%rd8+72];
	xor.b32  	%r1133, %r1133, %r825;
	ld.global.nc.u32 	%r826, [%rd8+76];
	xor.b32  	%r948, %r948, %r826;
$L__BB6_88:
	and.b32  	%r828, %r797, 16;
	setp.eq.s32 	%p51, %r828, 0;
	@%p51 bra 	$L__BB6_90;
	ld.global.nc.u32 	%r829, [%rd8+80];
	xor.b32  	%r952, %r952, %r829;
	ld.global.nc.u32 	%r830, [%rd8+84];
	xor.b32  	%r951, %r951, %r830;
	ld.global.nc.u32 	%r831, [%rd8+88];
	xor.b32  	%r1134, %r1134, %r831;
	ld.global.nc.u32 	%r832, [%rd8+92];
	xor.b32  	%r1133, %r1133, %r832;
	ld.global.nc.u32 	%r833, [%rd8+96];
	xor.b32  	%r948, %r948, %r833;
$L__BB6_90:
	and.b32  	%r835, %r797, 32;
	setp.eq.s32 	%p52, %r835, 0;
	@%p52 bra 	$L__BB6_92;
	ld.global.nc.u32 	%r836, [%rd8+100];
	xor.b32  	%r952, %r952, %r836;
	ld.global.nc.u32 	%r837, [%rd8+104];
	xor.b32  	%r951, %r951, %r837;
	ld.global.nc.u32 	%r838, [%rd8+108];
	xor.b32  	%r1134, %r1134, %r838;
	ld.global.nc.u32 	%r839, [%rd8+112];
	xor.b32  	%r1133, %r1133, %r839;
	ld.global.nc.u32 	%r840, [%rd8+116];
	xor.b32  	%r948, %r948, %r840;
$L__BB6_92:
	and.b32  	%r842, %r797, 64;
	setp.eq.s32 	%p53, %r842, 0;
	@%p53 bra 	$L__BB6_94;
	ld.global.nc.u32 	%r843, [%rd8+120];
	xor.b32  	%r952, %r952, %r843;
	ld.global.nc.u32 	%r844, [%rd8+124];
	xor.b32  	%r951, %r951, %r844;
	ld.global.nc.u32 	%r845, [%rd8+128];
	xor.b32  	%r1134, %r1134, %r845;
	ld.global.nc.u32 	%r846, [%rd8+132];
	xor.b32  	%r1133, %r1133, %r846;
	ld.global.nc.u32 	%r847, [%rd8+136];
	xor.b32  	%r948, %r948, %r847;
$L__BB6_94:
	and.b32  	%r849, %r797, 128;
	setp.eq.s32 	%p54, %r849, 0;
	@%p54 bra 	$L__BB6_96;
	ld.global.nc.u32 	%r850, [%rd8+140];
	xor.b32  	%r952, %r952, %r850;
	ld.global.nc.u32 	%r851, [%rd8+144];
	xor.b32  	%r951, %r951, %r851;
	ld.global.nc.u32 	%r852, [%rd8+148];
	xor.b32  	%r1134, %r1134, %r852;
	ld.global.nc.u32 	%r853, [%rd8+152];
	xor.b32  	%r1133, %r1133, %r853;
	ld.global.nc.u32 	%r854, [%rd8+156];
	xor.b32  	%r948, %r948, %r854;
$L__BB6_96:
	and.b32  	%r856, %r797, 256;
	setp.eq.s32 	%p55, %r856, 0;
	@%p55 bra 	$L__BB6_98;
	ld.global.nc.u32 	%r857, [%rd8+160];
	xor.b32  	%r952, %r952, %r857;
	ld.global.nc.u32 	%r858, [%rd8+164];
	xor.b32  	%r951, %r951, %r858;
	ld.global.nc.u32 	%r859, [%rd8+168];
	xor.b32  	%r1134, %r1134, %r859;
	ld.global.nc.u32 	%r860, [%rd8+172];
	xor.b32  	%r1133, %r1133, %r860;
	ld.global.nc.u32 	%r861, [%rd8+176];
	xor.b32  	%r948, %r948, %r861;
$L__BB6_98:
	and.b32  	%r863, %r797, 512;
	setp.eq.s32 	%p56, %r863, 0;
	@%p56 bra 	$L__BB6_100;
	ld.global.nc.u32 	%r864, [%rd8+180];
	xor.b32  	%r952, %r952, %r864;
	ld.global.nc.u32 	%r865, [%rd8+184];
	xor.b32  	%r951, %r951, %r865;
	ld.global.nc.u32 	%r866, [%rd8+188];
	xor.b32  	%r1134, %r1134, %r866;
	ld.global.nc.u32 	%r867, [%rd8+192];
	xor.b32  	%r1133, %r1133, %r867;
	ld.global.nc.u32 	%r868, [%rd8+196];
	xor.b32  	%r948, %r948, %r868;
$L__BB6_100:
	and.b32  	%r870, %r797, 1024;
	setp.eq.s32 	%p57, %r870, 0;
	@%p57 bra 	$L__BB6_102;
	ld.global.nc.u32 	%r871, [%rd8+200];
	xor.b32  	%r952, %r952, %r871;
	ld.global.nc.u32 	%r872, [%rd8+204];
	xor.b32  	%r951, %r951, %r872;
	ld.global.nc.u32 	%r873, [%rd8+208];
	xor.b32  	%r1134, %r1134, %r873;
	ld.global.nc.u32 	%r874, [%rd8+212];
	xor.b32  	%r1133, %r1133, %r874;
	ld.global.nc.u32 	%r875, [%rd8+216];
	xor.b32  	%r948, %r948, %r875;
$L__BB6_102:
	and.b32  	%r877, %r797, 2048;
	setp.eq.s32 	%p58, %r877, 0;
	@%p58 bra 	$L__BB6_104;
	ld.global.nc.u32 	%r878, [%rd8+220];
	xor.b32  	%r952, %r952, %r878;
	ld.global.nc.u32 	%r879, [%rd8+224];
	xor.b32  	%r951, %r951, %r879;
	ld.global.nc.u32 	%r880, [%rd8+228];
	xor.b32  	%r1134, %r1134, %r880;
	ld.global.nc.u32 	%r881, [%rd8+232];
	xor.b32  	%r1133, %r1133, %r881;
	ld.global.nc.u32 	%r882, [%rd8+236];
	xor.b32  	%r948, %r948, %r882;
$L__BB6_104:
	and.b32  	%r884, %r797, 4096;
	setp.eq.s32 	%p59, %r884, 0;
	@%p59 bra 	$L__BB6_106;
	ld.global.nc.u32 	%r885, [%rd8+240];
	xor.b32  	%r952, %r952, %r885;
	ld.global.nc.u32 	%r886, [%rd8+244];
	xor.b32  	%r951, %r951, %r886;
	ld.global.nc.u32 	%r887, [%rd8+248];
	xor.b32  	%r1134, %r1134, %r887;
	ld.global.nc.u32 	%r888, [%rd8+252];
	xor.b32  	%r1133, %r1133, %r888;
	ld.global.nc.u32 	%r889, [%rd8+256];
	xor.b32  	%r948, %r948, %r889;
$L__BB6_106:
	and.b32  	%r891, %r797, 8192;
	setp.eq.s32 	%p60, %r891, 0;
	@%p60 bra 	$L__BB6_108;
	ld.global.nc.u32 	%r892, [%rd8+260];
	xor.b32  	%r952, %r952, %r892;
	ld.global.nc.u32 	%r893, [%rd8+264];
	xor.b32  	%r951, %r951, %r893;
	ld.global.nc.u32 	%r894, [%rd8+268];
	xor.b32  	%r1134, %r1134, %r894;
	ld.global.nc.u32 	%r895, [%rd8+272];
	xor.b32  	%r1133, %r1133, %r895;
	ld.global.nc.u32 	%r896, [%rd8+276];
	xor.b32  	%r948, %r948, %r896;
$L__BB6_108:
	and.b32  	%r898, %r797, 16384;
	setp.eq.s32 	%p61, %r898, 0;
	@%p61 bra 	$L__BB6_110;
	ld.global.nc.u32 	%r899, [%rd8+280];
	xor.b32  	%r952, %r952, %r899;
	ld.global.nc.u32 	%r900, [%rd8+284];
	xor.b32  	%r951, %r951, %r900;
	ld.global.nc.u32 	%r901, [%rd8+288];
	xor.b32  	%r1134, %r1134, %r901;
	ld.global.nc.u32 	%r902, [%rd8+292];
	xor.b32  	%r1133, %r1133, %r902;
	ld.global.nc.u32 	%r903, [%rd8+296];
	xor.b32  	%r948, %r948, %r903;
$L__BB6_110:
	and.b32  	%r905, %r797, 32768;
	setp.eq.s32 	%p62, %r905, 0;
	@%p62 bra 	$L__BB6_112;
	ld.global.nc.u32 	%r906, [%rd8+300];
	xor.b32  	%r952, %r952, %r906;
	ld.global.nc.u32 	%r907, [%rd8+304];
	xor.b32  	%r951, %r951, %r907;
	ld.global.nc.u32 	%r908, [%rd8+308];
	xor.b32  	%r1134, %r1134, %r908;
	ld.global.nc.u32 	%r909, [%rd8+312];
	xor.b32  	%r1133, %r1133, %r909;
	ld.global.nc.u32 	%r910, [%rd8+316];
	xor.b32  	%r948, %r948, %r910;
$L__BB6_112:
	add.s32 	%r1131, %r1131, 16;
	setp.ne.s32 	%p63, %r1131, 32;
	@%p63 bra 	$L__BB6_80;
	mad.lo.s32 	%r911, %r1125, -31, %r366;
	add.s32 	%r1125, %r911, 1;
	setp.ne.s32 	%p64, %r1125, 5;
	@%p64 bra 	$L__BB6_79;
	st.local.u32 	[%rd1+4], %r952;
	st.local.v2.u32 	[%rd1+8], {%r951, %r1134};
	st.local.v2.u32 	[%rd1+16], {%r1133, %r948};
$L__BB6_115:
	shr.u64 	%rd26, %rd3, 2;
	add.s32 	%r935, %r935, 1;
	setp.gt.u64 	%p65, %rd3, 3;
	@%p65 bra 	$L__BB6_3;
$L__BB6_116:
	shr.u32 	%r912, %r952, 2;
	xor.b32  	%r913, %r912, %r952;
	shl.b32 	%r914, %r948, 4;
	shl.b32 	%r915, %r913, 1;
	xor.b32  	%r916, %r915, %r914;
	xor.b32  	%r917, %r916, %r913;
	xor.b32  	%r918, %r917, %r948;
	add.s32 	%r919, %r918, 1234425246;
	shr.u32 	%r920, %r951, 2;
	xor.b32  	%r921, %r920, %r951;
	shl.b32 	%r922, %r918, 4;
	shl.b32 	%r923, %r921, 1;
	xor.b32  	%r924, %r923, %r922;
	xor.b32  	%r925, %r924, %r921;
	xor.b32  	%r926, %r925, %r918;
	add.s32 	%r927, %r926, 1234787683;
	cvt.rn.f32.u32 	%f1, %r919;
	fma.rn.f32 	%f2, %f1, 0f2F800000, 0f2F000000;
	cvt.rn.f32.u32 	%f3, %r927;
	fma.rn.f32 	%f4, %f3, 0f30C90FDB, 0f30490FDB;
	setp.lt.f32 	%p66, %f2, 0f00800000;
	mul.f32 	%f5, %f2, 0f4B000000;
	selp.f32 	%f6, %f5, %f2, %p66;
	selp.f32 	%f7, 0fC1B80000, 0f00000000, %p66;
	mov.b32 	%r928, %f6;
	add.s32 	%r929, %r928, -1059760811;
	and.b32  	%r930, %r929, -8388608;
	sub.s32 	%r931, %r928, %r930;
	mov.b32 	%f8, %r931;
	cvt.rn.f32.s32 	%f9, %r930;
	fma.rn.f32 	%f10, %f9, 0f34000000, %f7;
	add.f32 	%f11, %f8, 0fBF800000;
	fma.rn.f32 	%f12, %f11, 0fBE055027, 0f3E1039F6;
	fma.rn.f32 	%f13, %f12, %f11, 0fBDF8CDCC;
	fma.rn.f32 	%f14, %f13, %f11, 0f3E0F2955;
	fma.rn.f32 	%f15, %f14, %f11, 0fBE2AD8B9;
	fma.rn.f32 	%f16, %f15, %f11, 0f3E4CED0B;
	fma.rn.f32 	%f17, %f16, %f11, 0fBE7FFF22;
	fma.rn.f32 	%f18, %f17, %f11, 0f3EAAAA78;
	fma.rn.f32 	%f19, %f18, %f11, 0fBF000000;
	mul.f32 	%f20, %f11, %f19;
	fma.rn.f32 	%f21, %f20, %f11, %f11;
	fma.rn.f32 	%f22, %f10, 0f3F317218, %f21;
	setp.gt.u32 	%p67, %r928, 2139095039;
	fma.rn.f32 	%f23, %f6, 0f7F800000, 0f7F800000;
	selp.f32 	%f24, %f23, %f22, %p67;
	setp.eq.f32 	%p68, %f6, 0f00000000;
	mul.f32 	%f25, %f24, 0fC0000000;
	selp.f32 	%f26, 0f7F800000, %f25, %p68;
	sqrt.rn.f32 	%f27, %f26;
	sin.approx.f32 	%f28, %f4;
	mul.f32 	%f29, %f27, %f28;
	cvt.rn.f32.u32 	%f30, %r543;
	mov.f32 	%f31, 0f40000000;
	div.rn.f32 	%f32, %f31, %f30;
	sqrt.rn.f32 	%f33, %f32;
	mul.f32 	%f34, %f29, %f33;
	cvta.to.global.u64 	%rd23, %rd10;
	shl.b64 	%rd24, %rd2, 2;
	add.s64 	%rd25, %rd23, %rd24;
	st.global.f32 	[%rd25], %f34;
$L__BB6_117:
	ret;

}
	// .globl	_Z9init_biasiPf
.visible .entry _Z9init_biasiPf(
	.param .u32 _Z9init_biasiPf_param_0,
	.param .u64 .ptr .align 1 _Z9init_biasiPf_param_1
)
{
	.reg .b32 	%r<6>;
	.reg .b64 	%rd<5>;

	ld.param.u64 	%rd1, [_Z9init_biasiPf_param_1];
	cvta.to.global.u64 	%rd2, %rd1;
	mov.u32 	%r1, %ctaid.x;
	mov.u32 	%r2, %ntid.x;
	mov.u32 	%r3, %tid.x;
	mad.lo.s32 	%r4, %r1, %r2, %r3;
	mul.wide.s32 	%rd3, %r4, 4;
	add.s64 	%rd4, %rd2, %rd3;
	mov.b32 	%r5, 0;
	st.global.u32 	[%rd4], %r5;
	ret;

}


// ===== COMPILED SASS (sm_100) =====

	.target	sm_100

	.elftype	@"ET_EXEC"


//--------------------- .note.nv.tkinfo           --------------------------
	.section	.note.nv.tkinfo,"",@"SHT_NOTE"
	.sectionflags	@"SHF_NOTE_NV_TKINFO"
	.tkinfo
        /*0018*/ 	.word	0x00000002
        /*0030*/ 	.string	""
        /*0030*/ 	.string	"ptxas"
        /*0030*/ 	.string	"Cuda compilation tools, release 13.0, V13.0.88"
        /*0030*/ 	.string	"Build cuda_13.0.r13.0/compiler.36424714_0"
        /*0030*/ 	.string	"-arch sm_100 -m 64 "



//--------------------- .note.nv.cuinfo           --------------------------
	.section	.note.nv.cuinfo,"",@"SHT_NOTE"
	.sectionflags	@"SHF_NOTE_NV_CUINFO"
        /*0018*/ 	.short	0x0002
        /*001a*/ 	.short	0x0064
        /*001c*/ 	.short	0x0082
	.zero		2


//--------------------- .nv.info                  --------------------------
	.section	.nv.info,"",@"SHT_CUDA_INFO"
	.align	4


	//----- nvinfo : EIATTR_REGCOUNT
	.align		4
        /*0000*/ 	.byte	0x04, 0x2f
        /*0002*/ 	.short	(.L_10 - .L_9)
	.align		4
.L_9:
        /*0004*/ 	.word	index@(_Z15forward_softmaxiiiPfS_S_S_S_)
        /*0008*/ 	.word	0x00000020


	//----- nvinfo : EIATTR_FRAME_SIZE
	.align		4
.L_10:
        /*000c*/ 	.byte	0x04, 0x11
        /*000e*/ 	.short	(.L_12 - .L_11)
	.align		4
.L_11:
        /*0010*/ 	.word	index@($__internal_3_$__cuda_sm3x_div_rn_noftz_f32_slowpath)
        /*0014*/ 	.word	0x00000000


	//----- nvinfo : EIATTR_FRAME_SIZE
	.align		4
.L_12:
        /*0018*/ 	.byte	0x04, 0x11
        /*001a*/ 	.short	(.L_14 - .L_13)
	.align		4
.L_13:
        /*001c*/ 	.word	index@(_Z15forward_softmaxiiiPfS_S_S_S_)
        /*0020*/ 	.word	0x00000000


	//----- nvinfo : EIATTR_REGCOUNT
	.align		4
.L_14:
        /*0024*/ 	.byte	0x04, 0x2f
        /*0026*/ 	.short	(.L_16 - .L_15)
	.align		4
.L_15:
        /*0028*/ 	.word	index@(_Z12forward_reluiiiPKfPfS1_S1_)
        /*002c*/ 	.word	0x00000020


	//----- nvinfo : EIATTR_FRAME_SIZE
	.align		4
.L_16:
        /*0030*/ 	.byte	0x04, 0x11
        /*0032*/ 	.short	(.L_18 - .L_17)
	.align		4
.L_17:
        /*0034*/ 	.word	index@(_Z12forward_reluiiiPKfPfS1_S1_)
        /*0038*/ 	.word	0x00000000


	//----- nvinfo : EIATTR_REGCOUNT
	.align		4
.L_18:
        /*003c*/ 	.byte	0x04, 0x2f
        /*003e*/ 	.short	(.L_20 - .L_19)
	.align		4
.L_19:
        /*0040*/ 	.word	index@(_Z6z_gradiiiPKfPfS1_S0_)
        /*0044*/ 	.word	0x00000020


	//----- nvinfo : EIATTR_FRAME_SIZE
	.align		4
.L_20:
        /*0048*/ 	.byte	0x04, 0x11
        /*004a*/ 	.short	(.L_22 - .L_21)
	.align		4
.L_21:
        /*004c*/ 	.word	index@(_Z6z_gradiiiPKfPfS1_S0_)
        /*0050*/ 	.word	0x00000000


	//----- nvinfo : EIATTR_REGCOUNT
	.align		4
.L_22:
        /*0054*/ 	.byte	0x04, 0x2f
        /*0056*/ 	.short	(.L_24 - .L_23)
	.align		4
.L_23:
        /*0058*/ 	.word	index@(_Z12update_layeriiifPfS_PKfS1_)
        /*005c*/ 	.word	0x00000020


	//----- nvinfo : EIATTR_FRAME_SIZE
	.align		4
.L_24:
        /*0060*/ 	.byte	0x04, 0x11
        /*0062*/ 	.short	(.L_26 - .L_25)
	.align		4
.L_25:
        /*0064*/ 	.word	index@($__internal_2_$__cuda_sm3x_div_rn_noftz_f32_slowpath)
        /*0068*/ 	.word	0x00000000


	//----- nvinfo : EIATTR_FRAME_SIZE
	.align		4
.L_26:
        /*006c*/ 	.byte	0x04, 0x11
        /*006e*/ 	.short	(.L_28 - .L_27)
	.align		4
.L_27:
        /*0070*/ 	.word	index@(_Z12update_layeriiifPfS_PKfS1_)
        /*0074*/ 	.word	0x00000000


	//----- nvinfo : EIATTR_REGCOUNT
	.align		4
.L_28:
        /*0078*/ 	.byte	0x04, 0x2f
        /*007a*/ 	.short	(.L_30 - .L_29)
	.align		4
.L_29:
        /*007c*/ 	.word	index@(_Z13cross_entropyiiPKfS0_Pf)
        /*0080*/ 	.word	0x00000020


	//----- nvinfo : EIATTR_FRAME_SIZE
	.align		4
.L_30:
        /*0084*/ 	.byte	0x04, 0x11
        /*0086*/ 	.short	(.L_32 - .L_31)
	.align		4
.L_31:
        /*0088*/ 	.word	index@(_Z13cross_entropyiiPKfS0_Pf)
        /*008c*/ 	.word	0x00000000


	//----- nvinfo : EIATTR_REGCOUNT
	.align		4
.L_32:
        /*0090*/ 	.byte	0x04, 0x2f
        /*0092*/ 	.short	(.L_34 - .L_33)
	.align		4
.L_33:
        /*0094*/ 	.word	index@(_Z26cross_entropy_softmax_gradiiPKfS0_Pf)
        /*0098*/ 	.word	0x0000000c


	//----- nvinfo : EIATTR_FRAME_SIZE
	.align		4
.L_34:
        /*009c*/ 	.byte	0x04, 0x11
        /*009e*/ 	.short	(.L_36 - .L_35)
	.align		4
.L_35:
        /*00a0*/ 	.word	index@(_Z26cross_entropy_softmax_gradiiPKfS0_Pf)
        /*00a4*/ 	.word	0x00000000


	//----- nvinfo : EIATTR_REGCOUNT
	.align		4
.L_36:
        /*00a8*/ 	.byte	0x04, 0x2f
        /*00aa*/ 	.short	(.L_38 - .L_37)
	.align		4
.L_37:
        /*00ac*/ 	.word	index@(_Z11init_weightiiPf)
        /*00b0*/ 	.word	0x00000020


	//----- nvinfo : EIATTR_FRAME_SIZE
	.align		4
.L_38:
        /*00b4*/ 	.byte	0x04, 0x11
        /*00b6*/ 	.short	(.L_40 - .L_39)
	.align		4
.L_39:
        /*00b8*/ 	.word	index@($__internal_1_$__cuda_sm3x_div_rn_noftz_f32_slowpath)
        /*00bc*/ 	.word	0x00000030


	//----- nvinfo : EIATTR_FRAME_SIZE
	.align		4
.L_40:
        /*00c0*/ 	.byte	0x04, 0x11
        /*00c2*/ 	.short	(.L_42 - .L_41)
	.align		4
.L_41:
        /*00c4*/ 	.word	index@($__internal_0_$__cuda_sm20_sqrt_rn_f32_slowpath)
        /*00c8*/ 	.word	0x00000030


	//----- nvinfo : EIATTR_FRAME_SIZE
	.align		4
.L_42:
        /*00cc*/ 	.byte	0x04, 0x11
        /*00ce*/ 	.short	(.L_44 - .L_43)
	.align		4
.L_43:
        /*00d0*/ 	.word	index@(_Z11init_weightiiPf)
        /*00d4*/ 	.word	0x00000030


	//----- nvinfo : EIATTR_REGCOUNT
	.align		4
.L_44:
        /*00d8*/ 	.byte	0x04, 0x2f
        /*00da*/ 	.short	(.L_46 - .L_45)
	.align		4
.L_45:
        /*00dc*/ 	.word	index@(_Z9init_biasiPf)
        /*00e0*/ 	.word	0x00000008


	//----- nvinfo : EIATTR_FRAME_SIZE
	.align		4
.L_46:
        /*00e4*/ 	.byte	0x04, 0x11
        /*00e6*/ 	.short	(.L_48 - .L_47)
	.align		4
.L_47:
        /*00e8*/ 	.word	index@(_Z9init_biasiPf)
        /*00ec*/ 	.word	0x00000000


	//----- nvinfo : EIATTR_MIN_STACK_SIZE
	.align		4
.L_48:
        /*00f0*/ 	.byte	0x04, 0x12
        /*00f2*/ 	.short	(.L_50 - .L_49)
	.align		4
.L_49:
        /*00f4*/ 	.word	index@(_Z9init_biasiPf)
        /*00f8*/ 	.word	0x00000000


	//----- nvinfo : EIATTR_MIN_STACK_SIZE
	.align		4
.L_50:
        /*00fc*/ 	.byte	0x04, 0x12
        /*00fe*/ 	.short	(.L_52 - .L_51)
	.align		4
.L_51:
        /*0100*/ 	.word	index@(_Z11init_weightiiPf)
        /*0104*/ 	.word	0x00000030


	//----- nvinfo : EIATTR_MIN_STACK_SIZE
	.align		4
.L_52:
        /*0108*/ 	.byte	0x04, 0x12
        /*010a*/ 	.short	(.L_54 - .L_53)
	.align		4
.L_53:
        /*010c*/ 	.word	index@(_Z26cross_entropy_softmax_gradiiPKfS0_Pf)
        /*0110*/ 	.word	0x00000000


	//----- nvinfo : EIATTR_MIN_STACK_SIZE
	.align		4
.L_54:
        /*0114*/ 	.byte	0x04, 0x12
        /*0116*/ 	.short	(.L_56 - .L_55)
	.align		4
.L_55:
        /*0118*/ 	.word	index@(_Z13cross_entropyiiPKfS0_Pf)
        /*011c*/ 	.word	0x00000000


	//----- nvinfo : EIATTR_MIN_STACK_SIZE
	.align		4
.L_56:
        /*0120*/ 	.byte	0x04, 0x12
        /*0122*/ 	.short	(.L_58 - .L_57)
	.align		4
.L_57:
        /*0124*/ 	.word	index@(_Z12update_layeriiifPfS_PKfS1_)
        /*0128*/ 	.word	0x00000000


	//----- nvinfo : EIATTR_MIN_STACK_SIZE
	.align		4
.L_58:
        /*012c*/ 	.byte	0x04, 0x12
        /*012e*/ 	.short	(.L_60 - .L_59)
	.align		4
.L_59:
        /*0130*/ 	.word	index@(_Z6z_gradiiiPKfPfS1_S0_)
        /*0134*/ 	.word	0x00000000


	//----- nvinfo : EIATTR_MIN_STACK_SIZE
	.align		4
.L_60:
        /*0138*/ 	.byte	0x04, 0x12
        /*013a*/ 	.short	(.L_62 - .L_61)
	.align		4
.L_61:
        /*013c*/ 	.word	index@(_Z12forward_reluiiiPKfPfS1_S1_)
        /*0140*/ 	.word	0x00000000


	//----- nvinfo : EIATTR_MIN_STACK_SIZE
	.align		4
.L_62:
        /*0144*/ 	.byte	0x04, 0x12
        /*0146*/ 	.short	(.L_64 - .L_63)
	.align		4
.L_63:
        /*0148*/ 	.word	index@(_Z15forward_softmaxiiiPfS_S_S_S_)
        /*014c*/ 	.word	0x00000000
.L_64:


//--------------------- .nv.compat                --------------------------
	.section	.nv.compat,"",@"SHT_CUDA_COMPAT_INFO"
	.align	4
        /*0000*/ 	.byte	0x02, 0x09, 0x00, 0x00, 0x02, 0x02, 0x01, 0x00, 0x02, 0x05, 0x05, 0x00, 0x03, 0x07, 0x01, 0x01
        /*0010*/ 	.byte	0x02, 0x03, 0x00, 0x00, 0x02, 0x06, 0x01, 0x00, 0x04, 0x0b, 0x08, 0x00, 0x01, 0x00, 0x00, 0x00
        /*0020*/ 	.byte	0x00, 0x00, 0x00, 0x00


//--------------------- .nv.info._Z9init_biasiPf  --------------------------
	.section	.nv.info._Z9init_biasiPf,"",@"SHT_CUDA_INFO"
	.sectionflags	@""
	.align	4


	//----- nvinfo : EIATTR_CUDA_API_VERSION
	.align		4
        /*0000*/ 	.byte	0x04, 0x37
        /*0002*/ 	.short	(.L_66 - .L_65)
.L_65:
        /*0004*/ 	.word	0x00000082


	//----- nvinfo : EIATTR_KPARAM_INFO
	.align		4
.L_66:
        /*0008*/ 	.byte	0x04, 0x17
        /*000a*/ 	.short	(.L_68 - .L_67)
.L_67:
        /*000c*/ 	.word	0x00000000
        /*0010*/ 	.short	0x0001
        /*0012*/ 	.short	0x0008
        /*0014*/ 	.byte	0x00, 0xf5, 0x21, 0x00


	//----- nvinfo : EIATTR_KPARAM_INFO
	.align		4
.L_68:
        /*0018*/ 	.byte	0x04, 0x17
        /*001a*/ 	.short	(.L_70 - .L_69)
.L_69:
        /*001c*/ 	.word	0x00000000
        /*0020*/ 	.short	0x0000
        /*0022*/ 	.short	0x0000
        /*0024*/ 	.byte	0x00, 0xf0, 0x11, 0x00


	//----- nvinfo : EIATTR_SPARSE_MMA_MASK
	.align		4
.L_70:
        /*0028*/ 	.byte	0x03, 0x50
        /*002a*/ 	.short	0x0000


	//----- nvinfo : EIATTR_MAXREG_COUNT
	.align		4
        /*002c*/ 	.byte	0x03, 0x1b
        /*002e*/ 	.short	0x00ff


	//----- nvinfo : EIATTR_MERCURY_ISA_VERSION
	.align		4
        /*0030*/ 	.byte	0x03, 0x5f
        /*0032*/ 	.short	0x0101


	//----- nvinfo : EIATTR_VRC_CTA_INIT_COUNT
	.align		4
        /*0034*/ 	.byte	0x02, 0x4a
	.zero		1
	.zero		1


	//----- nvinfo : EIATTR_EXIT_INSTR_OFFSETS
	.align		4
        /*0038*/ 	.byte	0x04, 0x1c
        /*003a*/ 	.short	(.L_72 - .L_71)


	//   ....[0]....
.L_71:
        /*003c*/ 	.word	0x00000090


	//----- nvinfo : EIATTR_CBANK_PARAM_SIZE
	.align		4
.L_72:
        /*0040*/ 	.byte	0x03, 0x19
        /*0042*/ 	.short	0x0010


	//----- nvinfo : EIATTR_PARAM_CBANK
	.align		4
        /*0044*/ 	.byte	0x04, 0x0a
        /*0046*/ 	.short	(.L_74 - .L_73)
	.align		4
.L_73:
        /*0048*/ 	.word	index@(.nv.constant0._Z9init_biasiPf)
        /*004c*/ 	.short	0x0380
        /*004e*/ 	.short	0x0010


	//----- nvinfo : EIATTR_SW_WAR
	.align		4
.L_74:
        /*0050*/ 	.byte	0x04, 0x36
        /*0052*/ 	.short	(.L_76 - .L_75)
.L_75:
        /*0054*/ 	.word	0x00000008
.L_76:


//--------------------- .nv.info._Z11init_weightiiPf --------------------------
	.section	.nv.info._Z11init_weightiiPf,"",@"SHT_CUDA_INFO"
	.sectionflags	@""
	.align	4


	//----- nvinfo : EIATTR_CUDA_API_VERSION
	.align		4
        /*0000*/ 	.byte	0x04, 0x37
        /*0002*/ 	.short	(.L_78 - .L_77)
.L_77:
        /*0004*/ 	.word	0x00000082


	//----- nvinfo : EIATTR_KPARAM_INFO
	.align		4
.L_78:
        /*0008*/ 	.byte	0x04, 0x17
        /*000a*/ 	.short	(.L_80 - .L_79)
.L_79:
        /*000c*/ 	.word	0x00000000
        /*0010*/ 	.short	0x0002
        /*0012*/ 	.short	0x0008
        /*0014*/ 	.byte	0x00, 0xf5, 0x21, 0x00


	//----- nvinfo : EIATTR_KPARAM_INFO
	.align		4
.L_80:
        /*0018*/ 	.byte	0x04, 0x17
        /*001a*/ 	.short	(.L_82 - .L_81)
.L_81:
        /*001c*/ 	.word	0x00000000
        /*0020*/ 	.short	0x0001
        /*0022*/ 	.short	0x0004
        /*0024*/ 	.byte	0x00, 0xf0, 0x11, 0x00


	//----- nvinfo : EIATTR_KPARAM_INFO
	.align		4
.L_82:
        /*0028*/ 	.byte	0x04, 0x17
        /*002a*/ 	.short	(.L_84 - .L_83)
.L_83:
        /*002c*/ 	.word	0x00000000
        /*0030*/ 	.short	0x0000
        /*0032*/ 	.short	0x0000
        /*0034*/ 	.byte	0x00, 0xf0, 0x11, 0x00


	//----- nvinfo : EIATTR_SPARSE_MMA_MASK
	.align		4
.L_84:
        /*0038*/ 	.byte	0x03, 0x50
        /*003a*/ 	.short	0x0000


	//----- nvinfo : EIATTR_MAXREG_COUNT
	.align		4
        /*003c*/ 	.byte	0x03, 0x1b
        /*003e*/ 	.short	0x00ff


	//----- nvinfo : EIATTR_MERCURY_ISA_VERSION
	.align		4
        /*0040*/ 	.byte	0x03, 0x5f
        /*0042*/ 	.short	0x0101


	//----- nvinfo : EIATTR_VRC_CTA_INIT_COUNT
	.align		4
        /*0044*/ 	.byte	0x02, 0x4a
	.zero		1
	.zero		1


	//----- nvinfo : EIATTR_EXIT_INSTR_OFFSETS
	.align		4
        /*0048*/ 	.byte	0x04, 0x1c
        /*004a*/ 	.short	(.L_86 - .L_85)


	//   ....[0]....
.L_85:
        /*004c*/ 	.word	0x000000d0


	//   ....[1]....
        /*0050*/ 	.word	0x00002d90


	//----- nvinfo : EIATTR_CRS_STACK_SIZE
	.align		4
.L_86:
        /*0054*/ 	.byte	0x04, 0x1e
        /*0056*/ 	.short	(.L_88 - .L_87)
.L_87:
        /*0058*/ 	.word	0x00000000


	//----- nvinfo : EIATTR_CBANK_PARAM_SIZE
	.align		4
.L_88:
        /*005c*/ 	.byte	0x03, 0x19
        /*005e*/ 	.short	0x0010


	//----- nvinfo : EIATTR_PARAM_CBANK
	.align		4
        /*0060*/ 	.byte	0x04, 0x0a
        /*0062*/ 	.short	(.L_90 - .L_89)
	.align		4
.L_89:
        /*0064*/ 	.word	index@(.nv.constant0._Z11init_weightiiPf)
        /*0068*/ 	.short	0x0380
        /*006a*/ 	.short	0x0010


	//----- nvinfo : EIATTR_SW_WAR
	.align		4
.L_90:
        /*006c*/ 	.byte	0x04, 0x36
        /*006e*/ 	.short	(.L_92 - .L_91)
.L_91:
        /*0070*/ 	.word	0x00000008
.L_92:


//--------------------- .nv.info._Z26cross_entropy_softmax_gradiiPKfS0_Pf --------------------------
	.section	.nv.info._Z26cross_entropy_softmax_gradiiPKfS0_Pf,"",@"SHT_CUDA_INFO"
	.sectionflags	@""
	.align	4


	//----- nvinfo : EIATTR_CUDA_API_VERSION
	.align		4
        /*0000*/ 	.byte	0x04, 0x37
        /*0002*/ 	.short	(.L_94 - .L_93)
.L_93:
        /*0004*/ 	.word	0x00000082


	//----- nvinfo : EIATTR_KPARAM_INFO
	.align		4
.L_94:
        /*0008*/ 	.byte	0x04, 0x17
        /*000a*/ 	.short	(.L_96 - .L_95)
.L_95:
        /*000c*/ 	.word	0x00000000
        /*0010*/ 	.short	0x0004
        /*0012*/ 	.short	0x0018
        /*0014*/ 	.byte	0x00, 0xf5, 0x21, 0x00


	//----- nvinfo : EIATTR_KPARAM_INFO
	.align		4
.L_96:
        /*0018*/ 	.byte	0x04, 0x17
        /*001a*/ 	.short	(.L_98 - .L_97)
.L_97:
        /*001c*/ 	.word	0x00000000
        /*0020*/ 	.short	0x0003
        /*0022*/ 	.short	0x0010
        /*0024*/ 	.byte	0x00, 0xf5, 0x21, 0x00


	//----- nvinfo : EIATTR_KPARAM_INFO
	.align		4
.L_98:
        /*0028*/ 	.byte	0x04, 0x17
        /*002a*/ 	.short	(.L_100 - .L_99)
.L_99:
        /*002c*/ 	.word	0x00000000
        /*0030*/ 	.short	0x0002
        /*0032*/ 	.short	0x0008
        /*0034*/ 	.byte	0x00, 0xf5, 0x21, 0x00


	//----- nvinfo : EIATTR_KPARAM_INFO
	.align		4
.L_100:
        /*0038*/ 	.byte	0x04, 0x17
        /*003a*/ 	.short	(.L_102 - .L_101)
.L_101:
        /*003c*/ 	.word	0x00000000
        /*0040*/ 	.short	0x0001
        /*0042*/ 	.short	0x0004
        /*0044*/ 	.byte	0x00, 0xf0, 0x11, 0x00


	//----- nvinfo : EIATTR_KPARAM_INFO
	.align		4
.L_102:
        /*0048*/ 	.byte	0x04, 0x17
        /*004a*/ 	.short	(.L_104 - .L_103)
.L_103:
        /*004c*/ 	.word	0x00000000
        /*0050*/ 	.short	0x0000
        /*0052*/ 	.short	0x0000
        /*0054*/ 	.byte	0x00, 0xf0, 0x11, 0x00


	//----- nvinfo : EIATTR_SPARSE_MMA_MASK
	.align		4
.L_104:
        /*0058*/ 	.byte	0x03, 0x50
        /*005a*/ 	.short	0x0000


	//----- nvinfo : EIATTR_MAXREG_COUNT
	.align		4
        /*005c*/ 	.byte	0x03, 0x1b
        /*005e*/ 	.short	0x00ff


	//----- nvinfo : EIATTR_MERCURY_ISA_VERSION
	.align		4
        /*0060*/ 	.byte	0x03, 0x5f
        /*0062*/ 	.short	0x0101


	//----- nvinfo : EIATTR_VRC_CTA_INIT_COUNT
	.align		4
        /*0064*/ 	.byte	0x02, 0x4a
	.zero		1
	.zero		1


	//----- nvinfo : EIATTR_EXIT_INSTR_OFFSETS
	.align		4
        /*0068*/ 	.byte	0x04, 0x1c
        /*006a*/ 	.short	(.L_106 - .L_105)


	//   ....[0]....
.L_105:
        /*006c*/ 	.word	0x00000100


	//----- nvinfo : EIATTR_CBANK_PARAM_SIZE
	.align		4
.L_106:
        /*0070*/ 	.byte	0x03, 0x19
        /*0072*/ 	.short	0x0020


	//----- nvinfo : EIATTR_PARAM_CBANK
	.align		4
        /*0074*/ 	.byte	0x04, 0x0a
        /*0076*/ 	.short	(.L_108 - .L_107)
	.align		4
.L_107:
        /*0078*/ 	.word	index@(.nv.constant0._Z26cross_entropy_softmax_gradiiPKfS0_Pf)
        /*007c*/ 	.short	0x0380
        /*007e*/ 	.short	0x0020


	//----- nvinfo : EIATTR_SW_WAR
	.align		4
.L_108:
        /*0080*/ 	.byte	0x04, 0x36
        /*0082*/ 	.short	(.L_110 - .L_109)
.L_109:
        /*0084*/ 	.word	0x00000008
.L_110:


//--------------------- .nv.info._Z13cross_entropyiiPKfS0_Pf --------------------------
	.section	.nv.info._Z13cross_entropyiiPKfS0_Pf,"",@"SHT_CUDA_INFO"
	.sectionflags	@""
	.align	4


	//----- nvinfo : EIATTR_CUDA_API_VERSION
	.align		4
        /*0000*/ 	.byte	0x04, 0x37
        /*0002*/ 	.short	(.L_112 - .L_111)
.L_111:
        /*0004*/ 	.word	0x00000082


	//----- nvinfo : EIATTR_KPARAM_INFO
	.align		4
.L_112:
        /*0008*/ 	.byte	0x04, 0x17
        /*000a*/ 	.short	(.L_114 - .L_113)
.L_113:
        /*000c*/ 	.word	0x00000000
        /*0010*/ 	.short	0x0004
        /*0012*/ 	.short	0x0018
        /*0014*/ 	.byte	0x00, 0xf5, 0x21, 0x00


	//----- nvinfo : EIATTR_KPARAM_INFO
	.align		4
.L_114:
        /*0018*/ 	.byte	0x04, 0x17
        /*001a*/ 	.short	(.L_116 - .L_115)
.L_115:
        /*001c*/ 	.word	0x00000000
        /*0020*/ 	.short	0x0003
        /*0022*/ 	.short	0x0010
        /*0024*/ 	.byte	0x00, 0xf5, 0x21, 0x00


	//----- nvinfo : EIATTR_KPARAM_INFO
	.align		4
.L_116:
        /*0028*/ 	.byte	0x04, 0x17
        /*002a*/ 	.short	(.L_118 - .L_117)
.L_117:
        /*002c*/ 	.word	0x00000000
        /*0030*/ 	.short	0x0002
        /*0032*/ 	.short	0x0008
        /*0034*/ 	.byte	0x00, 0xf5, 0x21, 0x00


	//----- nvinfo : EIATTR_KPARAM_INFO
	.align		4
.L_118:
        /*0038*/ 	.byte	0x04, 0x17
        /*003a*/ 	.short	(.L_120 - .L_119)
.L_119:
        /*003c*/ 	.word	0x00000000
        /*0040*/ 	.short	0x0001
        /*0042*/ 	.short	0x0004
        /*0044*/ 	.byte	0x00, 0xf0, 0x11, 0x00


	//----- nvinfo : EIATTR_KPARAM_INFO
	.align		4
.L_120:
        /*0048*/ 	.byte	0x04, 0x17
        /*004a*/ 	.short	(.L_122 - .L_121)
.L_121:
        /*004c*/ 	.word	0x00000000
        /*0050*/ 	.short	0x0000
        /*0052*/ 	.short	0x0000
        /*0054*/ 	.byte	0x00, 0xf0, 0x11, 0x00


	//----- nvinfo : EIATTR_SPARSE_MMA_MASK
	.align		4
.L_122:
        /*0058*/ 	.byte	0x03, 0x50
        /*005a*/ 	.short	0x0000


	//----- nvinfo : EIATTR_MAXREG_COUNT
	.align		4
        /*005c*/ 	.byte	0x03, 0x1b
        /*005e*/ 	.short	0x00ff


	//----- nvinfo : EIATTR_MERCURY_ISA_VERSION
	.align		4
        /*0060*/ 	.byte	0x03, 0x5f
        /*0062*/ 	.short	0x0101


	//----- nvinfo : EIATTR_VRC_CTA_INIT_COUNT
	.align		4
        /*0064*/ 	.byte	0x02, 0x4a
	.zero		1
	.zero		1


	//----- nvinfo : EIATTR_EXIT_INSTR_OFFSETS
	.align		4
        /*0068*/ 	.byte	0x04, 0x1c
        /*006a*/ 	.short	(.L_124 - .L_123)


	//   ....[0]....
.L_123:
        /*006c*/ 	.word	0x00000f90


	//----- nvinfo : EIATTR_CBANK_PARAM_SIZE
	.align		4
.L_124:
        /*0070*/ 	.byte	0x03, 0x19
        /*0072*/ 	.short	0x0020


	//----- nvinfo : EIATTR_PARAM_CBANK
	.align		4
        /*0074*/ 	.byte	0x04, 0x0a
        /*0076*/ 	.short	(.L_126 - .L_125)
	.align		4
.L_125:
        /*0078*/ 	.word	index@(.nv.constant0._Z13cross_entropyiiPKfS0_Pf)
        /*007c*/ 	.short	0x0380
        /*007e*/ 	.short	0x0020


	//----- nvinfo : EIATTR_SW_WAR
	.align		4
.L_126:
        /*0080*/ 	.byte	0x04, 0x36
        /*0082*/ 	.short	(.L_128 - .L_127)
.L_127:
        /*0084*/ 	.word	0x00000008
.L_128:


//--------------------- .nv.info._Z12update_layeriiifPfS_PKfS1_ --------------------------
	.section	.nv.info._Z12update_layeriiifPfS_PKfS1_,"",@"SHT_CUDA_INFO"
	.sectionflags	@""
	.align	4


	//----- nvinfo : EIATTR_CUDA_API_VERSION
	.align		4
        /*0000*/ 	.byte	0x04, 0x37
        /*0002*/ 	.short	(.L_130 - .L_129)
.L_129:
        /*0004*/ 	.word	0x00000082


	//----- nvinfo : EIATTR_KPARAM_INFO
	.align		4
.L_130:
        /*0008*/ 	.byte	0x04, 0x17
        /*000a*/ 	.short	(.L_132 - .L_131)
.L_131:
        /*000c*/ 	.word	0x00000000
        /*0010*/ 	.short	0x0007
        /*0012*/ 	.short	0x0028
        /*0014*/ 	.byte	0x00, 0xf5, 0x21, 0x00


	//----- nvinfo : EIATTR_KPARAM_INFO
	.align		4
.L_132:
        /*0018*/ 	.byte	0x04, 0x17
        /*001a*/ 	.short	(.L_134 - .L_133)
.L_133:
        /*001c*/ 	.word	0x00000000
        /*0020*/ 	.short	0x0006
        /*0022*/ 	.short	0x0020
        /*0024*/ 	.byte	0x00, 0xf5, 0x21, 0x00


	//----- nvinfo : EIATTR_KPARAM_INFO
	.align		4
.L_134:
        /*0028*/ 	.byte	0x04, 0x17
        /*002a*/ 	.short	(.L_136 - .L_135)
.L_135:
        /*002c*/ 	.word	0x00000000
        /*0030*/ 	.short	0x0005
        /*0032*/ 	.short	0x0018
        /*0034*/ 	.byte	0x00, 0xf5, 0x21, 0x00


	//----- nvinfo : EIATTR_KPARAM_INFO
	.align		4
.L_136:
        /*0038*/ 	.byte	0x04, 0x17
        /*003a*/ 	.short	(.L_138 - .L_137)
.L_137:
        /*003c*/ 	.word	0x00000000
        /*0040*/ 	.short	0x0004
        /*0042*/ 	.short	0x0010
        /*0044*/ 	.byte	0x00, 0xf5, 0x21, 0x00


	//----- nvinfo : EIATTR_KPARAM_INFO
	.align		4
.L_138:
        /*0048*/ 	.byte	0x04, 0x17
        /*004a*/ 	.short	(.L_140 - .L_139)
.L_139:
        /*004c*/ 	.word	0x00000000
        /*0050*/ 	.short	0x0003
        /*0052*/ 	.short	0x000c
        /*0054*/ 	.byte	0x00, 0xf0, 0x11, 0x00


	//----- nvinfo : EIATTR_KPARAM_INFO
	.align		4
.L_140:
        /*0058*/ 	.byte	0x04, 0x17
        /*005a*/ 	.short	(.L_142 - .L_141)
.L_141:
        /*005c*/ 	.word	0x00000000
        /*0060*/ 	.short	0x0002
        /*0062*/ 	.short	0x0008
        /*0064*/ 	.byte	0x00, 0xf0, 0x11, 0x00


	//----- nvinfo : EIATTR_KPARAM_INFO
	.align		4
.L_142:
        /*0068*/ 	.byte	0x04, 0x17
        /*006a*/ 	.short	(.L_144 - .L_143)
.L_143:
        /*006c*/ 	.word	0x00000000
        /*0070*/ 	.short	0x0001
        /*0072*/ 	.short	0x0004
        /*0074*/ 	.byte	0x00, 0xf0, 0x11, 0x00


	//----- nvinfo : EIATTR_KPARAM_INFO
	.align		4
.L_144:
        /*0078*/ 	.byte	0x04, 0x17
        /*007a*/ 	.short	(.L_146 - .L_145)
.L_145:
        /*007c*/ 	.word	0x00000000
        /*0080*/ 	.short	0x0000
        /*0082*/ 	.short	0x0000
        /*0084*/ 	.byte	0x00, 0xf0, 0x11, 0x00


	//----- nvinfo : EIATTR_SPARSE_MMA_MASK
	.align		4
.L_146:
        /*0088*/ 	.byte	0x03, 0x50
        /*008a*/ 	.short	0x0000


	//----- nvinfo : EIATTR_MAXREG_COUNT
	.align		4
        /*008c*/ 	.byte	0x03, 0x1b
        /*008e*/ 	.short	0x00ff


	//----- nvinfo : EIATTR_MERCURY_ISA_VERSION
	.align		4
        /*0090*/ 	.byte	0x03, 0x5f
        /*0092*/ 	.short	0x0101


	//----- nvinfo : EIATTR_VRC_CTA_INIT_COUNT
	.align		4
        /*0094*/ 	.byte	0x02, 0x4a
	.zero		1
	.zero		1


	//----- nvinfo : EIATTR_EXIT_INSTR_OFFSETS
	.align		4
        /*0098*/ 	.byte	0x04, 0x1c
        /*009a*/ 	.short	(.L_148 - .L_147)


	//   ....[0]....
.L_147:
        /*009c*/ 	.word	0x000000c0


	//   ....[1]....
        /*00a0*/ 	.word	0x00000c20


	//----- nvinfo : EIATTR_CRS_STACK_SIZE
	.align		4
.L_148:
        /*00a4*/ 	.byte	0x04, 0x1e
        /*00a6*/ 	.short	(.L_150 - .L_149)
.L_149:
        /*00a8*/ 	.word	0x00000000


	//----- nvinfo : EIATTR_CBANK_PARAM_SIZE
	.align		4
.L_150:
        /*00ac*/ 	.byte	0x03, 0x19
        /*00ae*/ 	.short	0x0030


	//----- nvinfo : EIATTR_PARAM_CBANK
	.align		4
        /*00b0*/ 	.byte	0x04, 0x0a
        /*00b2*/ 	.short	(.L_152 - .L_151)
	.align		4
.L_151:
        /*00b4*/ 	.word	index@(.nv.constant0._Z12update_layeriiifPfS_PKfS1_)
        /*00b8*/ 	.short	0x0380
        /*00ba*/ 	.short	0x0030


	//----- nvinfo : EIATTR_SW_WAR
	.align		4
.L_152:
        /*00bc*/ 	.byte	0x04, 0x36
        /*00be*/ 	.short	(.L_154 - .L_153)
.L_153:
        /*00c0*/ 	.word	0x00000008
.L_154:


//--------------------- .nv.info._Z6z_gradiiiPKfPfS1_S0_ --------------------------
	.section	.nv.info._Z6z_gradiiiPKfPfS1_S0_,"",@"SHT_CUDA_INFO"
	.sectionflags	@""
	.align	4


	//----- nvinfo : EIATTR_CUDA_API_VERSION
	.align		4
        /*0000*/ 	.byte	0x04, 0x37
        /*0002*/ 	.short	(.L_156 - .L_155)
.L_155:
        /*0004*/ 	.word	0x00000082


	//----- nvinfo : EIATTR_KPARAM_INFO
	.align		4
.L_156:
        /*0008*/ 	.byte	0x04, 0x17
        /*000a*/ 	.short	(.L_158 - .L_157)
.L_157:
        /*000c*/ 	.word	0x00000000
        /*0010*/ 	.short	0x0006
        /*0012*/ 	.short	0x0028
        /*0014*/ 	.byte	0x00, 0xf5, 0x21, 0x00


	//----- nvinfo : EIATTR_KPARAM_INFO
	.align		4
.L_158:
        /*0018*/ 	.byte	0x04, 0x17
        /*001a*/ 	.short	(.L_160 - .L_159)
.L_159:
        /*001c*/ 	.word	0x00000000
        /*0020*/ 	.short	0x0005
        /*0022*/ 	.short	0x0020
        /*0024*/ 	.byte	0x00, 0xf5, 0x21, 0x00


	//----- nvinfo : EIATTR_KPARAM_INFO
	.align		4
.L_160:
        /*0028*/ 	.byte	0x04, 0x17
        /*002a*/ 	.short	(.L_162 - .L_161)
.L_161:
        /*002c*/ 	.word	0x00000000
        /*0030*/ 	.short	0x0004
        /*0032*/ 	.short	0x0018
        /*0034*/ 	.byte	0x00, 0xf5, 0x21, 0x00


	//----- nvinfo : EIATTR_KPARAM_INFO
	.align		4
.L_162:
        /*0038*/ 	.byte	0x04, 0x17
        /*003a*/ 	.short	(.L_164 - .L_163)
.L_163:
        /*003c*/ 	.word	0x00000000
        /*0040*/ 	.short	0x0003
        /*0042*/ 	.short	0x0010
        /*0044*/ 	.byte	0x00, 0xf5, 0x21, 0x00


	//----- nvinfo : EIATTR_KPARAM_INFO
	.align		4
.L_164:
        /*0048*/ 	.byte	0x04, 0x17
        /*004a*/ 	.short	(.L_166 - .L_165)
.L_165:
        /*004c*/ 	.word	0x00000000
        /*0050*/ 	.short	0x0002
        /*0052*/ 	.short	0x0008
        /*0054*/ 	.byte	0x00, 0xf0, 0x11, 0x00


	//----- nvinfo : EIATTR_KPARAM_INFO
	.align		4
.L_166:
        /*0058*/ 	.byte	0x04, 0x17
        /*005a*/ 	.short	(.L_168 - .L_167)
.L_167:
        /*005c*/ 	.word	0x00000000
        /*0060*/ 	.short	0x0001
        /*0062*/ 	.short	0x0004
        /*0064*/ 	.byte	0x00, 0xf0, 0x11, 0x00


	//----- nvinfo : EIATTR_KPARAM_INFO
	.align		4
.L_168:
        /*0068*/ 	.byte	0x04, 0x17
        /*006a*/ 	.short	(.L_170 - .L_169)
.L_169:
        /*006c*/ 	.word	0x00000000
        /*0070*/ 	.short	0x0000
        /*0072*/ 	.short	0x0000
        /*0074*/ 	.byte	0x00, 0xf0, 0x11, 0x00


	//----- nvinfo : EIATTR_SPARSE_MMA_MASK
	.align		4
.L_170:
        /*0078*/ 	.byte	0x03, 0x50
        /*007a*/ 	.short	0x0000


	//----- nvinfo : EIATTR_MAXREG_COUNT
	.align		4
        /*007c*/ 	.byte	0x03, 0x1b
        /*007e*/ 	.short	0x00ff


	//----- nvinfo : EIATTR_NUM_BARRIERS
	.align		4
        /*0080*/ 	.byte	0x02, 0x4c
        /*0082*/ 	.byte	0x01
	.zero		1


	//----- nvinfo : EIATTR_MERCURY_ISA_VERSION
	.align		4
        /*0084*/ 	.byte	0x03, 0x5f
        /*0086*/ 	.short	0x0101


	//----- nvinfo : EIATTR_VRC_CTA_INIT_COUNT
	.align		4
        /*0088*/ 	.byte	0x02, 0x4a
	.zero		1
	.zero		1


	//----- nvinfo : EIATTR_EXIT_INSTR_OFFSETS
	.align		4
        /*008c*/ 	.byte	0x04, 0x1c
        /*008e*/ 	.short	(.L_172 - .L_171)


	//   ....[0]....
.L_171:
        /*0090*/ 	.word	0x00000de0


	//----- nvinfo : EIATTR_CBANK_PARAM_SIZE
	.align		4
.L_172:
        /*0094*/ 	.byte	0x03, 0x19
        /*0096*/ 	.short	0x0030


	//----- nvinfo : EIATTR_PARAM_CBANK
	.align		4
        /*0098*/ 	.byte	0x04, 0x0a
        /*009a*/ 	.short	(.L_174 - .L_173)
	.align		4
.L_173:
        /*009c*/ 	.word	index@(.nv.constant0._Z6z_gradiiiPKfPfS1_S0_)
        /*00a0*/ 	.short	0x0380
        /*00a2*/ 	.short	0x0030


	//----- nvinfo : EIATTR_SW_WAR
	.align		4
.L_174:
        /*00a4*/ 	.byte	0x04, 0x36
        /*00a6*/ 	.short	(.L_176 - .L_175)
.L_175:
        /*00a8*/ 	.word	0x00000008
.L_176:


//--------------------- .nv.info._Z12forward_reluiiiPKfPfS1_S1_ --------------------------
	.section	.nv.info._Z12forward_reluiiiPKfPfS1_S1_,"",@"SHT_CUDA_INFO"
	.sectionflags	@""
	.align	4


	//----- nvinfo : EIATTR_CUDA_API_VERSION
	.align		4
        /*0000*/ 	.byte	0x04, 0x37
        /*0002*/ 	.short	(.L_178 - .L_177)
.L_177:
        /*0004*/ 	.word	0x00000082


	//----- nvinfo : EIATTR_KPARAM_INFO
	.align		4
.L_178:
        /*0008*/ 	.byte	0x04, 0x17
        /*000a*/ 	.short	(.L_180 - .L_179)
.L_179:
        /*000c*/ 	.word	0x00000000
        /*0010*/ 	.short	0x0006
        /*0012*/ 	.short	0x0028
        /*0014*/ 	.byte	0x00, 0xf5, 0x21, 0x00


	//----- nvinfo : EIATTR_KPARAM_INFO
	.align		4
.L_180:
        /*0018*/ 	.byte	0x04, 0x17
        /*001a*/ 	.short	(.L_182 - .L_181)
.L_181:
        /*001c*/ 	.word	0x00000000
        /*0020*/ 	.short	0x0005
        /*0022*/ 	.short	0x0020
        /*0024*/ 	.byte	0x00, 0xf5, 0x21, 0x00


	//----- nvinfo : EIATTR_KPARAM_INFO
	.align		4
.L_182:
        /*0028*/ 	.byte	0x04, 0x17
        /*002a*/ 	.short	(.L_184 - .L_183)
.L_183:
        /*002c*/ 	.word	0x00000000
        /*0030*/ 	.short	0x0004
        /*0032*/ 	.short	0x0018
        /*0034*/ 	.byte	0x00, 0xf5, 0x21, 0x00


	//----- nvinfo : EIATTR_KPARAM_INFO
	.align		4
.L_184:
        /*0038*/ 	.byte	0x04, 0x17
        /*003a*/ 	.short	(.L_186 - .L_185)
.L_185:
        /*003c*/ 	.word	0x00000000
        /*0040*/ 	.short	0x0003
        /*0042*/ 	.short	0x0010
        /*0044*/ 	.byte	0x00, 0xf5, 0x21, 0x00


	//----- nvinfo : EIATTR_KPARAM_INFO
	.align		4
.L_186:
        /*0048*/ 	.byte	0x04, 0x17
        /*004a*/ 	.short	(.L_188 - .L_187)
.L_187:
        /*004c*/ 	.word	0x00000000
        /*0050*/ 	.short	0x0002
        /*0052*/ 	.short	0x0008
        /*0054*/ 	.byte	0x00, 0xf0, 0x11, 0x00


	//----- nvinfo : EIATTR_KPARAM_INFO
	.align		4
.L_188:
        /*0058*/ 	.byte	0x04, 0x17
        /*005a*/ 	.short	(.L_190 - .L_189)
.L_189:
        /*005c*/ 	.word	0x00000000
        /*0060*/ 	.short	0x0001
        /*0062*/ 	.short	0x0004
        /*0064*/ 	.byte	0x00, 0xf0, 0x11, 0x00


	//----- nvinfo : EIATTR_KPARAM_INFO
	.align		4
.L_190:
        /*0068*/ 	.byte	0x04, 0x17
        /*006a*/ 	.short	(.L_192 - .L_191)
.L_191:
        /*006c*/ 	.word	0x00000000
        /*0070*/ 	.short	0x0000
        /*0072*/ 	.short	0x0000
        /*0074*/ 	.byte	0x00, 0xf0, 0x11, 0x00


	//----- nvinfo : EIATTR_SPARSE_MMA_MASK
	.align		4
.L_192:
        /*0078*/ 	.byte	0x03, 0x50
        /*007a*/ 	.short	0x0000


	//----- nvinfo : EIATTR_MAXREG_COUNT
	.align		4
        /*007c*/ 	.byte	0x03, 0x1b
        /*007e*/ 	.short	0x00ff


	//----- nvinfo : EIATTR_NUM_BARRIERS
	.align		4
        /*0080*/ 	.byte	0x02, 0x4c
        /*0082*/ 	.byte	0x01
	.zero		1


	//----- nvinfo : EIATTR_MERCURY_ISA_VERSION
	.align		4
        /*0084*/ 	.byte	0x03, 0x5f
        /*0086*/ 	.short	0x0101


	//----- nvinfo : EIATTR_VRC_CTA_INIT_COUNT
	.align		4
        /*0088*/ 	.byte	0x02, 0x4a
	.zero		1
	.zero		1


	//----- nvinfo : EIATTR_EXIT_INSTR_OFFSETS
	.align		4
        /*008c*/ 	.byte	0x04, 0x1c
        /*008e*/ 	.short	(.L_194 - .L_193)


	//   ....[0]....
.L_193:
        /*0090*/ 	.word	0x000000b0


	//   ....[1]....
        /*0094*/ 	.word	0x00001920


	//----- nvinfo : EIATTR_CBANK_PARAM_SIZE
	.align		4
.L_194:
        /*0098*/ 	.byte	0x03, 0x19
        /*009a*/ 	.short	0x0030


	//----- nvinfo : EIATTR_PARAM_CBANK
	.align		4
        /*009c*/ 	.byte	0x04, 0x0a
        /*009e*/ 	.short	(.L_196 - .L_195)
	.align		4
.L_195:
        /*00a0*/ 	.word	index@(.nv.constant0._Z12forward_reluiiiPKfPfS1_S1_)
        /*00a4*/ 	.short	0x0380
        /*00a6*/ 	.short	0x0030


	//----- nvinfo : EIATTR_SW_WAR
	.align		4
.L_196:
        /*00a8*/ 	.byte	0x04, 0x36
        /*00aa*/ 	.short	(.L_198 - .L_197)
.L_197:
        /*00ac*/ 	.word	0x00000008
.L_198:


//--------------------- .nv.info._Z15forward_softmaxiiiPfS_S_S_S_ --------------------------
	.section	.nv.info._Z15forward_softmaxiiiPfS_S_S_S_,"",@"SHT_CUDA_INFO"
	.sectionflags	@""
	.align	4


	//----- nvinfo : EIATTR_CUDA_API_VERSION
	.align		4
        /*0000*/ 	.byte	0x04, 0x37
        /*0002*/ 	.short	(.L_200 - .L_199)
.L_199:
        /*0004*/ 	.word	0x00000082


	//----- nvinfo : EIATTR_KPARAM_INFO
	.align		4
.L_200:
        /*0008*/ 	.byte	0x04, 0x17
        /*000a*/ 	.short	(.L_202 - .L_201)
.L_201:
        /*000c*/ 	.word	0x00000000
        /*0010*/ 	.short	0x0007
        /*0012*/ 	.short	0x0030
        /*0014*/ 	.byte	0x00, 0xf5, 0x21, 0x00


	//----- nvinfo : EIATTR_KPARAM_INFO
	.align		4
.L_202:
        /*0018*/ 	.byte	0x04, 0x17
        /*001a*/ 	.short	(.L_204 - .L_203)
.L_203:
        /*001c*/ 	.word	0x00000000
        /*0020*/ 	.short	0x0006
        /*0022*/ 	.short	0x0028
        /*0024*/ 	.byte	0x00, 0xf5, 0x21, 0x00


	//----- nvinfo : EIATTR_KPARAM_INFO
	.align		4
.L_204:
        /*0028*/ 	.byte	0x04, 0x17
        /*002a*/ 	.short	(.L_206 - .L_205)
.L_205:
        /*002c*/ 	.word	0x00000000
        /*0030*/ 	.short	0x0005
        /*0032*/ 	.short	0x0020
        /*0034*/ 	.byte	0x00, 0xf5, 0x21, 0x00


	//----- nvinfo : EIATTR_KPARAM_INFO
	.align		4
.L_206:
        /*0038*/ 	.byte	0x04, 0x17
        /*003a*/ 	.short	(.L_208 - .L_207)
.L_207:
        /*003c*/ 	.word	0x00000000
        /*0040*/ 	.short	0x0004
        /*0042*/ 	.short	0x0018
        /*0044*/ 	.byte	0x00, 0xf5, 0x21, 0x00


	//----- nvinfo : EIATTR_KPARAM_INFO
	.align		4
.L_208:
        /*0048*/ 	.byte	0x04, 0x17
        /*004a*/ 	.short	(.L_210 - .L_209)
.L_209:
        /*004c*/ 	.word	0x00000000
        /*0050*/ 	.short	0x0003
        /*0052*/ 	.short	0x0010
        /*0054*/ 	.byte	0x00, 0xf5, 0x21, 0x00


	//----- nvinfo : EIATTR_KPARAM_INFO
	.align		4
.L_210:
        /*0058*/ 	.byte	0x04, 0x17
        /*005a*/ 	.short	(.L_212 - .L_211)
.L_211:
        /*005c*/ 	.word	0x00000000
        /*0060*/ 	.short	0x0002
        /*0062*/ 	.short	0x0008
        /*0064*/ 	.byte	0x00, 0xf0, 0x11, 0x00


	//----- nvinfo : EIATTR_KPARAM_INFO
	.align		4
.L_212:
        /*0068*/ 	.byte	0x04, 0x17
        /*006a*/ 	.short	(.L_214 - .L_213)
.L_213:
        /*006c*/ 	.word	0x00000000
        /*0070*/ 	.short	0x0001
        /*0072*/ 	.short	0x0004
        /*0074*/ 	.byte	0x00, 0xf0, 0x11, 0x00


	//----- nvinfo : EIATTR_KPARAM_INFO
	.align		4
.L_214:
        /*0078*/ 	.byte	0x04, 0x17
        /*007a*/ 	.short	(.L_216 - .L_215)
.L_215:
        /*007c*/ 	.word	0x00000000
        /*0080*/ 	.short	0x0000
        /*0082*/ 	.short	0x0000
        /*0084*/ 	.byte	0x00, 0xf0, 0x11, 0x00


	//----- nvinfo : EIATTR_SPARSE_MMA_MASK
	.align		4
.L_216:
        /*0088*/ 	.byte	0x03, 0x50
        /*008a*/ 	.short	0x0000


	//----- nvinfo : EIATTR_MAXREG_COUNT
	.align		4
        /*008c*/ 	.byte	0x03, 0x1b
        /*008e*/ 	.short	0x00ff


	//----- nvinfo : EIATTR_NUM_BARRIERS
	.align		4
        /*0090*/ 	.byte	0x02, 0x4c
        /*0092*/ 	.byte	0x01
	.zero		1


	//----- nvinfo : EIATTR_MERCURY_ISA_VERSION
	.align		4
        /*0094*/ 	.byte	0x03, 0x5f
        /*0096*/ 	.short	0x0101


	//----- nvinfo : EIATTR_VRC_CTA_INIT_COUNT
	.align		4
        /*0098*/ 	.byte	0x02, 0x4a
	.zero		1
	.zero		1


	//----- nvinfo : EIATTR_EXIT_INSTR_OFFSETS
	.align		4
        /*009c*/ 	.byte	0x04, 0x1c
        /*009e*/ 	.short	(.L_218 - .L_217)


	//   ....[0]....
.L_217:
        /*00a0*/ 	.word	0x000000d0


	//   ....[1]....
        /*00a4*/ 	.word	0x00002070


	//----- nvinfo : EIATTR_CRS_STACK_SIZE
	.align		4
.L_218:
        /*00a8*/ 	.byte	0x04, 0x1e
        /*00aa*/ 	.short	(.L_220 - .L_219)
.L_219:
        /*00ac*/ 	.word	0x00000000


	//----- nvinfo : EIATTR_CBANK_PARAM_SIZE
	.align		4
.L_220:
        /*00b0*/ 	.byte	0x03, 0x19
        /*00b2*/ 	.short	0x0038


	//----- nvinfo : EIATTR_PARAM_CBANK
	.align		4
        /*00b4*/ 	.byte	0x04, 0x0a
        /*00b6*/ 	.short	(.L_222 - .L_221)
	.align		4
.L_221:
        /*00b8*/ 	.word	index@(.nv.constant0._Z15forward_softmaxiiiPfS_S_S_S_)
        /*00bc*/ 	.short	0x0380
        /*00be*/ 	.short	0x0038


	//----- nvinfo : EIATTR_SW_WAR
	.align		4
.L_222:
        /*00c0*/ 	.byte	0x04, 0x36
        /*00c2*/ 	.short	(.L_224 - .L_223)
.L_223:
        /*00c4*/ 	.word	0x00000008
.L_224:


//--------------------- .nv.callgraph             --------------------------
	.section	.nv.callgraph,"",@"SHT_CUDA_CALLGRAPH"
	.align	4
	.sectionentsize	8
	.align		4
        /*0000*/ 	.word	0x00000000
	.align		4
        /*0004*/ 	.word	0xffffffff
	.align		4
        /*0008*/ 	.word	0x00000000
	.align		4
        /*000c*/ 	.word	0xfffffffe
	.align		4
        /*0010*/ 	.word	0x00000000
	.align		4
        /*0014*/ 	.word	0xfffffffd
	.align		4
        /*0018*/ 	.word	0x00000000
	.align		4
        /*001c*/ 	.word	0xfffffffc


//--------------------- .nv.constant4             --------------------------
	.section	.nv.constant4,"a",@progbits
	.align	8
	.align		8
.nv.constant4:
        /*0000*/ 	.dword	precalc_xorwow_matrix
	.align		8
        /*0008*/ 	.dword	precalc_xorwow_offset_matrix
	.align		8
        /*0010*/ 	.dword	mrg32k3aM1
	.align		8
        /*0018*/ 	.dword	mrg32k3aM2
	.align		8
        /*0020*/ 	.dword	mrg32k3aM1SubSeq
	.align		8
        /*0028*/ 	.dword	mrg32k3aM2SubSeq
	.align		8
        /*0030*/ 	.dword	mrg32k3aM1Seq
	.align		8
        /*0038*/ 	.dword	mrg32k3aM2Seq


//--------------------- .nv.constant3             --------------------------
	.section	.nv.constant3,"a",@progbits
	.align	8
.nv.constant3:
	.type		__cr_lgamma_table,@object
	.size		__cr_lgamma_table,(.L_8 - __cr_lgamma_table)
__cr_lgamma_table:
        /*0000*/ 	.byte	0x00, 0x00, 0x00, 0x00, 0x00, 0x00, 0x00, 0x00, 0x00, 0x00, 0x00, 0x00, 0x00, 0x00, 0x00, 0x00
        /*0010*/ 	.byte	0xef, 0x39, 0xfa, 0xfe, 0x42, 0x2e, 0xe6, 0x3f, 0x02, 0x20, 0x2a, 0xfa, 0x0b, 0xab, 0xfc, 0x3f
        /*0020*/ 	.byte	0xf9, 0x2c, 0x92, 0x7c, 0xa7, 0x6c, 0x09, 0x40, 0xc9, 0x79, 0x44, 0x3c, 0x64, 0x26, 0x13, 0x40
        /*0030*/ 	.byte	0xca, 0x01, 0xcf, 0x3a, 0x27, 0x51, 0x1a, 0x40, 0x30, 0xcc, 0x2d, 0xf3, 0xe1, 0x0c, 0x21, 0x40
        /*0040*/ 	.byte	0x0d, 0xb7, 0xfc, 0x82, 0x8e, 0x35, 0x25, 0x40
.L_8:


//--------------------- .text._Z9init_biasiPf     --------------------------
	.section	.text._Z9init_biasiPf,"ax",@progbits
	.align	128
        .global         _Z9init_biasiPf
        .type           _Z9init_biasiPf,@function
        .size           _Z9init_biasiPf,(.L_x_82 - _Z9init_biasiPf)
        .other          _Z9init_biasiPf,@"STO_CUDA_ENTRY STV_DEFAULT"
_Z9init_biasiPf:
.text._Z9init_biasiPf:
[----:B------:R-:W-:Y:S01]  /*0000*/  LDC R1, c[0x0][0x37c] ;  /* 0x0000df00ff017b82 */ /* 0x000fe20000000800 */
[----:B------:R-:W0:Y:S07]  /*0010*/  S2R R0, SR_TID.X ;  /* 0x0000000000007919 */ /* 0x000e2e0000002100 */
[----:B------:R-:W0:Y:S01]  /*0020*/  S2UR UR6, SR_CTAID.X ;  /* 0x00000000000679c3 */ /* 0x000e220000002500 */
[----:B------:R-:W1:Y:S07]  /*0030*/  LDCU.64 UR4, c[0x0][0x358] ;  /* 0x00006b00ff0477ac */ /* 0x000e6e0008000a00 */
[----:B------:R-:W0:Y:S08]  /*0040*/  LDC R5, c[0x0][0x360] ;  /* 0x0000d800ff057b82 */ /* 0x000e300000000800 */
[----:B------:R-:W2:Y:S01]  /*0050*/  LDC.64 R2, c[0x0][0x388] ;  /* 0x0000e200ff027b82 */ /* 0x000ea20000000a00 */
[----:B0-----:R-:W-:-:S04]  /*0060*/  IMAD R5, R5, UR6, R0 ;  /* 0x0000000605057c24 */ /* 0x001fc8000f8e0200 */
[----:B--2---:R-:W-:-:S05]  /*0070*/  IMAD.WIDE R2, R5, 0x4, R2 ;  /* 0x0000000405027825 */ /* 0x004fca00078e0202 */
[----:B-1----:R-:W-:Y:S01]  /*0080*/  STG.E desc[UR4][R2.64], RZ ;  /* 0x000000ff02007986 */ /* 0x002fe2000c101904 */
[----:B------:R-:W-:Y:S05]  /*0090*/  EXIT ;  /* 0x000000000000794d */ /* 0x000fea0003800000 */
.L_x_0:
[----:B------:R-:W-:-:S00]  /*00a0*/  BRA `(.L_x_0) ;  /* 0xfffffffc00fc7947 */ /* 0x000fc0000383ffff */
[----:B------:R-:W-:-:S00]  /*00b0*/  NOP ;  /* 0x0000000000007918 */ /* 0x000fc00000000000 */
        /* <DEDUP_REMOVED lines=12> */
.L_x_82:


//--------------------- .text._Z11init_weightiiPf --------------------------
	.section	.text._Z11init_weightiiPf,"ax",@progbits
	.align	128
        .global         _Z11init_weightiiPf
        .type           _Z11init_weightiiPf,@function
        .size           _Z11init_weightiiPf,(.L_x_79 - _Z11init_weightiiPf)
        .other          _Z11init_weightiiPf,@"STO_CUDA_ENTRY STV_DEFAULT"
_Z11init_weightiiPf:
.text._Z11init_weightiiPf:
[----:B------:R-:W0:Y:S01]  /*0000*/  LDC R1, c[0x0][0x37c] ;  /* 0x0000df00ff017b82 */ /* 0x000e220000000800 */
[----:B------:R-:W1:Y:S07]  /*0010*/  S2R R2, SR_TID.Y ;  /* 0x0000000000027919 */ /* 0x000e6e0000002200 */
[----:B------:R-:W2:Y:S01]  /*0020*/  LDC R0, c[0x0][0x360] ;  /* 0x0000d800ff007b82 */ /* 0x000ea20000000800 */
[----:B------:R-:W3:Y:S01]  /*0030*/  LDCU.64 UR6, c[0x0][0x380] ;  /* 0x00007000ff0677ac */ /* 0x000ee20008000a00 */
[----:B0-----:R-:W-:Y:S01]  /*0040*/  VIADD R1, R1, 0xffffffd0 ;  /* 0xffffffd001017836 */ /* 0x001fe20000000000 */
[----:B------:R-:W2:Y:S05]  /*0050*/  S2R R5, SR_TID.X ;  /* 0x0000000000057919 */ /* 0x000eaa0000002100 */
[----:B------:R-:W1:Y:S08]  /*0060*/  S2UR UR5, SR_CTAID.Y ;  /* 0x00000000000579c3 */ /* 0x000e700000002600 */
[----:B------:R-:W1:Y:S08]  /*0070*/  LDC R3, c[0x0][0x364] ;  /* 0x0000d900ff037b82 */ /* 0x000e700000000800 */
[----:B------:R-:W2:Y:S01]  /*0080*/  S2UR UR4, SR_CTAID.X ;  /* 0x00000000000479c3 */ /* 0x000ea20000002500 */
[----:B-1----:R-:W-:-:S05]  /*0090*/  IMAD R3, R3, UR5, R2 ;  /* 0x0000000503037c24 */ /* 0x002fca000f8e0202 */
[----:B---3--:R-:W-:Y:S01]  /*00a0*/  ISETP.GE.AND P0, PT, R3, UR7, PT ;  /* 0x0000000703007c0c */ /* 0x008fe2000bf06270 */
[----:B--2---:R-:W-:-:S05]  /*00b0*/  IMAD R0, R0, UR4, R5 ;  /* 0x0000000400007c24 */ /* 0x004fca000f8e0205 */
[----:B------:R-:W-:-:S13]  /*00c0*/  ISETP.GE.OR P0, PT, R0, UR6, P0 ;  /* 0x0000000600007c0c */ /* 0x000fda0008706670 */
[----:B------:R-:W-:Y:S05]  /*00d0*/  @P0 EXIT ;  /* 0x000000000000094d */ /* 0x000fea0003800000 */
[----:B------:R-:W-:Y:S01]  /*00e0*/  IMAD.MOV.U32 R8, RZ, RZ, 0x498e4dd9 ;  /* 0x498e4dd9ff087424 */ /* 0x000fe200078e00ff */
[----:B------:R-:W-:Y:S01]  /*00f0*/  BSSY.RECONVERGENT B0, `(.L_x_1) ;  /* 0x0000266000007945 */ /* 0x000fe20003800200 */
[----:B------:R-:W-:Y:S02]  /*0100*/  IMAD.MOV.U32 R9, RZ, RZ, 0x76f33ed6 ;  /* 0x76f33ed6ff097424 */ /* 0x000fe400078e00ff */
[----:B------:R-:W-:Y:S02]  /*0110*/  IMAD.MOV.U32 R10, RZ, RZ, 0x7a0d2424 ;  /* 0x7a0d2424ff0a7424 */ /* 0x000fe400078e00ff */
[----:B------:R-:W-:Y:S01]  /*0120*/  IMAD.MOV.U32 R11, RZ, RZ, -0x75bd8fc ;  /* 0xf8a42704ff0b7424 */ /* 0x000fe200078e00ff */
[----:B------:R0:W-:Y:S01]  /*0130*/  STL.64 [R1], R8 ;  /* 0x0000000801007387 */ /* 0x0001e20000100a00 */
[----:B------:R-:W-:Y:S02]  /*0140*/  IMAD.MOV.U32 R12, RZ, RZ, -0x23270784 ;  /* 0xdcd8f87cff0c7424 */ /* 0x000fe400078e00ff */
[----:B------:R-:W-:Y:S01]  /*0150*/  IMAD.MOV.U32 R13, RZ, RZ, 0x6fefb0da ;  /* 0x6fefb0daff0d7424 */ /* 0x000fe200078e00ff */
[----:B------:R0:W-:Y:S01]  /*0160*/  STL.64 [R1+0x8], R10 ;  /* 0x0000080a01007387 */ /* 0x0001e20000100a00 */
[----:B------:R-:W-:Y:S01]  /*0170*/  IMAD R0, R3, UR6, R0 ;  /* 0x0000000603007c24 */ /* 0x000fe2000f8e0200 */
[----:B------:R-:W1:Y:S01]  /*0180*/  LDCU.64 UR6, c[0x0][0x358] ;  /* 0x00006b00ff0677ac */ /* 0x000e620008000a00 */
[----:B------:R-:W-:Y:S01]  /*0190*/  IMAD.MOV.U32 R6, RZ, RZ, 0x76f33ed6 ;  /* 0x76f33ed6ff067424 */ /* 0x000fe200078e00ff */
[----:B------:R0:W-:Y:S01]  /*01a0*/  STL.64 [R1+0x10], R12 ;  /* 0x0000100c01007387 */ /* 0x0001e20000100a00 */
[----:B------:R-:W-:Y:S01]  /*01b0*/  IMAD.MOV.U32 R4, RZ, RZ, 0x7a0d2424 ;  /* 0x7a0d2424ff047424 */ /* 0x000fe200078e00ff */
[----:B------:R-:W-:Y:S01]  /*01c0*/  ISETP.NE.AND P0, PT, R0, RZ, PT ;  /* 0x000000ff0000720c */ /* 0x000fe20003f05270 */
[----:B------:R-:W-:Y:S01]  /*01d0*/  IMAD.MOV.U32 R3, RZ, RZ, 0x6fefb0da ;  /* 0x6fefb0daff037424 */ /* 0x000fe200078e00ff */
[----:B------:R-:W-:-:S11]  /*01e0*/  SHF.R.S32.HI R2, RZ, 0x1f, R0 ;  /* 0x0000001fff027819 */ /* 0x000fd60000011400 */
[----:B0-----:R-:W-:Y:S05]  /*01f0*/  @!P0 BRA `(.L_x_2) ;  /* 0x0000002400548947 */ /* 0x001fea0003800000 */
[----:B------:R-:W-:Y:S02]  /*0200*/  IMAD.MOV.U32 R13, RZ, RZ, R2 ;  /* 0x000000ffff0d7224 */ /* 0x000fe400078e0002 */
[----:B------:R-:W-:Y:S02]  /*0210*/  IMAD.MOV.U32 R11, RZ, RZ, RZ ;  /* 0x000000ffff0b7224 */ /* 0x000fe400078e00ff */
[----:B------:R-:W-:Y:S02]  /*0220*/  IMAD.MOV.U32 R6, RZ, RZ, 0x76f33ed6 ;  /* 0x76f33ed6ff067424 */ /* 0x000fe400078e00ff */
[----:B------:R-:W-:Y:S02]  /*0230*/  IMAD.MOV.U32 R10, RZ, RZ, R0 ;  /* 0x000000ffff0a7224 */ /* 0x000fe400078e0000 */
[----:B------:R-:W-:Y:S02]  /*0240*/  IMAD.MOV.U32 R4, RZ, RZ, 0x7a0d2424 ;  /* 0x7a0d2424ff047424 */ /* 0x000fe400078e00ff */
[----:B------:R-:W-:-:S07]  /*0250*/  IMAD.MOV.U32 R3, RZ, RZ, 0x6fefb0da ;  /* 0x6fefb0daff037424 */ /* 0x000fce00078e00ff */
.L_x_11:
[----:B0-----:R-:W-:Y:S01]  /*0260*/  LOP3.LUT R2, R10, 0x3, RZ, 0xc0, !PT ;  /* 0x000000030a027812 */ /* 0x001fe200078ec0ff */
[----:B------:R-:W-:Y:S03]  /*0270*/  BSSY.RECONVERGENT B1, `(.L_x_3) ;  /* 0x0000247000017945 */ /* 0x000fe60003800200 */
[----:B------:R-:W-:-:S04]  /*0280*/  ISETP.NE.U32.AND P0, PT, R2, RZ, PT ;  /* 0x000000ff0200720c */ /* 0x000fc80003f05070 */
[----:B------:R-:W-:-:S13]  /*0290*/  ISETP.NE.AND.EX P0, PT, RZ, RZ, PT, P0 ;  /* 0x000000ffff00720c */ /* 0x000fda0003f05300 */
[----:B------:R-:W-:Y:S05]  /*02a0*/  @!P0 BRA `(.L_x_4) ;  /* 0x00000024000c8947 */ /* 0x000fea0003800000 */
[----:B------:R-:W0:Y:S01]  /*02b0*/  LDC.64 R8, c[0x4][RZ] ;  /* 0x01000000ff087b82 */ /* 0x000e220000000a00 */
[----:B------:R-:W-:Y:S01]  /*02c0*/  IMAD.MOV.U32 R6, RZ, RZ, RZ ;  /* 0x000000ffff067224 */ /* 0x000fe200078e00ff */
[----:B------:R-:W-:Y:S01]  /*02d0*/  CS2R R2, SRZ ;  /* 0x0000000000027805 */ /* 0x000fe2000001ff00 */
[----:B------:R-:W-:Y:S01]  /*02e0*/  IMAD.MOV.U32 R12, RZ, RZ, RZ ;  /* 0x000000ffff0c7224 */ /* 0x000fe200078e00ff */
[----:B------:R-:W-:Y:S01]  /*02f0*/  CS2R R4, SRZ ;  /* 0x0000000000047805 */ /* 0x000fe2000001ff00 */
[----:B0-----:R-:W-:-:S07]  /*0300*/  IMAD.WIDE.U32 R8, R11, 0xc80, R8 ;  /* 0x00000c800b087825 */ /* 0x001fce00078e0008 */
.L_x_6:
[----:B------:R-:W-:-:S06]  /*0310*/  IMAD R7, R12, 0x4, R1 ;  /* 0x000000040c077824 */ /* 0x000fcc00078e0201 */
[----:B------:R-:W5:Y:S01]  /*0320*/  LDL R7, [R7+0x4] ;  /* 0x0000040007077983 */ /* 0x000f620000100800 */
[----:B------:R-:W-:-:S05]  /*0330*/  UMOV UR4, URZ ;  /* 0x000000ff00047c82 */ /* 0x000fca0008000000 */
.L_x_5:
[----:B-----5:R-:W-:Y:S01]  /*0340*/  SHF.R.U32.HI R20, RZ, UR4, R7 ;  /* 0x00000004ff147c19 */ /* 0x020fe20008011607 */
[----:B------:R-:W-:-:S03]  /*0350*/  IMAD.SHL.U32 R14, R12, 0x20, RZ ;  /* 0x000000200c0e7824 */ /* 0x000fc600078e00ff */
[----:B------:R-:W-:Y:S01]  /*0360*/  LOP3.LUT R15, R20, 0x1, RZ, 0xc0, !PT ;  /* 0x00000001140f7812 */ /* 0x000fe200078ec0ff */
[----:B------:R-:W-:-:S03]  /*0370*/  VIADD R14, R14, UR4 ;  /* 0x000000040e0e7c36 */ /* 0x000fc60008000000 */
[----:B------:R-:W-:Y:S01]  /*0380*/  ISETP.NE.U32.AND P0, PT, R15, 0x1, PT ;  /* 0x000000010f00780c */ /* 0x000fe20003f05070 */
[----:B------:R-:W-:-:S03]  /*0390*/  IMAD R15, R14, 0x5, RZ ;  /* 0x000000050e0f7824 */ /* 0x000fc600078e02ff */
[----:B------:R-:W-:Y:S01]  /*03a0*/  R2P PR, R20, 0x7e ;  /* 0x0000007e14007804 */ /* 0x000fe20000000000 */
[----:B------:R-:W-:-:S08]  /*03b0*/  IMAD.WIDE.U32 R14, R15, 0x4, R8 ;  /* 0x000000040f0e7825 */ /* 0x000fd000078e0008 */
[----:B-1----:R-:W2:Y:S04]  /*03c0*/  @!P0 LDG.E.CONSTANT R17, desc[UR6][R14.64] ;  /* 0x000000060e118981 */ /* 0x002ea8000c1e9900 */
[----:B------:R-:W3:Y:S04]  /*03d0*/  @P1 LDG.E.CONSTANT R19, desc[UR6][R14.64+0x14] ;  /* 0x000014060e131981 */ /* 0x000ee8000c1e9900 */
[----:B------:R-:W4:Y:S04]  /*03e0*/  @P2 LDG.E.CONSTANT R21, desc[UR6][R14.64+0x28] ;  /* 0x000028060e152981 */ /* 0x000f28000c1e9900 */
[----:B------:R-:W4:Y:S04]  /*03f0*/  @P3 LDG.E.CONSTANT R23, desc[UR6][R14.64+0x3c] ;  /* 0x00003c060e173981 */ /* 0x000f28000c1e9900 */
[----:B------:R-:W4:Y:S04]  /*0400*/  @!P0 LDG.E.CONSTANT R16, desc[UR6][R14.64+0x8] ;  /* 0x000008060e108981 */ /* 0x000f28000c1e9900 */
[----:B------:R-:W4:Y:S04]  /*0410*/  @P4 LDG.E.CONSTANT R25, desc[UR6][R14.64+0x50] ;  /* 0x000050060e194981 */ /* 0x000f28000c1e9900 */
[----:B------:R-:W4:Y:S04]  /*0420*/  @!P0 LDG.E.CONSTANT R18, desc[UR6][R14.64+0x10] ;  /* 0x000010060e128981 */ /* 0x000f28000c1e9900 */
[----:B------:R-:W4:Y:S04]  /*0430*/  @P1 LDG.E.CONSTANT R22, desc[UR6][R14.64+0x1c] ;  /* 0x00001c060e161981 */ /* 0x000f28000c1e9900 */
[----:B------:R-:W4:Y:S04]  /*0440*/  @P1 LDG.E.CONSTANT R24, desc[UR6][R14.64+0x24] ;  /* 0x000024060e181981 */ /* 0x000f28000c1e9900 */
[----:B------:R-:W4:Y:S01]  /*0450*/  @P6 LDG.E.CONSTANT R27, desc[UR6][R14.64+0x78] ;  /* 0x000078060e1b6981 */ /* 0x000f22000c1e9900 */
[----:B--2---:R-:W-:-:S03]  /*0460*/  @!P0 LOP3.LUT R6, R6, R17, RZ, 0x3c, !PT ;  /* 0x0000001106068212 */ /* 0x004fc600078e3cff */
[----:B------:R-:W2:Y:S01]  /*0470*/  @!P0 LDG.E.CONSTANT R17, desc[UR6][R14.64+0x4] ;  /* 0x000004060e118981 */ /* 0x000ea2000c1e9900 */
[----:B---3--:R-:W-:-:S03]  /*0480*/  @P1 LOP3.LUT R6, R6, R19, RZ, 0x3c, !PT ;  /* 0x0000001306061212 */ /* 0x008fc600078e3cff */
[----:B------:R-:W3:Y:S01]  /*0490*/  @!P0 LDG.E.CONSTANT R19, desc[UR6][R14.64+0xc] ;  /* 0x00000c060e138981 */ /* 0x000ee2000c1e9900 */
[----:B----4-:R-:W-:-:S03]  /*04a0*/  @P2 LOP3.LUT R6, R6, R21, RZ, 0x3c, !PT ;  /* 0x0000001506062212 */ /* 0x010fc600078e3cff */
[----:B------:R-:W4:Y:S01]  /*04b0*/  @P1 LDG.E.CONSTANT R21, desc[UR6][R14.64+0x18] ;  /* 0x000018060e151981 */ /* 0x000f22000c1e9900 */
[----:B------:R-:W-:-:S03]  /*04c0*/  @P3 LOP3.LUT R6, R6, R23, RZ, 0x3c, !PT ;  /* 0x0000001706063212 */ /* 0x000fc600078e3cff */
[----:B------:R-:W4:Y:S01]  /*04d0*/  @P5 LDG.E.CONSTANT R23, desc[UR6][R14.64+0x64] ;  /* 0x000064060e175981 */ /* 0x000f22000c1e9900 */
[----:B------:R-:W-:-:S03]  /*04e0*/  @!P0 LOP3.LUT R5, R5, R16, RZ, 0x3c, !PT ;  /* 0x0000001005058212 */ /* 0x000fc600078e3cff */
[----:B------:R-:W4:Y:S01]  /*04f0*/  @P2 LDG.E.CONSTANT R16, desc[UR6][R14.64+0x30] ;  /* 0x000030060e102981 */ /* 0x000f22000c1e9900 */
[----:B------:R-:W-:-:S03]  /*0500*/  @P4 LOP3.LUT R6, R6, R25, RZ, 0x3c, !PT ;  /* 0x0000001906064212 */ /* 0x000fc600078e3cff */
[----:B------:R-:W4:Y:S01]  /*0510*/  @P3 LDG.E.CONSTANT R25, desc[UR6][R14.64+0x48] ;  /* 0x000048060e193981 */ /* 0x000f22000c1e9900 */
[----:B------:R-:W-:-:S03]  /*0520*/  @!P0 LOP3.LUT R3, R3, R18, RZ, 0x3c, !PT ;  /* 0x0000001203038212 */ /* 0x000fc600078e3cff */
[----:B------:R-:W4:Y:S01]  /*0530*/  @P2 LDG.E.CONSTANT R18, desc[UR6][R14.64+0x38] ;  /* 0x000038060e122981 */ /* 0x000f22000c1e9900 */
[----:B------:R-:W-:-:S03]  /*0540*/  @P1 LOP3.LUT R5, R5, R22, RZ, 0x3c, !PT ;  /* 0x0000001605051212 */ /* 0x000fc600078e3cff */
[----:B------:R-:W4:Y:S01]  /*0550*/  @P3 LDG.E.CONSTANT R22, desc[UR6][R14.64+0x44] ;  /* 0x000044060e163981 */ /* 0x000f22000c1e9900 */
[----:B--2---:R-:W-:-:S03]  /*0560*/  @!P0 LOP3.LUT R4, R4, R17, RZ, 0x3c, !PT ;  /* 0x0000001104048212 */ /* 0x004fc600078e3cff */
[----:B------:R-:W2:Y:S01]  /*0570*/  @P1 LDG.E.CONSTANT R17, desc[UR6][R14.64+0x20] ;  /* 0x000020060e111981 */ /* 0x000ea2000c1e9900 */
[----:B---3--:R-:W-:-:S03]  /*0580*/  @!P0 LOP3.LUT R2, R2, R19, RZ, 0x3c, !PT ;  /* 0x0000001302028212 */ /* 0x008fc600078e3cff */
[----:B------:R-:W3:Y:S01]  /*0590*/  @P2 LDG.E.CONSTANT R19, desc[UR6][R14.64+0x2c] ;  /* 0x00002c060e132981 */ /* 0x000ee2000c1e9900 */
[----:B----4-:R-:W-:-:S03]  /*05a0*/  @P1 LOP3.LUT R4, R4, R21, RZ, 0x3c, !PT ;  /* 0x0000001504041212 */ /* 0x010fc600078e3cff */
[----:B------:R-:W4:Y:S01]  /*05b0*/  @P2 LDG.E.CONSTANT R21, desc[UR6][R14.64+0x34] ;  /* 0x000034060e152981 */ /* 0x000f22000c1e9900 */
[----:B------:R-:W-:-:S03]  /*05c0*/  @P5 LOP3.LUT R6, R6, R23, RZ, 0x3c, !PT ;  /* 0x0000001706065212 */ /* 0x000fc600078e3cff */
[----:B------:R-:W4:Y:S01]  /*05d0*/  @P3 LDG.E.CONSTANT R23, desc[UR6][R14.64+0x40] ;  /* 0x000040060e173981 */ /* 0x000f22000c1e9900 */
[----:B------:R-:W-:Y:S02]  /*05e0*/  @P1 LOP3.LUT R3, R3, R24, RZ, 0x3c, !PT ;  /* 0x0000001803031212 */ /* 0x000fe400078e3cff */
[----:B------:R-:W-:Y:S01]  /*05f0*/  @P2 LOP3.LUT R5, R5, R16, RZ, 0x3c, !PT ;  /* 0x0000001005052212 */ /* 0x000fe200078e3cff */
[----:B------:R-:W4:Y:S04]  /*0600*/  @P5 LDG.E.CONSTANT R24, desc[UR6][R14.64+0x6c] ;  /* 0x00006c060e185981 */ /* 0x000f28000c1e9900 */
[----:B------:R-:W4:Y:S01]  /*0610*/  @P3 LDG.E.CONSTANT R16, desc[UR6][R14.64+0x4c] ;  /* 0x00004c060e103981 */ /* 0x000f22000c1e9900 */
[----:B------:R-:W-:-:S03]  /*0620*/  @P2 LOP3.LUT R3, R3, R18, RZ, 0x3c, !PT ;  /* 0x0000001203032212 */ /* 0x000fc600078e3cff */
[----:B------:R-:W4:Y:S01]  /*0630*/  @P4 LDG.E.CONSTANT R18, desc[UR6][R14.64+0x58] ;  /* 0x000058060e124981 */ /* 0x000f22000c1e9900 */
[----:B------:R-:W-:-:S03]  /*0640*/  @P3 LOP3.LUT R5, R5, R22, RZ, 0x3c, !PT ;  /* 0x0000001605053212 */ /* 0x000fc600078e3cff */
[----:B------:R-:W4:Y:S01]  /*0650*/  @P4 LDG.E.CONSTANT R22, desc[UR6][R14.64+0x60] ;  /* 0x000060060e164981 */ /* 0x000f22000c1e9900 */
[----:B--2---:R-:W-:-:S03]  /*0660*/  @P1 LOP3.LUT R2, R2, R17, RZ, 0x3c, !PT ;  /* 0x0000001102021212 */ /* 0x004fc600078e3cff */
[----:B------:R-:W2:Y:S01]  /*0670*/  @P4 LDG.E.CONSTANT R17, desc[UR6][R14.64+0x54] ;  /* 0x000054060e114981 */ /* 0x000ea2000c1e9900 */
[----:B---3--:R-:W-:-:S03]  /*0680*/  @P2 LOP3.LUT R4, R4, R19, RZ, 0x3c, !PT ;  /* 0x0000001304042212 */ /* 0x008fc600078e3cff */
[----:B------:R-:W3:Y:S01]  /*0690*/  @P4 LDG.E.CONSTANT R19, desc[UR6][R14.64+0x5c] ;  /* 0x00005c060e134981 */ /* 0x000ee2000c1e9900 */
[----:B----4-:R-:W-:-:S03]  /*06a0*/  @P2 LOP3.LUT R2, R2, R21, RZ, 0x3c, !PT ;  /* 0x0000001502022212 */ /* 0x010fc600078e3cff */
[----:B------:R-:W4:Y:S01]  /*06b0*/  @P5 LDG.E.CONSTANT R21, desc[UR6][R14.64+0x68] ;  /* 0x000068060e155981 */ /* 0x000f22000c1e9900 */
[----:B------:R-:W-:-:S03]  /*06c0*/  @P3 LOP3.LUT R4, R4, R23, RZ, 0x3c, !PT ;  /* 0x0000001704043212 */ /* 0x000fc600078e3cff */
[----:B------:R-:W4:Y:S01]  /*06d0*/  @P5 LDG.E.CONSTANT R23, desc[UR6][R14.64+0x70] ;  /* 0x000070060e175981 */ /* 0x000f22000c1e9900 */
[----:B------:R-:W-:Y:S02]  /*06e0*/  LOP3.LUT P0, RZ, R20, 0x80, RZ, 0xc0, !PT ;  /* 0x0000008014ff7812 */ /* 0x000fe4000780c0ff */
[----:B------:R-:W-:Y:S02]  /*06f0*/  @P3 LOP3.LUT R2, R2, R25, RZ, 0x3c, !PT ;  /* 0x0000001902023212 */ /* 0x000fe400078e3cff */
[----:B------:R-:W-:Y:S02]  /*0700*/  @P3 LOP3.LUT R3, R3, R16, RZ, 0x3c, !PT ;  /* 0x0000001003033212 */ /* 0x000fe400078e3cff */
[----:B------:R-:W4:Y:S01]  /*0710*/  @P5 LDG.E.CONSTANT R16, desc[UR6][R14.64+0x74] ;  /* 0x000074060e105981 */ /* 0x000f22000c1e9900 */
[----:B------:R-:W-:-:S03]  /*0720*/  @P4 LOP3.LUT R5, R5, R18, RZ, 0x3c, !PT ;  /* 0x0000001205054212 */ /* 0x000fc600078e3cff */
[----:B------:R-:W4:Y:S01]  /*0730*/  @P6 LDG.E.CONSTANT R18, desc[UR6][R14.64+0x80] ;  /* 0x000080060e126981 */ /* 0x000f22000c1e9900 */
[----:B------:R-:W-:-:S03]  /*0740*/  @P4 LOP3.LUT R3, R3, R22, RZ, 0x3c, !PT ;  /* 0x0000001603034212 */ /* 0x000fc600078e3cff */
[----:B------:R-:W4:Y:S01]  /*0750*/  @P6 LDG.E.CONSTANT R22, desc[UR6][R14.64+0x88] ;  /* 0x000088060e166981 */ /* 0x000f22000c1e9900 */
[----:B------:R-:W-:-:S03]  /*0760*/  @P5 LOP3.LUT R5, R5, R24, RZ, 0x3c, !PT ;  /* 0x0000001805055212 */ /* 0x000fc600078e3cff */
[----:B------:R-:W4:Y:S04]  /*0770*/  @P0 LDG.E.CONSTANT R25, desc[UR6][R14.64+0x8c] ;  /* 0x00008c060e190981 */ /* 0x000f28000c1e9900 */
[----:B------:R-:W4:Y:S04]  /*0780*/  @P0 LDG.E.CONSTANT R24, desc[UR6][R14.64+0x94] ;  /* 0x000094060e180981 */ /* 0x000f28000c1e9900 */
        /* <DEDUP_REMOVED lines=9> */
[----:B------:R-:W-:Y:S02]  /*0820*/  @P6 LOP3.LUT R6, R6, R27, RZ, 0x3c, !PT ;  /* 0x0000001b06066212 */ /* 0x000fe400078e3cff */
[----:B------:R-:W-:Y:S02]  /*0830*/  @P5 LOP3.LUT R3, R3, R16, RZ, 0x3c, !PT ;  /* 0x0000001003035212 */ /* 0x000fe400078e3cff */
[----:B------:R-:W-:Y:S02]  /*0840*/  @P6 LOP3.LUT R5, R5, R18, RZ, 0x3c, !PT ;  /* 0x0000001205056212 */ /* 0x000fe400078e3cff */
[----:B------:R-:W-:Y:S02]  /*0850*/  @P6 LOP3.LUT R3, R3, R22, RZ, 0x3c, !PT ;  /* 0x0000001603036212 */ /* 0x000fe400078e3cff */
[----:B------:R-:W-:Y:S02]  /*0860*/  @P0 LOP3.LUT R6, R6, R25, RZ, 0x3c, !PT ;  /* 0x0000001906060212 */ /* 0x000fe400078e3cff */
[----:B------:R-:W-:-:S02]  /*0870*/  @P0 LOP3.LUT R5, R5, R24, RZ, 0x3c, !PT ;  /* 0x0000001805050212 */ /* 0x000fc400078e3cff */
[----:B------:R-:W-:Y:S02]  /*0880*/  @P0 LOP3.LUT R3, R3, R26, RZ, 0x3c, !PT ;  /* 0x0000001a03030212 */ /* 0x000fe400078e3cff */
[----:B--2---:R-:W-:Y:S02]  /*0890*/  @P6 LOP3.LUT R4, R4, R17, RZ, 0x3c, !PT ;  /* 0x0000001104046212 */ /* 0x004fe400078e3cff */
[----:B---3--:R-:W-:Y:S02]  /*08a0*/  @P6 LOP3.LUT R2, R2, R19, RZ, 0x3c, !PT ;  /* 0x0000001302026212 */ /* 0x008fe400078e3cff */
[----:B----4-:R-:W-:Y:S02]  /*08b0*/  @P0 LOP3.LUT R4, R4, R21, RZ, 0x3c, !PT ;  /* 0x0000001504040212 */ /* 0x010fe400078e3cff */
[----:B------:R-:W-:Y:S02]  /*08c0*/  @P0 LOP3.LUT R2, R2, R23, RZ, 0x3c, !PT ;  /* 0x0000001702020212 */ /* 0x000fe400078e3cff */
[----:B------:R-:W-:-:S13]  /*08d0*/  R2P PR, R20.B1, 0x7f ;  /* 0x0000007f14007804 */ /* 0x000fda0000001000 */
[----:B------:R-:W2:Y:S04]  /*08e0*/  @P0 LDG.E.CONSTANT R18, desc[UR6][R14.64+0xb0] ;  /* 0x0000b0060e120981 */ /* 0x000ea8000c1e9900 */
[----:B------:R-:W3:Y:S04]  /*08f0*/  @P0 LDG.E.CONSTANT R21, desc[UR6][R14.64+0xa0] ;  /* 0x0000a0060e150981 */ /* 0x000ee8000c1e9900 */
[----:B------:R-:W4:Y:S04]  /*0900*/  @P0 LDG.E.CONSTANT R23, desc[UR6][R14.64+0xa4] ;  /* 0x0000a4060e170981 */ /* 0x000f28000c1e9900 */
[----:B------:R-:W4:Y:S04]  /*0910*/  @P0 LDG.E.CONSTANT R16, desc[UR6][R14.64+0xa8] ;  /* 0x0000a8060e100981 */ /* 0x000f28000c1e9900 */
[----:B------:R-:W4:Y:S04]  /*0920*/  @P0 LDG.E.CONSTANT R25, desc[UR6][R14.64+0xac] ;  /* 0x0000ac060e190981 */ /* 0x000f28000c1e9900 */
[----:B------:R-:W4:Y:S04]  /*0930*/  @P1 LDG.E.CONSTANT R27, desc[UR6][R14.64+0xb4] ;  /* 0x0000b4060e1b1981 */ /* 0x000f28000c1e9900 */
[----:B------:R-:W4:Y:S04]  /*0940*/  @P2 LDG.E.CONSTANT R29, desc[UR6][R14.64+0xc8] ;  /* 0x0000c8060e1d2981 */ /* 0x000f28000c1e9900 */
[----:B------:R-:W4:Y:S04]  /*0950*/  @P3 LDG.E.CONSTANT R19, desc[UR6][R14.64+0xdc] ;  /* 0x0000dc060e133981 */ /* 0x000f28000c1e9900 */
        /* <DEDUP_REMOVED lines=12> */
[----:B------:R-:W-:Y:S01]  /*0a20*/  LOP3.LUT P0, RZ, R20, 0x8000, RZ, 0xc0, !PT ;  /* 0x0000800014ff7812 */ /* 0x000fe2000780c0ff */
[----:B------:R-:W4:Y:S04]  /*0a30*/  @P1 LDG.E.CONSTANT R25, desc[UR6][R14.64+0xc0] ;  /* 0x0000c0060e191981 */ /* 0x000f28000c1e9900 */
[----:B------:R-:W4:Y:S01]  /*0a40*/  @P1 LDG.E.CONSTANT R20, desc[UR6][R14.64+0xc4] ;  /* 0x0000c4060e141981 */ /* 0x000f22000c1e9900 */
[----:B------:R-:W-:-:S03]  /*0a50*/  @P1 LOP3.LUT R6, R6, R27, RZ, 0x3c, !PT ;  /* 0x0000001b06061212 */ /* 0x000fc600078e3cff */
[----:B------:R-:W4:Y:S01]  /*0a60*/  @P2 LDG.E.CONSTANT R27, desc[UR6][R14.64+0xcc] ;  /* 0x0000cc060e1b2981 */ /* 0x000f22000c1e9900 */
[----:B------:R-:W-:-:S03]  /*0a70*/  @P2 LOP3.LUT R6, R6, R29, RZ, 0x3c, !PT ;  /* 0x0000001d06062212 */ /* 0x000fc600078e3cff */
[----:B------:R-:W4:Y:S01]  /*0a80*/  @P6 LDG.E.CONSTANT R29, desc[UR6][R14.64+0x118] ;  /* 0x000118060e1d6981 */ /* 0x000f22000c1e9900 */
[----:B------:R-:W-:-:S03]  /*0a90*/  @P3 LOP3.LUT R6, R6, R19, RZ, 0x3c, !PT ;  /* 0x0000001306063212 */ /* 0x000fc600078e3cff */
[----:B------:R-:W4:Y:S01]  /*0aa0*/  @P2 LDG.E.CONSTANT R19, desc[UR6][R14.64+0xd4] ;  /* 0x0000d4060e132981 */ /* 0x000f22000c1e9900 */
[----:B------:R-:W-:-:S03]  /*0ab0*/  @P4 LOP3.LUT R6, R6, R17, RZ, 0x3c, !PT ;  /* 0x0000001106064212 */ /* 0x000fc600078e3cff */
[----:B------:R-:W4:Y:S04]  /*0ac0*/  @P5 LDG.E.CONSTANT R17, desc[UR6][R14.64+0x108] ;  /* 0x000108060e115981 */ /* 0x000f28000c1e9900 */
[----:B------:R-:W4:Y:S01]  /*0ad0*/  @P0 LDG.E.CONSTANT R26, desc[UR6][R14.64+0x13c] ;  /* 0x00013c060e1a0981 */ /* 0x000f22000c1e9900 */
[----:B--2---:R-:W-:-:S03]  /*0ae0*/  @P1 LOP3.LUT R5, R5, R18, RZ, 0x3c, !PT ;  /* 0x0000001205051212 */ /* 0x004fc600078e3cff */
[----:B------:R-:W2:Y:S01]  /*0af0*/  @P4 LDG.E.CONSTANT R18, desc[UR6][R14.64+0x100] ;  /* 0x000100060e124981 */ /* 0x000ea2000c1e9900 */
[----:B---3--:R-:W-:Y:S02]  /*0b00*/  @P5 LOP3.LUT R6, R6, R21, RZ, 0x3c, !PT ;  /* 0x0000001506065212 */ /* 0x008fe400078e3cff */
[----:B------:R-:W-:Y:S01]  /*0b10*/  @P2 LOP3.LUT R5, R5, R22, RZ, 0x3c, !PT ;  /* 0x0000001605052212 */ /* 0x000fe200078e3cff */
[----:B------:R-:W3:Y:S01]  /*0b20*/  @P3 LDG.E.CONSTANT R21, desc[UR6][R14.64+0xe0] ;  /* 0x0000e0060e153981 */ /* 0x000ee2000c1e9900 */
[----:B----4-:R-:W-:-:S03]  /*0b30*/  @P1 LOP3.LUT R4, R4, R23, RZ, 0x3c, !PT ;  /* 0x0000001704041212 */ /* 0x010fc600078e3cff */
[----:B------:R-:W4:Y:S04]  /*0b40*/  @P3 LDG.E.CONSTANT R22, desc[UR6][R14.64+0xec] ;  /* 0x0000ec060e163981 */ /* 0x000f28000c1e9900 */
[----:B------:R-:W2:Y:S01]  /*0b50*/  @P3 LDG.E.CONSTANT R23, desc[UR6][R14.64+0xe8] ;  /* 0x0000e8060e173981 */ /* 0x000ea2000c1e9900 */
[----:B------:R-:W-:-:S03]  /*0b60*/  @P1 LOP3.LUT R2, R2, R25, RZ, 0x3c, !PT ;  /* 0x0000001902021212 */ /* 0x000fc600078e3cff */
[----:B------:R-:W2:Y:S01]  /*0b70*/  @P4 LDG.E.CONSTANT R25, desc[UR6][R14.64+0xf4] ;  /* 0x0000f4060e194981 */ /* 0x000ea2000c1e9900 */
[----:B------:R-:W-:-:S03]  /*0b80*/  @P1 LOP3.LUT R3, R3, R20, RZ, 0x3c, !PT ;  /* 0x0000001403031212 */ /* 0x000fc600078e3cff */
[----:B------:R-:W2:Y:S01]  /*0b90*/  @P3 LDG.E.CONSTANT R20, desc[UR6][R14.64+0xe4] ;  /* 0x0000e4060e143981 */ /* 0x000ea2000c1e9900 */
[----:B------:R-:W-:Y:S02]  /*0ba0*/  @P2 LOP3.LUT R4, R4, R27, RZ, 0x3c, !PT ;  /* 0x0000001b04042212 */ /* 0x000fe400078e3cff */
[----:B------:R-:W-:Y:S01]  /*0bb0*/  @P2 LOP3.LUT R3, R3, R16, RZ, 0x3c, !PT ;  /* 0x0000001003032212 */ /* 0x000fe200078e3cff */
[----:B------:R-:W2:Y:S04]  /*0bc0*/  @P4 LDG.E.CONSTANT R27, desc[UR6][R14.64+0xfc] ;  /* 0x0000fc060e1b4981 */ /* 0x000ea8000c1e9900 */
[----:B------:R-:W2:Y:S01]  /*0bd0*/  @P5 LDG.E.CONSTANT R16, desc[UR6][R14.64+0x10c] ;  /* 0x00010c060e105981 */ /* 0x000ea2000c1e9900 */
[----:B------:R-:W-:-:S03]  /*0be0*/  @P2 LOP3.LUT R2, R2, R19, RZ, 0x3c, !PT ;  /* 0x0000001302022212 */ /* 0x000fc600078e3cff */
[----:B------:R-:W2:Y:S01]  /*0bf0*/  @P5 LDG.E.CONSTANT R19, desc[UR6][R14.64+0x110] ;  /* 0x000110060e135981 */ /* 0x000ea2000c1e9900 */
[----:B------:R-:W-:-:S03]  /*0c00*/  @P6 LOP3.LUT R6, R6, R29, RZ, 0x3c, !PT ;  /* 0x0000001d06066212 */ /* 0x000fc600078e3cff */
[----:B------:R-:W2:Y:S01]  /*0c10*/  @P0 LDG.E.CONSTANT R29, desc[UR6][R14.64+0x12c] ;  /* 0x00012c060e1d0981 */ /* 0x000ea2000c1e9900 */
[----:B---3--:R-:W-:-:S03]  /*0c20*/  @P3 LOP3.LUT R4, R4, R21, RZ, 0x3c, !PT ;  /* 0x0000001504043212 */ /* 0x008fc600078e3cff */
[----:B------:R-:W3:Y:S01]  /*0c30*/  @P6 LDG.E.CONSTANT R21, desc[UR6][R14.64+0x11c] ;  /* 0x00011c060e156981 */ /* 0x000ee2000c1e9900 */
[----:B----4-:R-:W-:-:S03]  /*0c40*/  @P3 LOP3.LUT R3, R3, R22, RZ, 0x3c, !PT ;  /* 0x0000001603033212 */ /* 0x010fc600078e3cff */
[----:B------:R-:W4:Y:S01]  /*0c50*/  @P6 LDG.E.CONSTANT R22, desc[UR6][R14.64+0x128] ;  /* 0x000128060e166981 */ /* 0x000f22000c1e9900 */
[----:B--2---:R-:W-:Y:S02]  /*0c60*/  @P3 LOP3.LUT R2, R2, R23, RZ, 0x3c, !PT ;  /* 0x0000001702023212 */ /* 0x004fe400078e3cff */
[----:B------:R-:W-:Y:S01]  /*0c70*/  @P4 LOP3.LUT R3, R3, R18, RZ, 0x3c, !PT ;  /* 0x0000001203034212 */ /* 0x000fe200078e3cff */
[----:B------:R-:W2:Y:S01]  /*0c80*/  @P6 LDG.E.CONSTANT R23, desc[UR6][R14.64+0x124] ;  /* 0x000124060e176981 */ /* 0x000ea2000c1e9900 */
[----:B------:R-:W-:-:S03]  /*0c90*/  @P4 LOP3.LUT R4, R4, R25, RZ, 0x3c, !PT ;  /* 0x0000001904044212 */ /* 0x000fc600078e3cff */
[----:B------:R-:W4:Y:S01]  /*0ca0*/  @P6 LDG.E.CONSTANT R18, desc[UR6][R14.64+0x120] ;  /* 0x000120060e126981 */ /* 0x000f22000c1e9900 */
[----:B------:R-:W-:-:S03]  /*0cb0*/  @P3 LOP3.LUT R5, R5, R20, RZ, 0x3c, !PT ;  /* 0x0000001405053212 */ /* 0x000fc600078e3cff */
[----:B------:R-:W4:Y:S01]  /*0cc0*/  @P5 LDG.E.CONSTANT R20, desc[UR6][R14.64+0x114] ;  /* 0x000114060e145981 */ /* 0x000f22000c1e9900 */
[----:B------:R-:W-:Y:S02]  /*0cd0*/  @P4 LOP3.LUT R5, R5, R24, RZ, 0x3c, !PT ;  /* 0x0000001805054212 */ /* 0x000fe400078e3cff */
[----:B------:R-:W-:Y:S01]  /*0ce0*/  @P5 LOP3.LUT R4, R4, R17, RZ, 0x3c, !PT ;  /* 0x0000001104045212 */ /* 0x000fe200078e3cff */
[----:B------:R-:W4:Y:S04]  /*0cf0*/  @P0 LDG.E.CONSTANT R24, desc[UR6][R14.64+0x134] ;  /* 0x000134060e180981 */ /* 0x000f28000c1e9900 */
[----:B------:R-:W4:Y:S04]  /*0d00*/  @P0 LDG.E.CONSTANT R17, desc[UR6][R14.64+0x130] ;  /* 0x000130060e110981 */ /* 0x000f28000c1e9900 */
[----:B------:R-:W4:Y:S01]  /*0d10*/  @P0 LDG.E.CONSTANT R25, desc[UR6][R14.64+0x138] ;  /* 0x000138060e190981 */ /* 0x000f22000c1e9900 */
[----:B------:R-:W-:Y:S01]  /*0d20*/  UIADD3 UR4, UPT, UPT, UR4, 0x10, URZ ;  /* 0x0000001004047890 */ /* 0x000fe2000fffe0ff */
[----:B------:R-:W-:-:S03]  /*0d30*/  @P4 LOP3.LUT R2, R2, R27, RZ, 0x3c, !PT ;  /* 0x0000001b02024212 */ /* 0x000fc600078e3cff */
[----:B------:R-:W-:Y:S01]  /*0d40*/  UISETP.NE.AND UP0, UPT, UR4, 0x20, UPT ;  /* 0x000000200400788c */ /* 0x000fe2000bf05270 */
[----:B------:R-:W-:Y:S02]  /*0d50*/  @P5 LOP3.LUT R5, R5, R16, RZ, 0x3c, !PT ;  /* 0x0000001005055212 */ /* 0x000fe400078e3cff */
[----:B------:R-:W-:Y:S02]  /*0d60*/  @P5 LOP3.LUT R2, R2, R19, RZ, 0x3c, !PT ;  /* 0x0000001302025212 */ /* 0x000fe400078e3cff */
[----:B------:R-:W-:Y:S02]  /*0d70*/  @P0 LOP3.LUT R6, R6, R29, RZ, 0x3c, !PT ;  /* 0x0000001d06060212 */ /* 0x000fe400078e3cff */
[----:B---3--:R-:W-:Y:S02]  /*0d80*/  @P6 LOP3.LUT R4, R4, R21, RZ, 0x3c, !PT ;  /* 0x0000001504046212 */ /* 0x008fe400078e3cff */
[----:B--2---:R-:W-:Y:S02]  /*0d90*/  @P6 LOP3.LUT R2, R2, R23, RZ, 0x3c, !PT ;  /* 0x0000001702026212 */ /* 0x004fe400078e3cff */
[----:B----4-:R-:W-:-:S02]  /*0da0*/  @P6 LOP3.LUT R5, R5, R18, RZ, 0x3c, !PT ;  /* 0x0000001205056212 */ /* 0x010fc400078e3cff */
[----:B------:R-:W-:-:S04]  /*0db0*/  @P5 LOP3.LUT R3, R3, R20, RZ, 0x3c, !PT ;  /* 0x0000001403035212 */ /* 0x000fc800078e3cff */
[----:B------:R-:W-:Y:S02]  /*0dc0*/  @P6 LOP3.LUT R3, R3, R22, RZ, 0x3c, !PT ;  /* 0x0000001603036212 */ /* 0x000fe400078e3cff */
[----:B------:R-:W-:Y:S02]  /*0dd0*/  @P0 LOP3.LUT R5, R5, R24, RZ, 0x3c, !PT ;  /* 0x0000001805050212 */ /* 0x000fe400078e3cff */
[----:B------:R-:W-:Y:S02]  /*0de0*/  @P0 LOP3.LUT R4, R4, R17, RZ, 0x3c, !PT ;  /* 0x0000001104040212 */ /* 0x000fe400078e3cff */
[----:B------:R-:W-:Y:S02]  /*0df0*/  @P0 LOP3.LUT R3, R3, R26, RZ, 0x3c, !PT ;  /* 0x0000001a03030212 */ /* 0x000fe400078e3cff */
[----:B------:R-:W-:Y:S01]  /*0e00*/  @P0 LOP3.LUT R2, R2, R25, RZ, 0x3c, !PT ;  /* 0x0000001902020212 */ /* 0x000fe200078e3cff */
[----:B------:R-:W-:Y:S06]  /*0e10*/  BRA.U UP0, `(.L_x_5) ;  /* 0xfffffff500487547 */ /* 0x000fec000b83ffff */
[----:B------:R-:W-:-:S05]  /*0e20*/  VIADD R12, R12, 0x1 ;  /* 0x000000010c0c7836 */ /* 0x000fca0000000000 */
[----:B------:R-:W-:-:S13]  /*0e30*/  ISETP.NE.AND P0, PT, R12, 0x5, PT ;  /* 0x000000050c00780c */ /* 0x000fda0003f05270 */
[----:B------:R-:W-:Y:S05]  /*0e40*/  @P0 BRA `(.L_x_6) ;  /* 0xfffffff400300947 */ /* 0x000fea000383ffff */
[----:B------:R-:W-:Y:S01]  /*0e50*/  LOP3.LUT R7, R10, 0x3, RZ, 0xc0, !PT ;  /* 0x000000030a077812 */ /* 0x000fe200078ec0ff */
[----:B------:R0:W-:Y:S03]  /*0e60*/  STL.64 [R1+0x8], R4 ;  /* 0x0000080401007387 */ /* 0x0001e60000100a00 */
[----:B------:R-:W-:Y:S01]  /*0e70*/  ISETP.NE.U32.AND P0, PT, R7, 0x1, PT ;  /* 0x000000010700780c */ /* 0x000fe20003f05070 */
[----:B------:R0:W-:Y:S03]  /*0e80*/  STL.64 [R1+0x10], R2 ;  /* 0x0000100201007387 */ /* 0x0001e60000100a00 */
[----:B------:R-:W-:Y:S01]  /*0e90*/  ISETP.NE.AND.EX P0, PT, RZ, RZ, PT, P0 ;  /* 0x000000ffff00720c */ /* 0x000fe20003f05300 */
[----:B------:R0:W-:-:S12]  /*0ea0*/  STL [R1+0x4], R6 ;  /* 0x0000040601007387 */ /* 0x0001d80000100800 */
[----:B0-----:R-:W-:Y:S05]  /*0eb0*/  @!P0 BRA `(.L_x_4) ;  /* 0x0000001800088947 */ /* 0x001fea0003800000 */
[----:B------:R-:W-:Y:S01]  /*0ec0*/  UMOV UR4, URZ ;  /* 0x000000ff00047c82 */ /* 0x000fe20008000000 */
[----:B------:R-:W-:Y:S01]  /*0ed0*/  UMOV UR5, URZ ;  /* 0x000000ff00057c82 */ /* 0x000fe20008000000 */
[----:B------:R-:W-:Y:S02]  /*0ee0*/  IMAD.MOV.U32 R6, RZ, RZ, RZ ;  /* 0x000000ffff067224 */ /* 0x000fe400078e00ff */
[----:B------:R-:W-:Y:S02]  /*0ef0*/  IMAD.MOV.U32 R12, RZ, RZ, RZ ;  /* 0x000000ffff0c7224 */ /* 0x000fe400078e00ff */
[----:B------:R-:W-:Y:S02]  /*0f00*/  IMAD.MOV.U32 R2, RZ, RZ, RZ ;  /* 0x000000ffff027224 */ /* 0x000fe400078e00ff */
[----:B------:R-:W-:Y:S02]  /*0f10*/  IMAD.MOV.U32 R5, RZ, RZ, RZ ;  /* 0x000000ffff057224 */ /* 0x000fe400078e00ff */
[----:B------:R-:W-:-:S02]  /*0f20*/  IMAD.U32 R3, RZ, RZ, UR4 ;  /* 0x00000004ff037e24 */ /* 0x000fc4000f8e00ff */
[----:B------:R-:W-:-:S07]  /*0f30*/  IMAD.U32 R4, RZ, RZ, UR5 ;  /* 0x00000005ff047e24 */ /* 0x000fce000f8e00ff */
.L_x_8:
[----:B------:R-:W-:-:S06]  /*0f40*/  IMAD R7, R12, 0x4, R1 ;  /* 0x000000040c077824 */ /* 0x000fcc00078e0201 */
[----:B------:R-:W5:Y:S01]  /*0f50*/  LDL R7, [R7+0x4] ;  /* 0x0000040007077983 */ /* 0x000f620000100800 */
[----:B------:R-:W-:-:S05]  /*0f60*/  UMOV UR4, URZ ;  /* 0x000000ff00047c82 */ /* 0x000fca0008000000 */
.L_x_7:
        /* <DEDUP_REMOVED lines=8> */
[----:B------:R-:W2:Y:S04]  /*0ff0*/  @!P0 LDG.E.CONSTANT R17, desc[UR6][R14.64] ;  /* 0x000000060e118981 */ /* 0x000ea8000c1e9900 */
        /* <DEDUP_REMOVED lines=169> */
[----:B------:R0:W-:Y:S03]  /*1a90*/  STL [R1+0x4], R6 ;  /* 0x0000040601007387 */ /* 0x0001e60000100800 */
[----:B------:R-:W-:Y:S01]  /*1aa0*/  ISETP.NE.U32.AND P0, PT, R7, 0x3, PT ;  /* 0x000000030700780c */ /* 0x000fe20003f05070 */
[----:B------:R0:W-:Y:S03]  /*1ab0*/  STL.64 [R1+0x8], R4 ;  /* 0x0000080401007387 */ /* 0x0001e60000100a00 */
[----:B------:R-:W-:Y:S01]  /*1ac0*/  ISETP.NE.AND.EX P0, PT, RZ, RZ, PT, P0 ;  /* 0x000000ffff00720c */ /* 0x000fe20003f05300 */
[----:B------:R0:W-:-:S12]  /*1ad0*/  STL.64 [R1+0x10], R2 ;  /* 0x0000100201007387 */ /* 0x0001d80000100a00 */
[----:B0-----:R-:W-:Y:S05]  /*1ae0*/  @P0 BRA `(.L_x_4) ;  /* 0x0000000800fc0947 */ /* 0x001fea0003800000 */
        /* <DEDUP_REMOVED lines=8> */
.L_x_10:
[----:B------:R-:W-:-:S06]  /*1b70*/  IMAD R7, R12, 0x4, R1 ;  /* 0x000000040c077824 */ /* 0x000fcc00078e0201 */
[----:B------:R-:W5:Y:S01]  /*1b80*/  LDL R7, [R7+0x4] ;  /* 0x0000040007077983 */ /* 0x000f620000100800 */
[----:B------:R-:W-:-:S05]  /*1b90*/  UMOV UR4, URZ ;  /* 0x000000ff00047c82 */ /* 0x000fca0008000000 */
.L_x_9:
        /* <DEDUP_REMOVED lines=177> */
[----:B------:R0:W-:Y:S04]  /*26b0*/  STL [R1+0x4], R6 ;  /* 0x0000040601007387 */ /* 0x0001e80000100800 */
[----:B------:R0:W-:Y:S04]  /*26c0*/  STL.64 [R1+0x8], R4 ;  /* 0x0000080401007387 */ /* 0x0001e80000100a00 */
[----:B------:R0:W-:Y:S02]  /*26d0*/  STL.64 [R1+0x10], R2 ;  /* 0x0000100201007387 */ /* 0x0001e40000100a00 */
.L_x_4:
[----:B-1----:R-:W-:Y:S05]  /*26e0*/  BSYNC.RECONVERGENT B1 ;  /* 0x0000000000017941 */ /* 0x002fea0003800200 */
.L_x_3:
[C---:B------:R-:W-:Y:S01]  /*26f0*/  ISETP.GT.U32.AND P0, PT, R10.reuse, 0x3, PT ;  /* 0x000000030a00780c */ /* 0x040fe20003f04070 */
[----:B------:R-:W-:Y:S01]  /*2700*/  VIADD R11, R11, 0x1 ;  /* 0x000000010b0b7836 */ /* 0x000fe20000000000 */
[--C-:B------:R-:W-:Y:S02]  /*2710*/  SHF.R.U64 R10, R10, 0x2, R13.reuse ;  /* 0x000000020a0a7819 */ /* 0x100fe4000000120d */
[----:B------:R-:W-:Y:S02]  /*2720*/  ISETP.GT.U32.AND.EX P0, PT, R13, RZ, PT, P0 ;  /* 0x000000ff0d00720c */ /* 0x000fe40003f04100 */
[----:B------:R-:W-:-:S11]  /*2730*/  SHF.R.U32.HI R13, RZ, 0x2, R13 ;  /* 0x00000002ff0d7819 */ /* 0x000fd6000001160d */
[----:B------:R-:W-:Y:S05]  /*2740*/  @P0 BRA `(.L_x_11) ;  /* 0xffffffd800c40947 */ /* 0x000fea000383ffff */
.L_x_2:
[----:B-1----:R-:W-:Y:S05]  /*2750*/  BSYNC.RECONVERGENT B0 ;  /* 0x0000000000007941 */ /* 0x002fea0003800200 */
.L_x_1:
[----:B0-----:R-:W-:Y:S01]  /*2760*/  SHF.R.U32.HI R5, RZ, 0x2, R6 ;  /* 0x00000002ff057819 */ /* 0x001fe20000011606 */
[----:B------:R-:W-:Y:S01]  /*2770*/  IMAD.SHL.U32 R2, R3, 0x10, RZ ;  /* 0x0000001003027824 */ /* 0x000fe200078e00ff */
[----:B------:R-:W-:Y:S01]  /*2780*/  BSSY.RECONVERGENT B0, `(.L_x_12) ;  /* 0x000003b000007945 */ /* 0x000fe20003800200 */
[----:B------:R-:W-:Y:S01]  /*2790*/  IMAD.MOV.U32 R8, RZ, RZ, 0x3e055027 ;  /* 0x3e055027ff087424 */ /* 0x000fe200078e00ff */
[----:B------:R-:W-:Y:S01]  /*27a0*/  LOP3.LUT R5, R5, R6, RZ, 0x3c, !PT ;  /* 0x0000000605057212 */ /* 0x000fe200078e3cff */
[----:B------:R-:W-:-:S04]  /*27b0*/  IMAD.MOV.U32 R9, RZ, RZ, 0x7f800000 ;  /* 0x7f800000ff097424 */ /* 0x000fc800078e00ff */
[----:B------:R-:W-:-:S05]  /*27c0*/  IMAD.SHL.U32 R6, R5, 0x2, RZ ;  /* 0x0000000205067824 */ /* 0x000fca00078e00ff */
[----:B------:R-:W-:Y:S01]  /*27d0*/  LOP3.LUT R2, R5, R6, R2, 0x96, !PT ;  /* 0x0000000605027212 */ /* 0x000fe200078e9602 */
[----:B------:R-:W-:-:S03]  /*27e0*/  IMAD.MOV.U32 R5, RZ, RZ, 0x2f800000 ;  /* 0x2f800000ff057424 */ /* 0x000fc600078e00ff */
[----:B------:R-:W-:-:S05]  /*27f0*/  LOP3.LUT R3, R2, R3, RZ, 0x3c, !PT ;  /* 0x0000000302037212 */ /* 0x000fca00078e3cff */
[----:B------:R-:W-:-:S05]  /*2800*/  VIADD R2, R3, 0x4993d59e ;  /* 0x4993d59e03027836 */ /* 0x000fca0000000000 */
[----:B------:R-:W-:-:S05]  /*2810*/  I2FP.F32.U32 R2, R2 ;  /* 0x0000000200027245 */ /* 0x000fca0000201000 */
[----:B------:R-:W-:-:S05]  /*2820*/  FFMA R6, R2, R5, 1.1641532182693481445e-10 ;  /* 0x2f00000002067423 */ /* 0x000fca0000000005 */
[----:B------:R-:W-:-:S13]  /*2830*/  FSETP.GEU.AND P0, PT, R6, 1.175494350822287508e-38, PT ;  /* 0x008000000600780b */ /* 0x000fda0003f0e000 */
[----:B------:R-:W-:-:S04]  /*2840*/  @!P0 FMUL R6, R6, 8388608 ;  /* 0x4b00000006068820 */ /* 0x000fc80000400000 */
[----:B------:R-:W-:-:S05]  /*2850*/  VIADD R2, R6, 0xc0d55555 ;  /* 0xc0d5555506027836 */ /* 0x000fca0000000000 */
[----:B------:R-:W-:-:S05]  /*2860*/  LOP3.LUT R5, R2, 0xff800000, RZ, 0xc0, !PT ;  /* 0xff80000002057812 */ /* 0x000fca00078ec0ff */
[----:B------:R-:W-:Y:S01]  /*2870*/  IMAD.IADD R2, R6, 0x1, -R5 ;  /* 0x0000000106027824 */ /* 0x000fe200078e0a05 */
[----:B------:R-:W-:-:S03]  /*2880*/  I2FP.F32.S32 R5, R5 ;  /* 0x0000000500057245 */ /* 0x000fc60000201400 */
[----:B------:R-:W-:-:S04]  /*2890*/  FADD R7, R2, -1 ;  /* 0xbf80000002077421 */ /* 0x000fc80000000000 */
[----:B------:R-:W-:-:S04]  /*28a0*/  FFMA R2, R7, -R8, 0.14084610342979431152 ;  /* 0x3e1039f607027423 */ /* 0x000fc80000000808 */
[----:B------:R-:W-:-:S04]  /*28b0*/  FFMA R2, R7, R2, -0.12148627638816833496 ;  /* 0xbdf8cdcc07027423 */ /* 0x000fc80000000002 */
[----:B------:R-:W-:-:S04]  /*28c0*/  FFMA R2, R7, R2, 0.13980610668659210205 ;  /* 0x3e0f295507027423 */ /* 0x000fc80000000002 */
[----:B------:R-:W-:-:S04]  /*28d0*/  FFMA R2, R7, R2, -0.16684235632419586182 ;  /* 0xbe2ad8b907027423 */ /* 0x000fc80000000002 */
[----:B------:R-:W-:-:S04]  /*28e0*/  FFMA R2, R7, R2, 0.20012299716472625732 ;  /* 0x3e4ced0b07027423 */ /* 0x000fc80000000002 */
[----:B------:R-:W-:-:S04]  /*28f0*/  FFMA R2, R7, R2, -0.24999669194221496582 ;  /* 0xbe7fff2207027423 */ /* 0x000fc80000000002 */
[----:B------:R-:W-:-:S04]  /*2900*/  FFMA R2, R7, R2, 0.33333182334899902344 ;  /* 0x3eaaaa7807027423 */ /* 0x000fc80000000002 */
[C---:B------:R-:W-:Y:S01]  /*2910*/  FFMA R8, R7.reuse, R2, -0.5 ;  /* 0xbf00000007087423 */ /* 0x040fe20000000002 */
[----:B------:R-:W-:Y:S02]  /*2920*/  FSEL R2, RZ, -23, P0 ;  /* 0xc1b80000ff027808 */ /* 0x000fe40000000000 */
[----:B------:R-:W-:Y:S01]  /*2930*/  ISETP.GT.U32.AND P0, PT, R6, 0x7f7fffff, PT ;  /* 0x7f7fffff0600780c */ /* 0x000fe20003f04070 */
[----:B------:R-:W-:Y:S02]  /*2940*/  FMUL R8, R7, R8 ;  /* 0x0000000807087220 */ /* 0x000fe40000400000 */
[----:B------:R-:W-:Y:S01]  /*2950*/  FFMA R2, R5, 1.1920928955078125e-07, R2 ;  /* 0x3400000005027823 */ /* 0x000fe20000000002 */
[----:B------:R-:W-:Y:S01]  /*2960*/  SHF.R.U32.HI R5, RZ, 0x2, R4 ;  /* 0x00000002ff057819 */ /* 0x000fe20000011604 */
[----:B------:R-:W-:-:S03]  /*2970*/  FFMA R7, R7, R8, R7 ;  /* 0x0000000807077223 */ /* 0x000fc60000000007 */
[----:B------:R-:W-:Y:S01]  /*2980*/  LOP3.LUT R5, R5, R4, RZ, 0x3c, !PT ;  /* 0x0000000405057212 */ /* 0x000fe200078e3cff */
[----:B------:R-:W-:Y:S01]  /*2990*/  FFMA R7, R2, 0.69314718246459960938, R7 ;  /* 0x3f31721802077823 */ /* 0x000fe20000000007 */
[----:B------:R-:W-:-:S03]  /*29a0*/  IMAD.SHL.U32 R2, R3, 0x10, RZ ;  /* 0x0000001003027824 */ /* 0x000fc600078e00ff */
[C---:B------:R-:W-:Y:S01]  /*29b0*/  @P0 FFMA R7, R6.reuse, R9, +INF ;  /* 0x7f80000006070423 */ /* 0x040fe20000000009 */
[----:B------:R-:W-:Y:S01]  /*29c0*/  IMAD.SHL.U32 R4, R5, 0x2, RZ ;  /* 0x0000000205047824 */ /* 0x000fe200078e00ff */
[----:B------:R-:W-:Y:S02]  /*29d0*/  FSETP.NEU.AND P0, PT, R6, RZ, PT ;  /* 0x000000ff0600720b */ /* 0x000fe40003f0d000 */
[----:B------:R-:W-:Y:S02]  /*29e0*/  FMUL R7, R7, -2 ;  /* 0xc000000007077820 */ /* 0x000fe40000400000 */
[----:B------:R-:W-:-:S03]  /*29f0*/  LOP3.LUT R2, R5, R4, R2, 0x96, !PT ;  /* 0x0000000405027212 */ /* 0x000fc600078e9602 */
[----:B------:R-:W-:Y:S02]  /*2a00*/  FSEL R6, R7, +INF , P0 ;  /* 0x7f80000007067808 */ /* 0x000fe40000000000 */
[----:B------:R-:W-:Y:S02]  /*2a10*/  LOP3.LUT R2, R2, R3, RZ, 0x3c, !PT ;  /* 0x0000000302027212 */ /* 0x000fe400078e3cff */
[----:B------:R0:W1:Y:S01]  /*2a20*/  MUFU.RSQ R5, R6 ;  /* 0x0000000600057308 */ /* 0x0000620000001400 */
[----:B------:R-:W-:Y:S02]  /*2a30*/  VIADD R3, R6, 0xf3000000 ;  /* 0xf300000006037836 */ /* 0x000fe40000000000 */
[----:B------:R-:W-:-:S03]  /*2a40*/  VIADD R2, R2, 0x49995d63 ;  /* 0x49995d6302027836 */ /* 0x000fc60000000000 */
[----:B------:R-:W-:Y:S01]  /*2a50*/  ISETP.GT.U32.AND P0, PT, R3, 0x727fffff, PT ;  /* 0x727fffff0300780c */ /* 0x000fe20003f04070 */
[----:B------:R-:W-:Y:S01]  /*2a60*/  IMAD.MOV.U32 R3, RZ, RZ, 0x30c90fdb ;  /* 0x30c90fdbff037424 */ /* 0x000fe200078e00ff */
[----:B------:R-:W-:-:S05]  /*2a70*/  I2FP.F32.U32 R2, R2 ;  /* 0x0000000200027245 */ /* 0x000fca0000201000 */
[----:B------:R-:W-:-:S06]  /*2a80*/  FFMA R10, R2, R3, 7.314590599882819788e-10 ;  /* 0x30490fdb020a7423 */ /* 0x000fcc0000000003 */
[----:B01----:R-:W-:Y:S05]  /*2a90*/  @!P0 BRA `(.L_x_13) ;  /* 0x0000000000148947 */ /* 0x003fea0003800000 */
[----:B------:R-:W-:Y:S01]  /*2aa0*/  IMAD.MOV.U32 R2, RZ, RZ, R6 ;  /* 0x000000ffff027224 */ /* 0x000fe200078e0006 */
[----:B------:R-:W-:-:S07]  /*2ab0*/  MOV R9, 0x2ad0 ;  /* 0x00002ad000097802 */ /* 0x000fce0000000f00 */
[----:B------:R-:W-:Y:S05]  /*2ac0*/  CALL.REL.NOINC `($__internal_0_$__cuda_sm20_sqrt_rn_f32_slowpath) ;  /* 0x0000000000b47944 */ /* 0x000fea0003c00000 */
[----:B------:R-:W-:Y:S01]  /*2ad0*/  IMAD.MOV.U32 R3, RZ, RZ, R2 ;  /* 0x000000ffff037224 */ /* 0x000fe200078e0002 */
[----:B------:R-:W-:Y:S06]  /*2ae0*/  BRA `(.L_x_14) ;  /* 0x0000000000107947 */ /* 0x000fec0003800000 */
.L_x_13:
[----:B------:R-:W-:Y:S01]  /*2af0*/  FMUL.FTZ R3, R6, R5 ;  /* 0x0000000506037220 */ /* 0x000fe20000410000 */
[----:B------:R-:W-:-:S03]  /*2b00*/  FMUL.FTZ R4, R5, 0.5 ;  /* 0x3f00000005047820 */ /* 0x000fc60000410000 */
[----:B------:R-:W-:-:S04]  /*2b10*/  FFMA R2, -R3, R3, R6 ;  /* 0x0000000303027223 */ /* 0x000fc80000000106 */
[----:B------:R-:W-:-:S07]  /*2b20*/  FFMA R3, R2, R4, R3 ;  /* 0x0000000402037223 */ /* 0x000fce0000000003 */
.L_x_14:
[----:B------:R-:W-:Y:S05]  /*2b30*/  BSYNC.RECONVERGENT B0 ;  /* 0x0000000000007941 */ /* 0x000fea0003800200 */
.L_x_12:
[----:B------:R-:W0:Y:S01]  /*2b40*/  LDCU UR4, c[0x0][0x384] ;  /* 0x00007080ff0477ac */ /* 0x000e220008000800 */
[----:B------:R-:W-:-:S06]  /*2b50*/  FMUL.RZ R4, R10, 0.15915493667125701904 ;  /* 0x3e22f9830a047820 */ /* 0x000fcc000040c000 */
[----:B------:R-:W1:Y:S01]  /*2b60*/  MUFU.SIN R4, R4 ;  /* 0x0000000400047308 */ /* 0x000e620000000400 */
[----:B0-----:R-:W-:Y:S01]  /*2b70*/  I2FP.F32.U32 R5, UR4 ;  /* 0x0000000400057c45 */ /* 0x001fe20008201000 */
[----:B------:R-:W-:Y:S02]  /*2b80*/  UMOV UR4, 0x40000000 ;  /* 0x4000000000047882 */ /* 0x000fe40000000000 */
[----:B------:R-:W-:-:S04]  /*2b90*/  IMAD.U32 R8, RZ, RZ, UR4 ;  /* 0x00000004ff087e24 */ /* 0x000fc8000f8e00ff */
[----:B------:R-:W0:Y:S01]  /*2ba0*/  MUFU.RCP R2, R5 ;  /* 0x0000000500027308 */ /* 0x000e220000001000 */
[----:B-1----:R-:W-:-:S07]  /*2bb0*/  FMUL R3, R4, R3 ;  /* 0x0000000304037220 */ /* 0x002fce0000400000 */
[----:B------:R-:W1:Y:S01]  /*2bc0*/  FCHK P0, R8, R5 ;  /* 0x0000000508007302 */ /* 0x000e620000000000 */
[----:B0-----:R-:W-:-:S04]  /*2bd0*/  FFMA R7, -R5, R2, 1 ;  /* 0x3f80000005077423 */ /* 0x001fc80000000102 */
[----:B------:R-:W-:-:S04]  /*2be0*/  FFMA R2, R2, R7, R2 ;  /* 0x0000000702027223 */ /* 0x000fc80000000002 */
[----:B------:R-:W-:-:S04]  /*2bf0*/  FFMA R6, R2, 2, RZ ;  /* 0x4000000002067823 */ /* 0x000fc800000000ff */
[----:B------:R-:W-:-:S04]  /*2c00*/  FFMA R7, -R5, R6, 2 ;  /* 0x4000000005077423 */ /* 0x000fc80000000106 */
[----:B------:R-:W-:Y:S01]  /*2c10*/  FFMA R2, R2, R7, R6 ;  /* 0x0000000702027223 */ /* 0x000fe20000000006 */
[----:B-1----:R-:W-:Y:S06]  /*2c20*/  @!P0 BRA `(.L_x_15) ;  /* 0x00000000000c8947 */ /* 0x002fec0003800000 */
[----:B------:R-:W-:-:S07]  /*2c30*/  MOV R4, 0x2c50 ;  /* 0x00002c5000047802 */ /* 0x000fce0000000f00 */
[----:B------:R-:W-:Y:S05]  /*2c40*/  CALL.REL.NOINC `($__internal_1_$__cuda_sm3x_div_rn_noftz_f32_slowpath) ;  /* 0x0000000000b07944 */ /* 0x000fea0003c00000 */
[----:B------:R-:W-:-:S07]  /*2c50*/  IMAD.MOV.U32 R2, RZ, RZ, R8 ;  /* 0x000000ffff027224 */ /* 0x000fce00078e0008 */
.L_x_15:
[----:B------:R-:W-:Y:S01]  /*2c60*/  VIADD R4, R2, 0xf3000000 ;  /* 0xf300000002047836 */ /* 0x000fe20000000000 */
[----:B------:R0:W1:Y:S04]  /*2c70*/  MUFU.RSQ R7, R2 ;  /* 0x0000000200077308 */ /* 0x0000680000001400 */
[----:B------:R-:W-:-:S13]  /*2c80*/  ISETP.GT.U32.AND P0, PT, R4, 0x727fffff, PT ;  /* 0x727fffff0400780c */ /* 0x000fda0003f04070 */
[----:B01----:R-:W-:Y:S05]  /*2c90*/  @!P0 BRA `(.L_x_16) ;  /* 0x0000000000148947 */ /* 0x003fea0003800000 */
[----:B------:R-:W-:Y:S01]  /*2ca0*/  BSSY.RECONVERGENT B0, `(.L_x_17) ;  /* 0x0000003000007945 */ /* 0x000fe20003800200 */
[----:B------:R-:W-:-:S07]  /*2cb0*/  MOV R9, 0x2cd0 ;  /* 0x00002cd000097802 */ /* 0x000fce0000000f00 */
[----:B------:R-:W-:Y:S05]  /*2cc0*/  CALL.REL.NOINC `($__internal_0_$__cuda_sm20_sqrt_rn_f32_slowpath) ;  /* 0x0000000000347944 */ /* 0x000fea0003c00000 */
[----:B------:R-:W-:Y:S05]  /*2cd0*/  BSYNC.RECONVERGENT B0 ;  /* 0x0000000000007941 */ /* 0x000fea0003800200 */
.L_x_17:
[----:B------:R-:W-:Y:S05]  /*2ce0*/  BRA `(.L_x_18) ;  /* 0x0000000000107947 */ /* 0x000fea0003800000 */
.L_x_16:
[C---:B------:R-:W-:Y:S01]  /*2cf0*/  FMUL.FTZ R5, R7.reuse, R2 ;  /* 0x0000000207057220 */ /* 0x040fe20000410000 */
[----:B------:R-:W-:-:S03]  /*2d00*/  FMUL.FTZ R4, R7, 0.5 ;  /* 0x3f00000007047820 */ /* 0x000fc60000410000 */
[----:B------:R-:W-:-:S04]  /*2d10*/  FFMA R2, -R5, R5, R2 ;  /* 0x0000000505027223 */ /* 0x000fc80000000102 */
[----:B------:R-:W-:-:S07]  /*2d20*/  FFMA R2, R2, R4, R5 ;  /* 0x0000000402027223 */ /* 0x000fce0000000005 */
.L_x_18:
[----:B------:R-:W0:Y:S01]  /*2d30*/  LDCU.64 UR4, c[0x0][0x388] ;  /* 0x00007100ff0477ac */ /* 0x000e220008000a00 */
[----:B------:R-:W-:Y:S01]  /*2d40*/  SHF.R.S32.HI R5, RZ, 0x1f, R0 ;  /* 0x0000001fff057819 */ /* 0x000fe20000011400 */
[----:B------:R-:W-:Y:S01]  /*2d50*/  FMUL R3, R3, R2 ;  /* 0x0000000203037220 */ /* 0x000fe20000400000 */
[----:B0-----:R-:W-:-:S04]  /*2d60*/  LEA R4, P0, R0, UR4, 0x2 ;  /* 0x0000000400047c11 */ /* 0x001fc8000f8010ff */
[----:B------:R-:W-:-:S05]  /*2d70*/  LEA.HI.X R5, R0, UR5, R5, 0x2, P0 ;  /* 0x0000000500057c11 */ /* 0x000fca00080f1405 */
[----:B------:R-:W-:Y:S01]  /*2d80*/  STG.E desc[UR6][R4.64], R3 ;  /* 0x0000000304007986 */ /* 0x000fe2000c101906 */
[----:B------:R-:W-:Y:S05]  /*2d90*/  EXIT ;  /* 0x000000000000794d */ /* 0x000fea0003800000 */
        .weak           $__internal_0_$__cuda_sm20_sqrt_rn_f32_slowpath
        .type           $__internal_0_$__cuda_sm20_sqrt_rn_f32_slowpath,@function
        .size           $__internal_0_$__cuda_sm20_sqrt_rn_f32_slowpath,($__internal_1_$__cuda_sm3x_div_rn_noftz_f32_slowpath - $__internal_0_$__cuda_sm20_sqrt_rn_f32_slowpath)
$__internal_0_$__cuda_sm20_sqrt_rn_f32_slowpath:
[----:B------:R-:W-:-:S13]  /*2da0*/  LOP3.LUT P0, RZ, R2, 0x7fffffff, RZ, 0xc0, !PT ;  /* 0x7fffffff02ff7812 */ /* 0x000fda000780c0ff */
[----:B------:R-:W-:Y:S01]  /*2db0*/  @!P0 IMAD.MOV.U32 R4, RZ, RZ, R2 ;  /* 0x000000ffff048224 */ /* 0x000fe200078e0002 */
[----:B------:R-:W-:Y:S06]  /*2dc0*/  @!P0 BRA `(.L_x_19) ;  /* 0x0000000000408947 */ /* 0x000fec0003800000 */
[----:B------:R-:W-:-:S13]  /*2dd0*/  FSETP.GEU.FTZ.AND P0, PT, R2, RZ, PT ;  /* 0x000000ff0200720b */ /* 0x000fda0003f1e000 */
[----:B------:R-:W-:Y:S01]  /*2de0*/  @!P0 IMAD.MOV.U32 R4, RZ, RZ, 0x7fffffff ;  /* 0x7fffffffff048424 */ /* 0x000fe200078e00ff */
[----:B------:R-:W-:Y:S06]  /*2df0*/  @!P0 BRA `(.L_x_19) ;  /* 0x0000000000348947 */ /* 0x000fec0003800000 */
[----:B------:R-:W-:-:S13]  /*2e00*/  FSETP.GTU.FTZ.AND P0, PT, |R2|, +INF , PT ;  /* 0x7f8000000200780b */ /* 0x000fda0003f1c200 */
[----:B------:R-:W-:Y:S01]  /*2e10*/  @P0 FADD.FTZ R4, R2, 1 ;  /* 0x3f80000002040421 */ /* 0x000fe20000010000 */
[----:B------:R-:W-:Y:S06]  /*2e20*/  @P0 BRA `(.L_x_19) ;  /* 0x0000000000280947 */ /* 0x000fec0003800000 */
[----:B------:R-:W-:-:S13]  /*2e30*/  FSETP.NEU.FTZ.AND P0, PT, |R2|, +INF , PT ;  /* 0x7f8000000200780b */ /* 0x000fda0003f1d200 */
[----:B------:R-:W-:-:S04]  /*2e40*/  @P0 FFMA R5, R2, 1.84467440737095516160e+19, RZ ;  /* 0x5f80000002050823 */ /* 0x000fc800000000ff */
[----:B------:R-:W0:Y:S02]  /*2e50*/  @P0 MUFU.RSQ R4, R5 ;  /* 0x0000000500040308 */ /* 0x000e240000001400 */
[----:B0-----:R-:W-:Y:S01]  /*2e60*/  @P0 FMUL.FTZ R6, R5, R4 ;  /* 0x0000000405060220 */ /* 0x001fe20000410000 */
[----:B------:R-:W-:Y:S01]  /*2e70*/  @P0 FMUL.FTZ R8, R4, 0.5 ;  /* 0x3f00000004080820 */ /* 0x000fe20000410000 */
[----:B------:R-:W-:Y:S02]  /*2e80*/  @!P0 IMAD.MOV.U32 R4, RZ, RZ, R2 ;  /* 0x000000ffff048224 */ /* 0x000fe400078e0002 */
[----:B------:R-:W-:-:S04]  /*2e90*/  @P0 FADD.FTZ R7, -R6, -RZ ;  /* 0x800000ff06070221 */ /* 0x000fc80000010100 */
[----:B------:R-:W-:-:S04]  /*2ea0*/  @P0 FFMA R7, R6, R7, R5 ;  /* 0x0000000706070223 */ /* 0x000fc80000000005 */
[----:B------:R-:W-:-:S04]  /*2eb0*/  @P0 FFMA R7, R7, R8, R6 ;  /* 0x0000000807070223 */ /* 0x000fc80000000006 */
[----:B------:R-:W-:-:S07]  /*2ec0*/  @P0 FMUL.FTZ R4, R7, 2.3283064365386962891e-10 ;  /* 0x2f80000007040820 */ /* 0x000fce0000410000 */
.L_x_19:
[----:B------:R-:W-:Y:S02]  /*2ed0*/  IMAD.MOV.U32 R2, RZ, RZ, R4 ;  /* 0x000000ffff027224 */ /* 0x000fe400078e0004 */
[----:B------:R-:W-:Y:S02]  /*2ee0*/  IMAD.MOV.U32 R4, RZ, RZ, R9 ;  /* 0x000000ffff047224 */ /* 0x000fe400078e0009 */
[----:B------:R-:W-:-:S04]  /*2ef0*/  IMAD.MOV.U32 R5, RZ, RZ, 0x0 ;  /* 0x00000000ff057424 */ /* 0x000fc800078e00ff */
[----:B------:R-:W-:Y:S05]  /*2f00*/  RET.REL.NODEC R4 `(_Z11init_weightiiPf) ;  /* 0xffffffd0043c7950 */ /* 0x000fea0003c3ffff */
        .weak           $__internal_1_$__cuda_sm3x_div_rn_noftz_f32_slowpath
        .type           $__internal_1_$__cuda_sm3x_div_rn_noftz_f32_slowpath,@function
        .size           $__internal_1_$__cuda_sm3x_div_rn_noftz_f32_slowpath,(.L_x_79 - $__internal_1_$__cuda_sm3x_div_rn_noftz_f32_slowpath)
$__internal_1_$__cuda_sm3x_div_rn_noftz_f32_slowpath:
[--C-:B------:R-:W-:Y:S01]  /*2f10*/  SHF.R.U32.HI R2, RZ, 0x17, R5.reuse ;  /* 0x00000017ff027819 */ /* 0x100fe20000011605 */
[----:B------:R-:W-:-:S03]  /*2f20*/  IMAD.MOV.U32 R8, RZ, RZ, R5 ;  /* 0x000000ffff087224 */ /* 0x000fc600078e0005 */
[----:B------:R-:W-:-:S05]  /*2f30*/  LOP3.LUT R6, R2, 0xff, RZ, 0xc0, !PT ;  /* 0x000000ff02067812 */ /* 0x000fca00078ec0ff */
[----:B------:R-:W-:-:S05]  /*2f40*/  VIADD R9, R6, 0xffffffff ;  /* 0xffffffff06097836 */ /* 0x000fca0000000000 */
[----:B------:R-:W-:-:S13]  /*2f50*/  ISETP.GT.U32.AND P0, PT, R9, 0xfd, PT ;  /* 0x000000fd0900780c */ /* 0x000fda0003f04070 */
[----:B------:R-:W-:Y:S01]  /*2f60*/  @!P0 IMAD.MOV.U32 R7, RZ, RZ, RZ ;  /* 0x000000ffff078224 */ /* 0x000fe200078e00ff */
[----:B------:R-:W-:Y:S06]  /*2f70*/  @!P0 BRA `(.L_x_20) ;  /* 0x0000000000408947 */ /* 0x000fec0003800000 */
[----:B------:R-:W-:Y:S01]  /*2f80*/  FSETP.GTU.FTZ.AND P0, PT, |R5|, +INF , PT ;  /* 0x7f8000000500780b */ /* 0x000fe20003f1c200 */
[----:B------:R-:W-:-:S12]  /*2f90*/  IMAD.MOV.U32 R2, RZ, RZ, R5 ;  /* 0x000000ffff027224 */ /* 0x000fd800078e0005 */
[----:B------:R-:W-:Y:S05]  /*2fa0*/  @P0 BRA `(.L_x_21) ;  /* 0x0000000400280947 */ /* 0x000fea0003800000 */
[----:B------:R-:W-:-:S05]  /*2fb0*/  IMAD.MOV.U32 R5, RZ, RZ, 0x40000000 ;  /* 0x40000000ff057424 */ /* 0x000fca00078e00ff */
[----:B------:R-:W-:-:S13]  /*2fc0*/  LOP3.LUT P0, RZ, R8, 0x7fffffff, R5, 0xc8, !PT ;  /* 0x7fffffff08ff7812 */ /* 0x000fda000780c805 */
[----:B------:R-:W-:Y:S05]  /*2fd0*/  @!P0 BRA `(.L_x_22) ;  /* 0x0000000400148947 */ /* 0x000fea0003800000 */
[----:B------:R-:W-:Y:S02]  /*2fe0*/  FSETP.NEU.FTZ.AND P0, PT, |R2|, +INF , PT ;  /* 0x7f8000000200780b */ /* 0x000fe40003f1d200 */
[----:B------:R-:W-:-:S04]  /*2ff0*/  LOP3.LUT P1, RZ, R5, 0x7fffffff, RZ, 0xc0, !PT ;  /* 0x7fffffff05ff7812 */ /* 0x000fc8000782c0ff */
[----:B------:R-:W-:-:S13]  /*3000*/  PLOP3.LUT P0, PT, P0, P1, PT, 0x2f, 0xf2 ;  /* 0x0000000000f2781c */ /* 0x000fda0000702577 */
[----:B------:R-:W-:Y:S05]  /*3010*/  @P0 BRA `(.L_x_23) ;  /* 0x0000000000fc0947 */ /* 0x000fea0003800000 */
[----:B------:R-:W-:-:S13]  /*3020*/  LOP3.LUT P0, RZ, R8, 0x7fffffff, RZ, 0xc0, !PT ;  /* 0x7fffffff08ff7812 */ /* 0x000fda000780c0ff */
[----:B------:R-:W-:Y:S05]  /*3030*/  @!P0 BRA `(.L_x_24) ;  /* 0x0000000000e88947 */ /* 0x000fea0003800000 */
[----:B------:R-:W-:Y:S01]  /*3040*/  ISETP.GE.AND P0, PT, R9, RZ, PT ;  /* 0x000000ff0900720c */ /* 0x000fe20003f06270 */
[----:B------:R-:W-:-:S12]  /*3050*/  IMAD.MOV.U32 R7, RZ, RZ, RZ ;  /* 0x000000ffff077224 */ /* 0x000fd800078e00ff */
[----:B------:R-:W-:Y:S01]  /*3060*/  @!P0 FFMA R8, R2, 1.84467440737095516160e+19, RZ ;  /* 0x5f80000002088823 */ /* 0x000fe200000000ff */
[----:B------:R-:W-:-:S07]  /*3070*/  @!P0 VIADD R7, R7, 0x40 ;  /* 0x0000004007078836 */ /* 0x000fce0000000000 */
.L_x_20:
[----:B------:R-:W-:Y:S01]  /*3080*/  LEA R5, R6, 0xc0800000, 0x17 ;  /* 0xc080000006057811 */ /* 0x000fe200078eb8ff */
[----:B------:R-:W-:Y:S01]  /*3090*/  UMOV UR4, 0x40000000 ;  /* 0x4000000000047882 */ /* 0x000fe20000000000 */
[----:B------:R-:W-:Y:S01]  /*30a0*/  IADD3 R6, PT, PT, R7, 0x80, -R6 ;  /* 0x0000008007067810 */ /* 0x000fe20007ffe806 */
[----:B------:R-:W-:Y:S02]  /*30b0*/  UIADD3 UR4, UPT, UPT, UR4, -0x800000, URZ ;  /* 0xff80000004047890 */ /* 0x000fe4000fffe0ff */
[----:B------:R-:W-:-:S04]  /*30c0*/  IMAD.IADD R5, R8, 0x1, -R5 ;  /* 0x0000000108057824 */ /* 0x000fc800078e0a05 */
[----:B------:R-:W0:Y:S01]  /*30d0*/  MUFU.RCP R2, R5 ;  /* 0x0000000500027308 */ /* 0x000e220000001000 */
[----:B------:R-:W-:-:S04]  /*30e0*/  FADD.FTZ R9, -R5, -RZ ;  /* 0x800000ff05097221 */ /* 0x000fc80000010100 */
[----:B0-----:R-:W-:-:S04]  /*30f0*/  FFMA R11, R2, R9, 1 ;  /* 0x3f800000020b7423 */ /* 0x001fc80000000009 */
[----:B------:R-:W-:-:S04]  /*3100*/  FFMA R2, R2, R11, R2 ;  /* 0x0000000b02027223 */ /* 0x000fc80000000002 */
[----:B------:R-:W-:-:S04]  /*3110*/  FFMA R8, R2, UR4, RZ ;  /* 0x0000000402087c23 */ /* 0x000fc800080000ff */
[----:B------:R-:W-:-:S04]  /*3120*/  FFMA R11, R9, R8, UR4 ;  /* 0x00000004090b7e23 */ /* 0x000fc80008000008 */
[----:B------:R-:W-:-:S04]  /*3130*/  FFMA R11, R2, R11, R8 ;  /* 0x0000000b020b7223 */ /* 0x000fc80000000008 */
[----:B------:R-:W-:-:S04]  /*3140*/  FFMA R10, R9, R11, UR4 ;  /* 0x00000004090a7e23 */ /* 0x000fc8000800000b */
[----:B------:R-:W-:-:S05]  /*3150*/  FFMA R8, R2, R10, R11 ;  /* 0x0000000a02087223 */ /* 0x000fca000000000b */
[----:B------:R-:W-:-:S04]  /*3160*/  SHF.R.U32.HI R5, RZ, 0x17, R8 ;  /* 0x00000017ff057819 */ /* 0x000fc80000011608 */
[----:B------:R-:W-:-:S05]  /*3170*/  LOP3.LUT R5, R5, 0xff, RZ, 0xc0, !PT ;  /* 0x000000ff05057812 */ /* 0x000fca00078ec0ff */
[----:B------:R-:W-:-:S04]  /*3180*/  IMAD.IADD R9, R5, 0x1, R6 ;  /* 0x0000000105097824 */ /* 0x000fc800078e0206 */
[----:B------:R-:W-:-:S05]  /*3190*/  VIADD R5, R9, 0xffffffff ;  /* 0xffffffff09057836 */ /* 0x000fca0000000000 */
[----:B------:R-:W-:-:S13]  /*31a0*/  ISETP.GE.U32.AND P0, PT, R5, 0xfe, PT ;  /* 0x000000fe0500780c */ /* 0x000fda0003f06070 */
[----:B------:R-:W-:Y:S05]  /*31b0*/  @!P0 BRA `(.L_x_25) ;  /* 0x0000000000808947 */ /* 0x000fea0003800000 */
[----:B------:R-:W-:-:S13]  /*31c0*/  ISETP.GT.AND P0, PT, R9, 0xfe, PT ;  /* 0x000000fe0900780c */ /* 0x000fda0003f04270 */
[----:B------:R-:W-:Y:S05]  /*31d0*/  @P0 BRA `(.L_x_26) ;  /* 0x00000000006c0947 */ /* 0x000fea0003800000 */
[----:B------:R-:W-:-:S13]  /*31e0*/  ISETP.GE.AND P0, PT, R9, 0x1, PT ;  /* 0x000000010900780c */ /* 0x000fda0003f06270 */
[----:B------:R-:W-:Y:S05]  /*31f0*/  @P0 BRA `(.L_x_27) ;  /* 0x0000000000980947 */ /* 0x000fea0003800000 */
[----:B------:R-:W-:Y:S02]  /*3200*/  ISETP.GE.AND P0, PT, R9, -0x18, PT ;  /* 0xffffffe80900780c */ /* 0x000fe40003f06270 */
[----:B------:R-:W-:-:S11]  /*3210*/  LOP3.LUT R8, R8, 0x80000000, RZ, 0xc0, !PT ;  /* 0x8000000008087812 */ /* 0x000fd600078ec0ff */
[----:B------:R-:W-:Y:S05]  /*3220*/  @!P0 BRA `(.L_x_27) ;  /* 0x00000000008c8947 */ /* 0x000fea0003800000 */
[CC--:B------:R-:W-:Y:S01]  /*3230*/  FFMA.RZ R5, R2.reuse, R10.reuse, R11 ;  /* 0x0000000a02057223 */ /* 0x0c0fe2000000c00b */
[C---:B------:R-:W-:Y:S01]  /*3240*/  VIADD R7, R9.reuse, 0x20 ;  /* 0x0000002009077836 */ /* 0x040fe20000000000 */
[C---:B------:R-:W-:Y:S02]  /*3250*/  ISETP.NE.AND P2, PT, R9.reuse, RZ, PT ;  /* 0x000000ff0900720c */ /* 0x040fe40003f45270 */
[----:B------:R-:W-:Y:S01]  /*3260*/  ISETP.NE.AND P1, PT, R9, RZ, PT ;  /* 0x000000ff0900720c */ /* 0x000fe20003f25270 */
[----:B------:R-:W-:Y:S01]  /*3270*/  IMAD.MOV R9, RZ, RZ, -R9 ;  /* 0x000000ffff097224 */ /* 0x000fe200078e0a09 */
[----:B------:R-:W-:Y:S01]  /*3280*/  LOP3.LUT R6, R5, 0x7fffff, RZ, 0xc0, !PT ;  /* 0x007fffff05067812 */ /* 0x000fe200078ec0ff */
[CCC-:B------:R-:W-:Y:S01]  /*3290*/  FFMA.RP R5, R2.reuse, R10.reuse, R11.reuse ;  /* 0x0000000a02057223 */ /* 0x1c0fe2000000800b */
[----:B------:R-:W-:Y:S02]  /*32a0*/  FFMA.RM R2, R2, R10, R11 ;  /* 0x0000000a02027223 */ /* 0x000fe4000000400b */
[----:B------:R-:W-:-:S03]  /*32b0*/  LOP3.LUT R6, R6, 0x800000, RZ, 0xfc, !PT ;  /* 0x0080000006067812 */ /* 0x000fc600078efcff */
[----:B------:R-:W-:Y:S02]  /*32c0*/  FSETP.NEU.FTZ.AND P0, PT, R5, R2, PT ;  /* 0x000000020500720b */ /* 0x000fe40003f1d000 */
[----:B------:R-:W-:Y:S02]  /*32d0*/  SHF.L.U32 R7, R6, R7, RZ ;  /* 0x0000000706077219 */ /* 0x000fe400000006ff */
[----:B------:R-:W-:Y:S02]  /*32e0*/  SEL R5, R9, RZ, P2 ;  /* 0x000000ff09057207 */ /* 0x000fe40001000000 */
[----:B------:R-:W-:Y:S02]  /*32f0*/  ISETP.NE.AND P1, PT, R7, RZ, P1 ;  /* 0x000000ff0700720c */ /* 0x000fe40000f25270 */
[----:B------:R-:W-:Y:S02]  /*3300*/  SHF.R.U32.HI R5, RZ, R5, R6 ;  /* 0x00000005ff057219 */ /* 0x000fe40000011606 */
[----:B------:R-:W-:-:S02]  /*3310*/  PLOP3.LUT P0, PT, P0, P1, PT, 0xf8, 0x8f ;  /* 0x00000000008f781c */ /* 0x000fc40000703f70 */
[----:B------:R-:W-:Y:S02]  /*3320*/  SHF.R.U32.HI R7, RZ, 0x1, R5 ;  /* 0x00000001ff077819 */ /* 0x000fe40000011605 */
[----:B------:R-:W-:-:S04]  /*3330*/  SEL R2, RZ, 0x1, !P0 ;  /* 0x00000001ff027807 */ /* 0x000fc80004000000 */
[----:B------:R-:W-:-:S04]  /*3340*/  LOP3.LUT R2, R2, 0x1, R7, 0xf8, !PT ;  /* 0x0000000102027812 */ /* 0x000fc800078ef807 */
[----:B------:R-:W-:-:S05]  /*3350*/  LOP3.LUT R2, R2, R5, RZ, 0xc0, !PT ;  /* 0x0000000502027212 */ /* 0x000fca00078ec0ff */
[----:B------:R-:W-:-:S05]  /*3360*/  IMAD.IADD R7, R7, 0x1, R2 ;  /* 0x0000000107077824 */ /* 0x000fca00078e0202 */
[----:B------:R-:W-:Y:S01]  /*3370*/  LOP3.LUT R8, R7, R8, RZ, 0xfc, !PT ;  /* 0x0000000807087212 */ /* 0x000fe200078efcff */
[----:B------:R-:W-:Y:S06]  /*3380*/  BRA `(.L_x_27) ;  /* 0x0000000000347947 */ /* 0x000fec0003800000 */
.L_x_26:
[----:B------:R-:W-:-:S04]  /*3390*/  LOP3.LUT R8, R8, 0x80000000, RZ, 0xc0, !PT ;  /* 0x8000000008087812 */ /* 0x000fc800078ec0ff */
[----:B------:R-:W-:Y:S01]  /*33a0*/  LOP3.LUT R8, R8, 0x7f800000, RZ, 0xfc, !PT ;  /* 0x7f80000008087812 */ /* 0x000fe200078efcff */
[----:B------:R-:W-:Y:S06]  /*33b0*/  BRA `(.L_x_27) ;  /* 0x0000000000287947 */ /* 0x000fec0003800000 */
.L_x_25:
[----:B------:R-:W-:Y:S01]  /*33c0*/  IMAD R8, R6, 0x800000, R8 ;  /* 0x0080000006087824 */ /* 0x000fe200078e0208 */
[----:B------:R-:W-:Y:S06]  /*33d0*/  BRA `(.L_x_27) ;  /* 0x0000000000207947 */ /* 0x000fec0003800000 */
.L_x_24:
[----:B------:R-:W-:-:S04]  /*33e0*/  LOP3.LUT R8, R8, 0x80000000, R5, 0x48, !PT ;  /* 0x8000000008087812 */ /* 0x000fc800078e4805 */
[----:B------:R-:W-:Y:S01]  /*33f0*/  LOP3.LUT R8, R8, 0x7f800000, RZ, 0xfc, !PT ;  /* 0x7f80000008087812 */ /* 0x000fe200078efcff */
[----:B------:R-:W-:Y:S06]  /*3400*/  BRA `(.L_x_27) ;  /* 0x0000000000147947 */ /* 0x000fec0003800000 */
.L_x_23:
[----:B------:R-:W-:Y:S01]  /*3410*/  LOP3.LUT R8, R8, 0x80000000, R5, 0x48, !PT ;  /* 0x8000000008087812 */ /* 0x000fe200078e4805 */
[----:B------:R-:W-:Y:S06]  /*3420*/  BRA `(.L_x_27) ;  /* 0x00000000000c7947 */ /* 0x000fec0003800000 */
.L_x_22:
[----:B------:R-:W0:Y:S01]  /*3430*/  MUFU.RSQ R8, -QNAN ;  /* 0xffc0000000087908 */ /* 0x000e220000001400 */
[----:B------:R-:W-:Y:S05]  /*3440*/  BRA `(.L_x_27) ;  /* 0x0000000000047947 */ /* 0x000fea0003800000 */
.L_x_21:
[----:B------:R-:W-:-:S07]  /*3450*/  FADD.FTZ R8, R2, 2 ;  /* 0x4000000002087421 */ /* 0x000fce0000010000 */
.L_x_27:
[----:B------:R-:W-:-:S04]  /*3460*/  IMAD.MOV.U32 R5, RZ, RZ, 0x0 ;  /* 0x00000000ff057424 */ /* 0x000fc800078e00ff */
[----:B0-----:R-:W-:Y:S05]  /*3470*/  RET.REL.NODEC R4 `(_Z11init_weightiiPf) ;  /* 0xffffffc804e07950 */ /* 0x001fea0003c3ffff */
.L_x_28:
        /* <DEDUP_REMOVED lines=16> */
.L_x_79:


//--------------------- .text._Z26cross_entropy_softmax_gradiiPKfS0_Pf --------------------------
	.section	.text._Z26cross_entropy_softmax_gradiiPKfS0_Pf,"ax",@progbits
	.align	128
        .global         _Z26cross_entropy_softmax_gradiiPKfS0_Pf
        .type           _Z26cross_entropy_softmax_gradiiPKfS0_Pf,@function
        .size           _Z26cross_entropy_softmax_gradiiPKfS0_Pf,(.L_x_84 - _Z26cross_entropy_softmax_gradiiPKfS0_Pf)
        .other          _Z26cross_entropy_softmax_gradiiPKfS0_Pf,@"STO_CUDA_ENTRY STV_DEFAULT"
_Z26cross_entropy_softmax_gradiiPKfS0_Pf:
.text._Z26cross_entropy_softmax_gradiiPKfS0_Pf:
[----:B------:R-:W-:Y:S01]  /*0000*/  LDC R1, c[0x0][0x37c] ;  /* 0x0000df00ff017b82 */ /* 0x000fe20000000800 */
[----:B------:R-:W0:Y:S07]  /*0010*/  S2R R0, SR_TID.X ;  /* 0x0000000000007919 */ /* 0x000e2e0000002100 */
[----:B------:R-:W0:Y:S01]  /*0020*/  S2UR UR6, SR_CTAID.X ;  /* 0x00000000000679c3 */ /* 0x000e220000002500 */
[----:B------:R-:W1:Y:S07]  /*0030*/  LDCU.64 UR4, c[0x0][0x358] ;  /* 0x00006b00ff0477ac */ /* 0x000e6e0008000a00 */
[----:B------:R-:W0:Y:S08]  /*0040*/  LDC R9, c[0x0][0x360] ;  /* 0x0000d800ff097b82 */ /* 0x000e300000000800 */
[----:B------:R-:W2:Y:S08]  /*0050*/  LDC.64 R2, c[0x0][0x388] ;  /* 0x0000e200ff027b82 */ /* 0x000eb00000000a00 */
[----:B------:R-:W3:Y:S01]  /*0060*/  LDC.64 R4, c[0x0][0x390] ;  /* 0x0000e400ff047b82 */ /* 0x000ee20000000a00 */
[----:B0-----:R-:W-:-:S07]  /*0070*/  IMAD R9, R9, UR6, R0 ;  /* 0x0000000609097c24 */ /* 0x001fce000f8e0200 */
[----:B------:R-:W0:Y:S01]  /*0080*/  LDC.64 R6, c[0x0][0x398] ;  /* 0x0000e600ff067b82 */ /* 0x000e220000000a00 */
[----:B--2---:R-:W-:-:S06]  /*0090*/  IMAD.WIDE R2, R9, 0x4, R2 ;  /* 0x0000000409027825 */ /* 0x004fcc00078e0202 */
[----:B-1----:R-:W2:Y:S01]  /*00a0*/  LDG.E.CONSTANT R2, desc[UR4][R2.64] ;  /* 0x0000000402027981 */ /* 0x002ea2000c1e9900 */
[----:B---3--:R-:W-:-:S06]  /*00b0*/  IMAD.WIDE R4, R9, 0x4, R4 ;  /* 0x0000000409047825 */ /* 0x008fcc00078e0204 */
[----:B------:R-:W2:Y:S01]  /*00c0*/  LDG.E.CONSTANT R5, desc[UR4][R4.64] ;  /* 0x0000000404057981 */ /* 0x000ea2000c1e9900 */
[----:B0-----:R-:W-:-:S04]  /*00d0*/  IMAD.WIDE R6, R9, 0x4, R6 ;  /* 0x0000000409067825 */ /* 0x001fc800078e0206 */
[----:B--2---:R-:W-:-:S05]  /*00e0*/  FADD R9, R2, -R5 ;  /* 0x8000000502097221 */ /* 0x004fca0000000000 */
[----:B------:R-:W-:Y:S01]  /*00f0*/  STG.E desc[UR4][R6.64], R9 ;  /* 0x0000000906007986 */ /* 0x000fe2000c101904 */
[----:B------:R-:W-:Y:S05]  /*0100*/  EXIT ;  /* 0x000000000000794d */ /* 0x000fea0003800000 */
.L_x_29:
        /* <DEDUP_REMOVED lines=15> */
.L_x_84:


//--------------------- .text._Z13cross_entropyiiPKfS0_Pf --------------------------
	.section	.text._Z13cross_entropyiiPKfS0_Pf,"ax",@progbits
	.align	128
        .global         _Z13cross_entropyiiPKfS0_Pf
        .type           _Z13cross_entropyiiPKfS0_Pf,@function
        .size           _Z13cross_entropyiiPKfS0_Pf,(.L_x_85 - _Z13cross_entropyiiPKfS0_Pf)
        .other          _Z13cross_entropyiiPKfS0_Pf,@"STO_CUDA_ENTRY STV_DEFAULT"
_Z13cross_entropyiiPKfS0_Pf:
.text._Z13cross_entropyiiPKfS0_Pf:
[----:B------:R-:W-:Y:S01]  /*0000*/  LDC R1, c[0x0][0x37c] ;  /* 0x0000df00ff017b82 */ /* 0x000fe20000000800 */
[----:B------:R-:W0:Y:S07]  /*0010*/  S2R R0, SR_TID.X ;  /* 0x0000000000007919 */ /* 0x000e2e0000002100 */
[----:B------:R-:W0:Y:S01]  /*0020*/  S2UR UR6, SR_CTAID.X ;  /* 0x00000000000679c3 */ /* 0x000e220000002500 */
[----:B------:R-:W1:Y:S07]  /*0030*/  LDCU.64 UR4, c[0x0][0x358] ;  /* 0x00006b00ff0477ac */ /* 0x000e6e0008000a00 */
[----:B------:R-:W0:Y:S08]  /*0040*/  LDC R3, c[0x0][0x360] ;  /* 0x0000d800ff037b82 */ /* 0x000e300000000800 */
[----:B------:R-:W2:Y:S08]  /*0050*/  LDC.64 R6, c[0x0][0x388] ;  /* 0x0000e200ff067b82 */ /* 0x000eb00000000a00 */
[----:B------:R-:W3:Y:S01]  /*0060*/  LDC.64 R4, c[0x0][0x390] ;  /* 0x0000e400ff047b82 */ /* 0x000ee20000000a00 */
[----:B0-----:R-:W-:-:S04]  /*0070*/  IMAD R3, R3, UR6, R0 ;  /* 0x0000000603037c24 */ /* 0x001fc8000f8e0200 */
[----:B------:R-:W-:-:S04]  /*0080*/  IMAD R3, R3, 0xa, RZ ;  /* 0x0000000a03037824 */ /* 0x000fc800078e02ff */
[----:B--2---:R-:W-:-:S05]  /*0090*/  IMAD.WIDE R6, R3, 0x4, R6 ;  /* 0x0000000403067825 */ /* 0x004fca00078e0206 */
[----:B-1----:R-:W2:Y:S04]  /*00a0*/  LDG.E.CONSTANT R25, desc[UR4][R6.64] ;  /* 0x0000000406197981 */ /* 0x002ea8000c1e9900 */
[----:B------:R-:W4:Y:S04]  /*00b0*/  LDG.E.CONSTANT R27, desc[UR4][R6.64+0x4] ;  /* 0x00000404061b7981 */ /* 0x000f28000c1e9900 */
[----:B------:R-:W5:Y:S01]  /*00c0*/  LDG.E.CONSTANT R24, desc[UR4][R6.64+0x8] ;  /* 0x0000080406187981 */ /* 0x000f62000c1e9900 */
[----:B---3--:R-:W-:-:S03]  /*00d0*/  IMAD.WIDE R4, R3, 0x4, R4 ;  /* 0x0000000403047825 */ /* 0x008fc600078e0204 */
[----:B------:R-:W3:Y:S04]  /*00e0*/  LDG.E.CONSTANT R22, desc[UR4][R6.64+0xc] ;  /* 0x00000c0406167981 */ /* 0x000ee8000c1e9900 */
[----:B------:R-:W3:Y:S04]  /*00f0*/  LDG.E.CONSTANT R0, desc[UR4][R4.64] ;  /* 0x0000000404007981 */ /* 0x000ee8000c1e9900 */
[----:B------:R-:W3:Y:S04]  /*0100*/  LDG.E.CONSTANT R23, desc[UR4][R4.64+0x4] ;  /* 0x0000040404177981 */ /* 0x000ee8000c1e9900 */
[----:B------:R-:W3:Y:S04]  /*0110*/  LDG.E.CONSTANT R19, desc[UR4][R6.64+0x10] ;  /* 0x0000100406137981 */ /* 0x000ee8000c1e9900 */
[----:B------:R-:W3:Y:S04]  /*0120*/  LDG.E.CONSTANT R21, desc[UR4][R6.64+0x14] ;  /* 0x0000140406157981 */ /* 0x000ee8000c1e9900 */
[----:B------:R-:W3:Y:S04]  /*0130*/  LDG.E.CONSTANT R20, desc[UR4][R4.64+0x8] ;  /* 0x0000080404147981 */ /* 0x000ee8000c1e9900 */
[----:B------:R-:W3:Y:S01]  /*0140*/  LDG.E.CONSTANT R16, desc[UR4][R6.64+0x18] ;  /* 0x0000180406107981 */ /* 0x000ee2000c1e9900 */
[----:B------:R-:W-:-:S03]  /*0150*/  HFMA2 R8, -RZ, RZ, 1.5048828125, 33.21875 ;  /* 0x3e055027ff087431 */ /* 0x000fc600000001ff */
[----:B------:R-:W3:Y:S04]  /*0160*/  LDG.E.CONSTANT R13, desc[UR4][R6.64+0x1c] ;  /* 0x00001c04060d7981 */ /* 0x000ee8000c1e9900 */
[----:B------:R-:W3:Y:S04]  /*0170*/  LDG.E.CONSTANT R12, desc[UR4][R4.64+0xc] ;  /* 0x00000c04040c7981 */ /* 0x000ee8000c1e9900 */
[----:B------:R-:W3:Y:S04]  /*0180*/  LDG.E.CONSTANT R9, desc[UR4][R4.64+0x10] ;  /* 0x0000100404097981 */ /* 0x000ee8000c1e9900 */
[----:B------:R-:W3:Y:S04]  /*0190*/  LDG.E.CONSTANT R11, desc[UR4][R6.64+0x20] ;  /* 0x00002004060b7981 */ /* 0x000ee8000c1e9900 */
[----:B------:R0:W3:Y:S04]  /*01a0*/  LDG.E.CONSTANT R17, desc[UR4][R6.64+0x24] ;  /* 0x0000240406117981 */ /* 0x0000e8000c1e9900 */
[----:B------:R-:W3:Y:S01]  /*01b0*/  LDG.E.CONSTANT R6, desc[UR4][R4.64+0x1c] ;  /* 0x00001c0404067981 */ /* 0x000ee2000c1e9900 */
[----:B--2---:R-:W-:-:S04]  /*01c0*/  FMNMX R25, R25, 9.9999999747524270788e-07, !PT ;  /* 0x358637bd19197809 */ /* 0x004fc80007800000 */
[----:B------:R-:W-:-:S04]  /*01d0*/  IADD3 R2, PT, PT, R25, -0x3f2aaaab, RZ ;  /* 0xc0d5555519027810 */ /* 0x000fc80007ffe0ff */
[----:B------:R-:W-:-:S04]  /*01e0*/  LOP3.LUT R2, R2, 0xff800000, RZ, 0xc0, !PT ;  /* 0xff80000002027812 */ /* 0x000fc800078ec0ff */
[----:B------:R-:W-:-:S05]  /*01f0*/  IADD3 R15, PT, PT, R25, -R2, RZ ;  /* 0x80000002190f7210 */ /* 0x000fca0007ffe0ff */
[----:B------:R-:W-:-:S04]  /*0200*/  FADD R15, R15, -1 ;  /* 0xbf8000000f0f7421 */ /* 0x000fc80000000000 */
[----:B------:R-:W-:-:S04]  /*0210*/  FFMA R10, R15, -R8, 0.14084610342979431152 ;  /* 0x3e1039f60f0a7423 */ /* 0x000fc80000000808 */
[----:B------:R-:W-:-:S04]  /*0220*/  FFMA R10, R15, R10, -0.12148627638816833496 ;  /* 0xbdf8cdcc0f0a7423 */ /* 0x000fc8000000000a */
[----:B------:R-:W-:Y:S02]  /*0230*/  FFMA R14, R15, R10, 0.13980610668659210205 ;  /* 0x3e0f29550f0e7423 */ /* 0x000fe4000000000a */
[----:B------:R-:W2:Y:S01]  /*0240*/  LDG.E.CONSTANT R10, desc[UR4][R4.64+0x14] ;  /* 0x00001404040a7981 */ /* 0x000ea2000c1e9900 */
[----:B----4-:R-:W-:-:S04]  /*0250*/  FMNMX R27, R27, 9.9999999747524270788e-07, !PT ;  /* 0x358637bd1b1b7809 */ /* 0x010fc80007800000 */
[----:B------:R-:W-:-:S04]  /*0260*/  IADD3 R18, PT, PT, R27, -0x3f2aaaab, RZ ;  /* 0xc0d555551b127810 */ /* 0x000fc80007ffe0ff */
[----:B------:R-:W-:-:S04]  /*0270*/  LOP3.LUT R18, R18, 0xff800000, RZ, 0xc0, !PT ;  /* 0xff80000012127812 */ /* 0x000fc800078ec0ff */
[----:B------:R-:W-:-:S05]  /*0280*/  IADD3 R26, PT, PT, R27, -R18, RZ ;  /* 0x800000121b1a7210 */ /* 0x000fca0007ffe0ff */
[----:B------:R-:W-:Y:S01]  /*0290*/  FADD R26, R26, -1 ;  /* 0xbf8000001a1a7421 */ /* 0x000fe20000000000 */
[----:B------:R-:W-:-:S03]  /*02a0*/  FFMA R14, R15, R14, -0.16684235632419586182 ;  /* 0xbe2ad8b90f0e7423 */ /* 0x000fc6000000000e */
[----:B0-----:R-:W-:Y:S01]  /*02b0*/  FFMA R7, R26, -R8, 0.14084610342979431152 ;  /* 0x3e1039f61a077423 */ /* 0x001fe20000000808 */
[----:B------:R-:W-:-:S03]  /*02c0*/  FFMA R14, R15, R14, 0.20012299716472625732 ;  /* 0x3e4ced0b0f0e7423 */ /* 0x000fc6000000000e */
[----:B------:R-:W-:Y:S01]  /*02d0*/  FFMA R7, R26, R7, -0.12148627638816833496 ;  /* 0xbdf8cdcc1a077423 */ /* 0x000fe20000000007 */
[----:B------:R-:W-:-:S03]  /*02e0*/  FFMA R14, R15, R14, -0.24999669194221496582 ;  /* 0xbe7fff220f0e7423 */ /* 0x000fc6000000000e */
[----:B------:R-:W-:Y:S01]  /*02f0*/  FFMA R7, R26, R7, 0.13980610668659210205 ;  /* 0x3e0f29551a077423 */ /* 0x000fe20000000007 */
[----:B------:R-:W-:-:S03]  /*0300*/  FFMA R14, R15, R14, 0.33333182334899902344 ;  /* 0x3eaaaa780f0e7423 */ /* 0x000fc6000000000e */
[----:B------:R-:W-:Y:S01]  /*0310*/  FFMA R7, R26, R7, -0.16684235632419586182 ;  /* 0xbe2ad8b91a077423 */ /* 0x000fe20000000007 */
[----:B------:R-:W-:-:S03]  /*0320*/  FFMA R14, R15, R14, -0.5 ;  /* 0xbf0000000f0e7423 */ /* 0x000fc6000000000e */
[----:B------:R-:W-:Y:S01]  /*0330*/  FFMA R7, R26, R7, 0.20012299716472625732 ;  /* 0x3e4ced0b1a077423 */ /* 0x000fe20000000007 */
[----:B------:R-:W-:-:S03]  /*0340*/  FMUL R14, R15, R14 ;  /* 0x0000000e0f0e7220 */ /* 0x000fc60000400000 */
[C---:B------:R-:W-:Y:S01]  /*0350*/  FFMA R7, R26.reuse, R7, -0.24999669194221496582 ;  /* 0xbe7fff221a077423 */ /* 0x040fe20000000007 */
[----:B------:R-:W-:Y:S02]  /*0360*/  FFMA R15, R15, R14, R15 ;  /* 0x0000000e0f0f7223 */ /* 0x000fe4000000000f */
[----:B------:R-:W4:Y:S01]  /*0370*/  LDG.E.CONSTANT R14, desc[UR4][R4.64+0x18] ;  /* 0x00001804040e7981 */ /* 0x000f22000c1e9900 */
[----:B------:R-:W-:-:S04]  /*0380*/  FFMA R7, R26, R7, 0.33333182334899902344 ;  /* 0x3eaaaa781a077423 */ /* 0x000fc80000000007 */
[----:B------:R-:W-:Y:S01]  /*0390*/  FFMA R7, R26, R7, -0.5 ;  /* 0xbf0000001a077423 */ /* 0x000fe20000000007 */
[----:B------:R-:W-:-:S03]  /*03a0*/  I2FP.F32.S32 R2, R2 ;  /* 0x0000000200027245 */ /* 0x000fc60000201400 */
[----:B------:R-:W-:Y:S02]  /*03b0*/  FMUL R7, R26, R7 ;  /* 0x000000071a077220 */ /* 0x000fe40000400000 */
[----:B------:R-:W-:Y:S02]  /*03c0*/  FFMA R2, R2, 1.1920928955078125e-07, RZ ;  /* 0x3400000002027823 */ /* 0x000fe400000000ff */
[----:B------:R-:W-:Y:S02]  /*03d0*/  FFMA R26, R26, R7, R26 ;  /* 0x000000071a1a7223 */ /* 0x000fe4000000001a */
[----:B------:R-:W4:Y:S01]  /*03e0*/  LDG.E.CONSTANT R7, desc[UR4][R4.64+0x20] ;  /* 0x0000200404077981 */ /* 0x000f22000c1e9900 */
[----:B------:R-:W-:-:S03]  /*03f0*/  FFMA R29, R2, 0.69314718246459960938, R15 ;  /* 0x3f317218021d7823 */ /* 0x000fc6000000000f */
[----:B------:R0:W4:Y:S01]  /*0400*/  LDG.E.CONSTANT R15, desc[UR4][R4.64+0x24] ;  /* 0x00002404040f7981 */ /* 0x000122000c1e9900 */
[----:B------:R-:W-:Y:S02]  /*0410*/  ISETP.GT.U32.AND P0, PT, R25, 0x7f7fffff, PT ;  /* 0x7f7fffff1900780c */ /* 0x000fe40003f04070 */
[----:B------:R-:W-:Y:S02]  /*0420*/  I2FP.F32.S32 R2, R18 ;  /* 0x0000001200027245 */ /* 0x000fe40000201400 */
[----:B------:R-:W-:Y:S02]  /*0430*/  MOV R18, 0x7f800000 ;  /* 0x7f80000000127802 */ /* 0x000fe40000000f00 */
[----:B-----5:R-:W-:-:S07]  /*0440*/  FMNMX R24, R24, 9.9999999747524270788e-07, !PT ;  /* 0x358637bd18187809 */ /* 0x020fce0007800000 */
[----:B------:R-:W-:Y:S01]  /*0450*/  @P0 FFMA R29, R25, R18, +INF ;  /* 0x7f800000191d0423 */ /* 0x000fe20000000012 */
[----:B------:R-:W-:-:S04]  /*0460*/  IADD3 R25, PT, PT, R24, -0x3f2aaaab, RZ ;  /* 0xc0d5555518197810 */ /* 0x000fc80007ffe0ff */
[----:B------:R-:W-:-:S04]  /*0470*/  LOP3.LUT R25, R25, 0xff800000, RZ, 0xc0, !PT ;  /* 0xff80000019197812 */ /* 0x000fc800078ec0ff */
[----:B0-----:R-:W-:-:S05]  /*0480*/  IADD3 R4, PT, PT, R24, -R25, RZ ;  /* 0x8000001918047210 */ /* 0x001fca0007ffe0ff */
[----:B------:R-:W-:-:S04]  /*0490*/  FADD R4, R4, -1 ;  /* 0xbf80000004047421 */ /* 0x000fc80000000000 */
[----:B------:R-:W-:Y:S01]  /*04a0*/  FFMA R5, R4, -R8, 0.14084610342979431152 ;  /* 0x3e1039f604057423 */ /* 0x000fe20000000808 */
[----:B------:R-:W-:-:S03]  /*04b0*/  ISETP.GT.U32.AND P1, PT, R27, 0x7f7fffff, PT ;  /* 0x7f7fffff1b00780c */ /* 0x000fc60003f24070 */
[----:B------:R-:W-:-:S04]  /*04c0*/  FFMA R5, R4, R5, -0.12148627638816833496 ;  /* 0xbdf8cdcc04057423 */ /* 0x000fc80000000005 */
[----:B------:R-:W-:Y:S01]  /*04d0*/  FFMA R5, R4, R5, 0.13980610668659210205 ;  /* 0x3e0f295504057423 */ /* 0x000fe20000000005 */
[----:B------:R-:W-:-:S03]  /*04e0*/  FFMA R2, R2, 1.1920928955078125e-07, RZ ;  /* 0x3400000002027823 */ /* 0x000fc600000000ff */
[----:B------:R-:W-:Y:S01]  /*04f0*/  FFMA R5, R4, R5, -0.16684235632419586182 ;  /* 0xbe2ad8b904057423 */ /* 0x000fe20000000005 */
[----:B------:R-:W-:-:S03]  /*0500*/  FFMA R2, R2, 0.69314718246459960938, R26 ;  /* 0x3f31721802027823 */ /* 0x000fc6000000001a */
[----:B------:R-:W-:Y:S01]  /*0510*/  FFMA R5, R4, R5, 0.20012299716472625732 ;  /* 0x3e4ced0b04057423 */ /* 0x000fe20000000005 */
[----:B---3--:R-:W-:Y:S01]  /*0520*/  FFMA R0, -R0, R29, RZ ;  /* 0x0000001d00007223 */ /* 0x008fe200000001ff */
[----:B------:R-:W-:Y:S02]  /*0530*/  @P1 FFMA R2, R27, R18, +INF ;  /* 0x7f8000001b021423 */ /* 0x000fe40000000012 */
[----:B------:R-:W-:Y:S01]  /*0540*/  FFMA R29, R4, R5, -0.24999669194221496582 ;  /* 0xbe7fff22041d7423 */ /* 0x000fe20000000005 */
[----:B------:R-:W-:Y:S01]  /*0550*/  FMNMX R5, R22, 9.9999999747524270788e-07, !PT ;  /* 0x358637bd16057809 */ /* 0x000fe20007800000 */
[----:B------:R-:W-:-:S03]  /*0560*/  FFMA R27, -R23, R2, R0 ;  /* 0x00000002171b7223 */ /* 0x000fc60000000100 */
[----:B------:R-:W-:-:S04]  /*0570*/  IADD3 R2, PT, PT, R5, -0x3f2aaaab, RZ ;  /* 0xc0d5555505027810 */ /* 0x000fc80007ffe0ff */
[----:B------:R-:W-:Y:S01]  /*0580*/  LOP3.LUT R2, R2, 0xff800000, RZ, 0xc0, !PT ;  /* 0xff80000002027812 */ /* 0x000fe200078ec0ff */
[----:B------:R-:W-:-:S03]  /*0590*/  FFMA R29, R4, R29, 0.33333182334899902344 ;  /* 0x3eaaaa78041d7423 */ /* 0x000fc6000000001d */
[----:B------:R-:W-:Y:S01]  /*05a0*/  IADD3 R23, PT, PT, R5, -R2, RZ ;  /* 0x8000000205177210 */ /* 0x000fe20007ffe0ff */
[----:B------:R-:W-:-:S04]  /*05b0*/  FFMA R29, R4, R29, -0.5 ;  /* 0xbf000000041d7423 */ /* 0x000fc8000000001d */
[----:B------:R-:W-:Y:S01]  /*05c0*/  FADD R23, R23, -1 ;  /* 0xbf80000017177421 */ /* 0x000fe20000000000 */
[----:B------:R-:W-:Y:S01]  /*05d0*/  I2FP.F32.S32 R0, R25 ;  /* 0x0000001900007245 */ /* 0x000fe20000201400 */
[C---:B------:R-:W-:Y:S02]  /*05e0*/  FMUL R29, R4.reuse, R29 ;  /* 0x0000001d041d7220 */ /* 0x040fe40000400000 */
[----:B------:R-:W-:Y:S01]  /*05f0*/  FFMA R22, R23, -R8, 0.14084610342979431152 ;  /* 0x3e1039f617167423 */ /* 0x000fe20000000808 */
[----:B------:R-:W-:Y:S01]  /*0600*/  FMNMX R19, R19, 9.9999999747524270788e-07, !PT ;  /* 0x358637bd13137809 */ /* 0x000fe20007800000 */
[----:B------:R-:W-:Y:S01]  /*0610*/  FFMA R4, R4, R29, R4 ;  /* 0x0000001d04047223 */ /* 0x000fe20000000004 */
[----:B------:R-:W-:Y:S01]  /*0620*/  FFMA R25, R0, 1.1920928955078125e-07, RZ ;  /* 0x3400000000197823 */ /* 0x000fe200000000ff */
[----:B------:R-:W-:Y:S01]  /*0630*/  FFMA R22, R23, R22, -0.12148627638816833496 ;  /* 0xbdf8cdcc17167423 */ /* 0x000fe20000000016 */
[----:B------:R-:W-:Y:S02]  /*0640*/  ISETP.GT.U32.AND P0, PT, R24, 0x7f7fffff, PT ;  /* 0x7f7fffff1800780c */ /* 0x000fe40003f04070 */
[----:B------:R-:W-:Y:S01]  /*0650*/  FFMA R0, R25, 0.69314718246459960938, R4 ;  /* 0x3f31721819007823 */ /* 0x000fe20000000004 */
[----:B------:R-:W-:Y:S01]  /*0660*/  FFMA R22, R23, R22, 0.13980610668659210205 ;  /* 0x3e0f295517167423 */ /* 0x000fe20000000016 */
[----:B------:R-:W-:-:S03]  /*0670*/  IADD3 R4, PT, PT, R19, -0x3f2aaaab, RZ ;  /* 0xc0d5555513047810 */ /* 0x000fc60007ffe0ff */
[----:B------:R-:W-:Y:S01]  /*0680*/  FFMA R22, R23, R22, -0.16684235632419586182 ;  /* 0xbe2ad8b917167423 */ /* 0x000fe20000000016 */
[----:B------:R-:W-:-:S03]  /*0690*/  LOP3.LUT R4, R4, 0xff800000, RZ, 0xc0, !PT ;  /* 0xff80000004047812 */ /* 0x000fc600078ec0ff */
[----:B------:R-:W-:Y:S01]  /*06a0*/  FFMA R22, R23, R22, 0.20012299716472625732 ;  /* 0x3e4ced0b17167423 */ /* 0x000fe20000000016 */
[----:B------:R-:W-:Y:S01]  /*06b0*/  IADD3 R25, PT, PT, R19, -R4, RZ ;  /* 0x8000000413197210 */ /* 0x000fe20007ffe0ff */
[----:B------:R-:W-:Y:S02]  /*06c0*/  @P0 FFMA R0, R24, R18, +INF ;  /* 0x7f80000018000423 */ /* 0x000fe40000000012 */
[----:B------:R-:W-:Y:S02]  /*06d0*/  FFMA R22, R23, R22, -0.24999669194221496582 ;  /* 0xbe7fff2217167423 */ /* 0x000fe40000000016 */
[----:B------:R-:W-:Y:S01]  /*06e0*/  FADD R25, R25, -1 ;  /* 0xbf80000019197421 */ /* 0x000fe20000000000 */
[----:B------:R-:W-:Y:S01]  /*06f0*/  FMNMX R21, R21, 9.9999999747524270788e-07, !PT ;  /* 0x358637bd15157809 */ /* 0x000fe20007800000 */
[----:B------:R-:W-:Y:S01]  /*0700*/  FFMA R22, R23, R22, 0.33333182334899902344 ;  /* 0x3eaaaa7817167423 */ /* 0x000fe20000000016 */
[----:B------:R-:W-:Y:S01]  /*0710*/  FFMA R27, -R20, R0, R27 ;  /* 0x00000000141b7223 */ /* 0x000fe2000000011b */
[----:B------:R-:W-:Y:S01]  /*0720*/  FFMA R0, R25, -R8, 0.14084610342979431152 ;  /* 0x3e1039f619007423 */ /* 0x000fe20000000808 */
[----:B------:R-:W-:Y:S01]  /*0730*/  IADD3 R20, PT, PT, R21, -0x3f2aaaab, RZ ;  /* 0xc0d5555515147810 */ /* 0x000fe20007ffe0ff */
[----:B------:R-:W-:-:S02]  /*0740*/  FFMA R22, R23, R22, -0.5 ;  /* 0xbf00000017167423 */ /* 0x000fc40000000016 */
[----:B------:R-:W-:Y:S01]  /*0750*/  FFMA R0, R25, R0, -0.12148627638816833496 ;  /* 0xbdf8cdcc19007423 */ /* 0x000fe20000000000 */
[----:B------:R-:W-:Y:S01]  /*0760*/  LOP3.LUT R20, R20, 0xff800000, RZ, 0xc0, !PT ;  /* 0xff80000014147812 */ /* 0x000fe200078ec0ff */
[----:B------:R-:W-:Y:S02]  /*0770*/  FMUL R22, R23, R22 ;  /* 0x0000001617167220 */ /* 0x000fe40000400000 */
[----:B------:R-:W-:Y:S02]  /*0780*/  FFMA R0, R25, R0, 0.13980610668659210205 ;  /* 0x3e0f295519007423 */ /* 0x000fe40000000000 */
[----:B------:R-:W-:Y:S01]  /*0790*/  FFMA R22, R23, R22, R23 ;  /* 0x0000001617167223 */ /* 0x000fe20000000017 */
[----:B------:R-:W-:Y:S01]  /*07a0*/  IADD3 R23, PT, PT, R21, -R20, RZ ;  /* 0x8000001415177210 */ /* 0x000fe20007ffe0ff */
[----:B------:R-:W-:Y:S01]  /*07b0*/  FFMA R24, R25, R0, -0.16684235632419586182 ;  /* 0xbe2ad8b919187423 */ /* 0x000fe20000000000 */
[----:B------:R-:W-:-:S03]  /*07c0*/  I2FP.F32.S32 R0, R2 ;  /* 0x0000000200007245 */ /* 0x000fc60000201400 */
[----:B------:R-:W-:Y:S02]  /*07d0*/  FADD R23, R23, -1 ;  /* 0xbf80000017177421 */ /* 0x000fe40000000000 */
[----:B------:R-:W-:Y:S01]  /*07e0*/  FFMA R29, R0, 1.1920928955078125e-07, RZ ;  /* 0x34000000001d7823 */ /* 0x000fe200000000ff */
[----:B------:R-:W-:Y:S01]  /*07f0*/  ISETP.GT.U32.AND P0, PT, R5, 0x7f7fffff, PT ;  /* 0x7f7fffff0500780c */ /* 0x000fe20003f04070 */
[----:B------:R-:W-:Y:S01]  /*0800*/  FFMA R0, R23, -R8, 0.14084610342979431152 ;  /* 0x3e1039f617007423 */ /* 0x000fe20000000808 */
[----:B------:R-:W-:-:S03]  /*0810*/  FFMA R24, R25, R24, 0.20012299716472625732 ;  /* 0x3e4ced0b19187423 */ /* 0x000fc60000000018 */
[----:B------:R-:W-:Y:S01]  /*0820*/  FFMA R0, R23, R0, -0.12148627638816833496 ;  /* 0xbdf8cdcc17007423 */ /* 0x000fe20000000000 */
[----:B------:R-:W-:-:S03]  /*0830*/  FFMA R24, R25, R24, -0.24999669194221496582 ;  /* 0xbe7fff2219187423 */ /* 0x000fc60000000018 */
[----:B------:R-:W-:Y:S01]  /*0840*/  FFMA R0, R23, R0, 0.13980610668659210205 ;  /* 0x3e0f295517007423 */ /* 0x000fe20000000000 */
[----:B------:R-:W-:-:S03]  /*0850*/  FFMA R22, R29, 0.69314718246459960938, R22 ;  /* 0x3f3172181d167823 */ /* 0x000fc60000000016 */
[----:B------:R-:W-:Y:S01]  /*0860*/  FFMA R2, R23, R0, -0.16684235632419586182 ;  /* 0xbe2ad8b917027423 */ /* 0x000fe20000000000 */
[----:B------:R-:W-:Y:S01]  /*0870*/  @P0 FFMA R22, R5, R18, +INF ;  /* 0x7f80000005160423 */ /* 0x000fe20000000012 */
[----:B------:R-:W-:Y:S01]  /*0880*/  FFMA R24, R25, R24, 0.33333182334899902344 ;  /* 0x3eaaaa7819187423 */ /* 0x000fe20000000018 */
[----:B------:R-:W-:Y:S02]  /*0890*/  FMNMX R5, R16, 9.9999999747524270788e-07, !PT ;  /* 0x358637bd10057809 */ /* 0x000fe40007800000 */
[----:B------:R-:W-:Y:S01]  /*08a0*/  I2FP.F32.S32 R0, R4 ;  /* 0x0000000400007245 */ /* 0x000fe20000201400 */
[----:B------:R-:W-:Y:S01]  /*08b0*/  FFMA R4, R23, R2, 0.20012299716472625732 ;  /* 0x3e4ced0b17047423 */ /* 0x000fe20000000002 */
[----:B------:R-:W-:Y:S01]  /*08c0*/  FFMA R24, R25, R24, -0.5 ;  /* 0xbf00000019187423 */ /* 0x000fe20000000018 */
[----:B------:R-:W-:Y:S02]  /*08d0*/  IADD3 R16, PT, PT, R5, -0x3f2aaaab, RZ ;  /* 0xc0d5555505107810 */ /* 0x000fe40007ffe0ff */
[----:B------:R-:W-:Y:S01]  /*08e0*/  FFMA R4, R23, R4, -0.24999669194221496582 ;  /* 0xbe7fff2217047423 */ /* 0x000fe20000000004 */
[----:B------:R-:W-:Y:S01]  /*08f0*/  FMUL R24, R25, R24 ;  /* 0x0000001819187220 */ /* 0x000fe20000400000 */
[----:B------:R-:W-:-:S02]  /*0900*/  LOP3.LUT R2, R16, 0xff800000, RZ, 0xc0, !PT ;  /* 0xff80000010027812 */ /* 0x000fc400078ec0ff */
[----:B------:R-:W-:Y:S01]  /*0910*/  FFMA R16, R23, R4, 0.33333182334899902344 ;  /* 0x3eaaaa7817107423 */ /* 0x000fe20000000004 */
[----:B------:R-:W-:Y:S01]  /*0920*/  ISETP.GT.U32.AND P0, PT, R19, 0x7f7fffff, PT ;  /* 0x7f7fffff1300780c */ /* 0x000fe20003f04070 */
[----:B------:R-:W-:Y:S01]  /*0930*/  FFMA R25, R25, R24, R25 ;  /* 0x0000001819197223 */ /* 0x000fe20000000019 */
[----:B------:R-:W-:Y:S01]  /*0940*/  FFMA R0, R0, 1.1920928955078125e-07, RZ ;  /* 0x3400000000007823 */ /* 0x000fe200000000ff */
[----:B------:R-:W-:Y:S01]  /*0950*/  FFMA R16, R23, R16, -0.5 ;  /* 0xbf00000017107423 */ /* 0x000fe20000000010 */
[----:B------:R-:W-:Y:S02]  /*0960*/  ISETP.GT.U32.AND P1, PT, R21, 0x7f7fffff, PT ;  /* 0x7f7fffff1500780c */ /* 0x000fe40003f24070 */
[----:B------:R-:W-:Y:S01]  /*0970*/  FMNMX R13, R13, 9.9999999747524270788e-07, !PT ;  /* 0x358637bd0d0d7809 */ /* 0x000fe20007800000 */
[----:B------:R-:W-:Y:S01]  /*0980*/  FFMA R4, R0, 0.69314718246459960938, R25 ;  /* 0x3f31721800047823 */ /* 0x000fe20000000019 */
[----:B------:R-:W-:Y:S01]  /*0990*/  I2FP.F32.S32 R0, R20 ;  /* 0x0000001400007245 */ /* 0x000fe20000201400 */
[----:B------:R-:W-:Y:S01]  /*09a0*/  FMUL R16, R23, R16 ;  /* 0x0000001017107220 */ /* 0x000fe20000400000 */
[----:B------:R-:W-:Y:S01]  /*09b0*/  IADD3 R20, PT, PT, R13, -0x3f2aaaab, RZ ;  /* 0xc0d555550d147810 */ /* 0x000fe20007ffe0ff */
[----:B------:R-:W-:-:S02]  /*09c0*/  FFMA R12, -R12, R22, R27 ;  /* 0x000000160c0c7223 */ /* 0x000fc4000000011b */
[----:B------:R-:W-:Y:S01]  /*09d0*/  FFMA R23, R23, R16, R23 ;  /* 0x0000001017177223 */ /* 0x000fe20000000017 */
[----:B------:R-:W-:Y:S01]  /*09e0*/  FFMA R16, R0, 1.1920928955078125e-07, RZ ;  /* 0x3400000000107823 */ /* 0x000fe200000000ff */
[----:B------:R-:W-:Y:S01]  /*09f0*/  IADD3 R24, PT, PT, R5, -R2, RZ ;  /* 0x8000000205187210 */ /* 0x000fe20007ffe0ff */
[-C--:B------:R-:W-:Y:S01]  /*0a00*/  @P0 FFMA R4, R19, R18.reuse, +INF ;  /* 0x7f80000013040423 */ /* 0x080fe20000000012 */
[----:B------:R-:W-:Y:S01]  /*0a10*/  LOP3.LUT R0, R20, 0xff800000, RZ, 0xc0, !PT ;  /* 0xff80000014007812 */ /* 0x000fe200078ec0ff */
[----:B------:R-:W-:Y:S01]  /*0a20*/  FFMA R16, R16, 0.69314718246459960938, R23 ;  /* 0x3f31721810107823 */ /* 0x000fe20000000017 */
[----:B------:R-:W-:Y:S01]  /*0a30*/  @P1 FFMA R16, R21, R18, +INF ;  /* 0x7f80000015101423 */ /* 0x000fe20000000012 */
[----:B------:R-:W-:Y:S01]  /*0a40*/  FFMA R19, -R9, R4, R12 ;  /* 0x0000000409137223 */ /* 0x000fe2000000010c */
[----:B------:R-:W-:Y:S01]  /*0a50*/  IADD3 R20, PT, PT, R13, -R0, RZ ;  /* 0x800000000d147210 */ /* 0x000fe20007ffe0ff */
[----:B------:R-:W-:Y:S01]  /*0a60*/  FADD R25, R24, -1 ;  /* 0xbf80000018197421 */ /* 0x000fe20000000000 */
[----:B------:R-:W-:-:S02]  /*0a70*/  FMNMX R11, R11, 9.9999999747524270788e-07, !PT ;  /* 0x358637bd0b0b7809 */ /* 0x000fc40007800000 */
[----:B------:R-:W-:Y:S01]  /*0a80*/  FMNMX R17, R17, 9.9999999747524270788e-07, !PT ;  /* 0x358637bd11117809 */ /* 0x000fe20007800000 */
[----:B------:R-:W-:Y:S01]  /*0a90*/  FFMA R22, R25, -R8, 0.14084610342979431152 ;  /* 0x3e1039f619167423 */ /* 0x000fe20000000808 */
[----:B------:R-:W-:Y:S02]  /*0aa0*/  FADD R9, R20, -1 ;  /* 0xbf80000014097421 */ /* 0x000fe40000000000 */
[----:B------:R-:W-:Y:S01]  /*0ab0*/  IADD3 R12, PT, PT, R17, -0x3f2aaaab, RZ ;  /* 0xc0d55555110c7810 */ /* 0x000fe20007ffe0ff */
[----:B------:R-:W-:Y:S01]  /*0ac0*/  FFMA R22, R25, R22, -0.12148627638816833496 ;  /* 0xbdf8cdcc19167423 */ /* 0x000fe20000000016 */
[----:B------:R-:W-:Y:S02]  /*0ad0*/  FFMA R4, R9, -R8, 0.14084610342979431152 ;  /* 0x3e1039f609047423 */ /* 0x000fe40000000808 */
[----:B------:R-:W-:Y:S01]  /*0ae0*/  LOP3.LUT R12, R12, 0xff800000, RZ, 0xc0, !PT ;  /* 0xff8000000c0c7812 */ /* 0x000fe200078ec0ff */
[----:B------:R-:W-:Y:S01]  /*0af0*/  FFMA R22, R25, R22, 0.13980610668659210205 ;  /* 0x3e0f295519167423 */ /* 0x000fe20000000016 */
[----:B------:R-:W-:-:S02]  /*0b00*/  FFMA R4, R9, R4, -0.12148627638816833496 ;  /* 0xbdf8cdcc09047423 */ /* 0x000fc40000000004 */
[----:B------:R-:W-:Y:S01]  /*0b10*/  IADD3 R21, PT, PT, R17, -R12, RZ ;  /* 0x8000000c11157210 */ /* 0x000fe20007ffe0ff */
[----:B------:R-:W-:Y:S01]  /*0b20*/  FFMA R22, R25, R22, -0.16684235632419586182 ;  /* 0xbe2ad8b919167423 */ /* 0x000fe20000000016 */
[----:B------:R-:W-:-:S03]  /*0b30*/  FFMA R4, R9, R4, 0.13980610668659210205 ;  /* 0x3e0f295509047423 */ /* 0x000fc60000000004 */
[----:B------:R-:W-:Y:S01]  /*0b40*/  FFMA R22, R25, R22, 0.20012299716472625732 ;  /* 0x3e4ced0b19167423 */ /* 0x000fe20000000016 */
[----:B------:R-:W-:Y:S01]  /*0b50*/  FFMA R4, R9, R4, -0.16684235632419586182 ;  /* 0xbe2ad8b909047423 */ /* 0x000fe20000000004 */
[----:B------:R-:W-:Y:S02]  /*0b60*/  FADD R21, R21, -1 ;  /* 0xbf80000015157421 */ /* 0x000fe40000000000 */
[----:B------:R-:W-:Y:S01]  /*0b70*/  FFMA R22, R25, R22, -0.24999669194221496582 ;  /* 0xbe7fff2219167423 */ /* 0x000fe20000000016 */
[----:B------:R-:W-:-:S03]  /*0b80*/  FFMA R4, R9, R4, 0.20012299716472625732 ;  /* 0x3e4ced0b09047423 */ /* 0x000fc60000000004 */
[----:B------:R-:W-:Y:S01]  /*0b90*/  FFMA R22, R25, R22, 0.33333182334899902344 ;  /* 0x3eaaaa7819167423 */ /* 0x000fe20000000016 */
[----:B------:R-:W-:Y:S01]  /*0ba0*/  FFMA R4, R9, R4, -0.24999669194221496582 ;  /* 0xbe7fff2209047423 */ /* 0x000fe20000000004 */
[----:B------:R-:W-:Y:S02]  /*0bb0*/  ISETP.GT.U32.AND P0, PT, R5, 0x7f7fffff, PT ;  /* 0x7f7fffff0500780c */ /* 0x000fe40003f04070 */
[----:B------:R-:W-:Y:S01]  /*0bc0*/  FFMA R22, R25, R22, -0.5 ;  /* 0xbf00000019167423 */ /* 0x000fe20000000016 */
[----:B------:R-:W-:Y:S01]  /*0bd0*/  FFMA R4, R9, R4, 0.33333182334899902344 ;  /* 0x3eaaaa7809047423 */ /* 0x000fe20000000004 */
[----:B------:R-:W-:Y:S01]  /*0be0*/  I2FP.F32.S32 R2, R2 ;  /* 0x0000000200027245 */ /* 0x000fe20000201400 */
[----:B--2---:R-:W-:Y:S01]  /*0bf0*/  FFMA R19, -R10, R16, R19 ;  /* 0x000000100a137223 */ /* 0x004fe20000000113 */
[----:B------:R-:W-:-:S04]  /*0c00*/  IADD3 R10, PT, PT, R11, -0x3f2aaaab, RZ ;  /* 0xc0d555550b0a7810 */ /* 0x000fc80007ffe0ff */
[----:B------:R-:W-:-:S04]  /*0c10*/  LOP3.LUT R10, R10, 0xff800000, RZ, 0xc0, !PT ;  /* 0xff8000000a0a7812 */ /* 0x000fc800078ec0ff */
[----:B------:R-:W-:-:S05]  /*0c20*/  IADD3 R23, PT, PT, R11, -R10, RZ ;  /* 0x8000000a0b177210 */ /* 0x000fca0007ffe0ff */
[----:B------:R-:W-:-:S04]  /*0c30*/  FADD R23, R23, -1 ;  /* 0xbf80000017177421 */ /* 0x000fc80000000000 */
[-C--:B------:R-:W-:Y:S01]  /*0c40*/  FFMA R16, R23, -R8.reuse, 0.14084610342979431152 ;  /* 0x3e1039f617107423 */ /* 0x080fe20000000808 */
[----:B------:R-:W-:-:S03]  /*0c50*/  FFMA R8, R21, -R8, 0.14084610342979431152 ;  /* 0x3e1039f615087423 */ /* 0x000fc60000000808 */
[----:B------:R-:W-:Y:S01]  /*0c60*/  FFMA R16, R23, R16, -0.12148627638816833496 ;  /* 0xbdf8cdcc17107423 */ /* 0x000fe20000000010 */
[----:B------:R-:W-:-:S03]  /*0c70*/  FFMA R8, R21, R8, -0.12148627638816833496 ;  /* 0xbdf8cdcc15087423 */ /* 0x000fc60000000008 */
[----:B------:R-:W-:Y:S01]  /*0c80*/  FFMA R16, R23, R16, 0.13980610668659210205 ;  /* 0x3e0f295517107423 */ /* 0x000fe20000000010 */
[----:B------:R-:W-:-:S03]  /*0c90*/  FFMA R8, R21, R8, 0.13980610668659210205 ;  /* 0x3e0f295515087423 */ /* 0x000fc60000000008 */
[----:B------:R-:W-:Y:S01]  /*0ca0*/  FFMA R16, R23, R16, -0.16684235632419586182 ;  /* 0xbe2ad8b917107423 */ /* 0x000fe20000000010 */
[----:B------:R-:W-:Y:S01]  /*0cb0*/  FMUL R22, R25, R22 ;  /* 0x0000001619167220 */ /* 0x000fe20000400000 */
[----:B------:R-:W-:Y:S01]  /*0cc0*/  FFMA R4, R9, R4, -0.5 ;  /* 0xbf00000009047423 */ /* 0x000fe20000000004 */
[----:B------:R-:W-:Y:S01]  /*0cd0*/  FFMA R8, R21, R8, -0.16684235632419586182 ;  /* 0xbe2ad8b915087423 */ /* 0x000fe20000000008 */
[----:B------:R-:W-:Y:S01]  /*0ce0*/  FFMA R16, R23, R16, 0.20012299716472625732 ;  /* 0x3e4ced0b17107423 */ /* 0x000fe20000000010 */
[----:B------:R-:W-:Y:S01]  /*0cf0*/  ISETP.GT.U32.AND P1, PT, R13, 0x7f7fffff, PT ;  /* 0x7f7fffff0d00780c */ /* 0x000fe20003f24070 */
[----:B------:R-:W-:Y:S01]  /*0d00*/  FFMA R25, R25, R22, R25 ;  /* 0x0000001619197223 */ /* 0x000fe20000000019 */
[----:B------:R-:W-:Y:S01]  /*0d10*/  FFMA R2, R2, 1.1920928955078125e-07, RZ ;  /* 0x3400000002027823 */ /* 0x000fe200000000ff */
[----:B------:R-:W-:Y:S01]  /*0d20*/  FMUL R4, R9, R4 ;  /* 0x0000000409047220 */ /* 0x000fe20000400000 */
[----:B------:R-:W-:Y:S01]  /*0d30*/  FFMA R8, R21, R8, 0.20012299716472625732 ;  /* 0x3e4ced0b15087423 */ /* 0x000fe20000000008 */
[----:B------:R-:W-:Y:S01]  /*0d40*/  FFMA R16, R23, R16, -0.24999669194221496582 ;  /* 0xbe7fff2217107423 */ /* 0x000fe20000000010 */
[----:B------:R-:W-:Y:S01]  /*0d50*/  I2FP.F32.S32 R0, R0 ;  /* 0x0000000000007245 */ /* 0x000fe20000201400 */
[----:B------:R-:W-:Y:S01]  /*0d60*/  FFMA R2, R2, 0.69314718246459960938, R25 ;  /* 0x3f31721802027823 */ /* 0x000fe20000000019 */
[----:B------:R-:W-:Y:S01]  /*0d70*/  FFMA R8, R21, R8, -0.24999669194221496582 ;  /* 0xbe7fff2215087423 */ /* 0x000fe20000000008 */
[----:B------:R-:W-:Y:S01]  /*0d80*/  FFMA R9, R9, R4, R9 ;  /* 0x0000000409097223 */ /* 0x000fe20000000009 */
[----:B------:R-:W-:Y:S01]  /*0d90*/  @P0 FFMA R2, R5, R18, +INF ;  /* 0x7f80000005020423 */ /* 0x000fe20000000012 */
[----:B------:R-:W-:Y:S01]  /*0da0*/  FFMA R16, R23, R16, 0.33333182334899902344 ;  /* 0x3eaaaa7817107423 */ /* 0x000fe20000000010 */
[----:B------:R-:W0:Y:S01]  /*0db0*/  LDC.64 R4, c[0x0][0x398] ;  /* 0x0000e600ff047b82 */ /* 0x000e220000000a00 */
[----:B------:R-:W-:Y:S01]  /*0dc0*/  FFMA R0, R0, 1.1920928955078125e-07, RZ ;  /* 0x3400000000007823 */ /* 0x000fe200000000ff */
[----:B------:R-:W-:Y:S01]  /*0dd0*/  FFMA R8, R21, R8, 0.33333182334899902344 ;  /* 0x3eaaaa7815087423 */ /* 0x000fe20000000008 */
[----:B------:R-:W-:Y:S01]  /*0de0*/  FFMA R16, R23, R16, -0.5 ;  /* 0xbf00000017107423 */ /* 0x000fe20000000010 */
[----:B------:R-:W-:Y:S01]  /*0df0*/  ISETP.GT.U32.AND P0, PT, R11, 0x7f7fffff, PT ;  /* 0x7f7fffff0b00780c */ /* 0x000fe20003f04070 */
[----:B------:R-:W-:Y:S01]  /*0e00*/  FFMA R9, R0, 0.69314718246459960938, R9 ;  /* 0x3f31721800097823 */ /* 0x000fe20000000009 */
[----:B------:R-:W-:Y:S01]  /*0e10*/  @P1 FFMA R9, R13, R18, +INF ;  /* 0x7f8000000d091423 */ /* 0x000fe20000000012 */
[----:B------:R-:W-:Y:S01]  /*0e20*/  I2FP.F32.S32 R0, R10 ;  /* 0x0000000a00007245 */ /* 0x000fe20000201400 */
[----:B------:R-:W-:Y:S01]  /*0e30*/  FFMA R8, R21, R8, -0.5 ;  /* 0xbf00000015087423 */ /* 0x000fe20000000008 */
[----:B------:R-:W-:Y:S01]  /*0e40*/  FMUL R16, R23, R16 ;  /* 0x0000001017107220 */ /* 0x000fe20000400000 */
[----:B------:R-:W-:Y:S01]  /*0e50*/  ISETP.GT.U32.AND P1, PT, R17, 0x7f7fffff, PT ;  /* 0x7f7fffff1100780c */ /* 0x000fe20003f24070 */
[----:B----4-:R-:W-:Y:S01]  /*0e60*/  FFMA R19, -R14, R2, R19 ;  /* 0x000000020e137223 */ /* 0x010fe20000000113 */
[----:B------:R-:W-:Y:S01]  /*0e70*/  I2FP.F32.S32 R2, R12 ;  /* 0x0000000c00027245 */ /* 0x000fe20000201400 */
[----:B------:R-:W-:Y:S01]  /*0e80*/  FMUL R8, R21, R8 ;  /* 0x0000000815087220 */ /* 0x000fe20000400000 */
[----:B------:R-:W-:-:S04]  /*0e90*/  IMAD.HI R3, R3, 0x66666667, RZ ;  /* 0x6666666703037827 */ /* 0x000fc800078e02ff */
[----:B------:R-:W-:Y:S01]  /*0ea0*/  FFMA R23, R23, R16, R23 ;  /* 0x0000001017177223 */ /* 0x000fe20000000017 */
[----:B------:R-:W-:Y:S01]  /*0eb0*/  FFMA R0, R0, 1.1920928955078125e-07, RZ ;  /* 0x3400000000007823 */ /* 0x000fe200000000ff */
[----:B------:R-:W-:Y:S01]  /*0ec0*/  FFMA R21, R21, R8, R21 ;  /* 0x0000000815157223 */ /* 0x000fe20000000015 */
[----:B------:R-:W-:Y:S01]  /*0ed0*/  FFMA R2, R2, 1.1920928955078125e-07, RZ ;  /* 0x3400000002027823 */ /* 0x000fe200000000ff */
[----:B------:R-:W-:Y:S01]  /*0ee0*/  SHF.R.U32.HI R8, RZ, 0x1f, R3 ;  /* 0x0000001fff087819 */ /* 0x000fe20000011603 */
[----:B------:R-:W-:Y:S01]  /*0ef0*/  FFMA R0, R0, 0.69314718246459960938, R23 ;  /* 0x3f31721800007823 */ /* 0x000fe20000000017 */
[----:B------:R-:W-:Y:S01]  /*0f00*/  FFMA R6, -R6, R9, R19 ;  /* 0x0000000906067223 */ /* 0x000fe20000000113 */
[----:B------:R-:W-:Y:S01]  /*0f10*/  @P0 FFMA R0, R11, R18, +INF ;  /* 0x7f8000000b000423 */ /* 0x000fe20000000012 */
[----:B------:R-:W-:Y:S01]  /*0f20*/  FFMA R2, R2, 0.69314718246459960938, R21 ;  /* 0x3f31721802027823 */ /* 0x000fe20000000015 */
[----:B------:R-:W-:Y:S01]  /*0f30*/  LEA.HI.SX32 R3, R3, R8, 0x1e ;  /* 0x0000000803037211 */ /* 0x000fe200078ff2ff */
[----:B------:R-:W-:Y:S01]  /*0f40*/  @P1 FFMA R2, R17, R18, +INF ;  /* 0x7f80000011021423 */ /* 0x000fe20000000012 */
[----:B------:R-:W-:-:S03]  /*0f50*/  FFMA R0, -R7, R0, R6 ;  /* 0x0000000007007223 */ /* 0x000fc60000000106 */
[----:B0-----:R-:W-:-:S04]  /*0f60*/  IMAD.WIDE R4, R3, 0x4, R4 ;  /* 0x0000000403047825 */ /* 0x001fc800078e0204 */
[----:B------:R-:W-:-:S05]  /*0f70*/  FFMA R15, -R15, R2, R0 ;  /* 0x000000020f0f7223 */ /* 0x000fca0000000100 */
[----:B------:R-:W-:Y:S01]  /*0f80*/  STG.E desc[UR4][R4.64], R15 ;  /* 0x0000000f04007986 */ /* 0x000fe2000c101904 */
[----:B------:R-:W-:Y:S05]  /*0f90*/  EXIT ;  /* 0x000000000000794d */ /* 0x000fea0003800000 */
.L_x_30:
        /* <DEDUP_REMOVED lines=14> */
.L_x_85:


//--------------------- .text._Z12update_layeriiifPfS_PKfS1_ --------------------------
	.section	.text._Z12update_layeriiifPfS_PKfS1_,"ax",@progbits
	.align	128
        .global         _Z12update_layeriiifPfS_PKfS1_
        .type           _Z12update_layeriiifPfS_PKfS1_,@function
        .size           _Z12update_layeriiifPfS_PKfS1_,(.L_x_80 - _Z12update_layeriiifPfS_PKfS1_)
        .other          _Z12update_layeriiifPfS_PKfS1_,@"STO_CUDA_ENTRY STV_DEFAULT"
_Z12update_layeriiifPfS_PKfS1_:
.text._Z12update_layeriiifPfS_PKfS1_:
[----:B------:R-:W-:Y:S01]  /*0000*/  LDC R1, c[0x0][0x37c] ;  /* 0x0000df00ff017b82 */ /* 0x000fe20000000800 */
[----:B------:R-:W0:Y:S07]  /*0010*/  S2R R5, SR_TID.Y ;  /* 0x0000000000057919 */ /* 0x000e2e0000002200 */
[----:B------:R-:W1:Y:S01]  /*0020*/  LDC R3, c[0x0][0x360] ;  /* 0x0000d800ff037b82 */ /* 0x000e620000000800 */
[----:B------:R-:W1:Y:S07]  /*0030*/  S2R R2, SR_TID.X ;  /* 0x0000000000027919 */ /* 0x000e6e0000002100 */
[----:B------:R-:W0:Y:S08]  /*0040*/  S2UR UR5, SR_CTAID.Y ;  /* 0x00000000000579c3 */ /* 0x000e300000002600 */
[----:B------:R-:W0:Y:S08]  /*0050*/  LDC R0, c[0x0][0x364] ;  /* 0x0000d900ff007b82 */ /* 0x000e300000000800 */
[----:B------:R-:W1:Y:S08]  /*0060*/  S2UR UR4, SR_CTAID.X ;  /* 0x00000000000479c3 */ /* 0x000e700000002500 */
[----:B------:R-:W2:Y:S01]  /*0070*/  LDC.64 R12, c[0x0][0x380] ;  /* 0x0000e000ff0c7b82 */ /* 0x000ea20000000a00 */
[----:B0-----:R-:W-:-:S02]  /*0080*/  IMAD R0, R0, UR5, R5 ;  /* 0x0000000500007c24 */ /* 0x001fc4000f8e0205 */
[----:B-1----:R-:W-:-:S03]  /*0090*/  IMAD R3, R3, UR4, R2 ;  /* 0x0000000403037c24 */ /* 0x002fc6000f8e0202 */
[----:B--2---:R-:W-:-:S04]  /*00a0*/  ISETP.GE.AND P0, PT, R0, R13, PT ;  /* 0x0000000d0000720c */ /* 0x004fc80003f06270 */
[----:B------:R-:W-:-:S13]  /*00b0*/  ISETP.GE.OR P0, PT, R3, R12, P0 ;  /* 0x0000000c0300720c */ /* 0x000fda0000706670 */
[----:B------:R-:W-:Y:S05]  /*00c0*/  @P0 EXIT ;  /* 0x000000000000094d */ /* 0x000fea0003800000 */
[----:B------:R-:W0:Y:S01]  /*00d0*/  LDC R2, c[0x0][0x388] ;  /* 0x0000e200ff027b82 */ /* 0x000e220000000800 */
[----:B------:R-:W1:Y:S01]  /*00e0*/  LDCU.64 UR6, c[0x0][0x358] ;  /* 0x00006b00ff0677ac */ /* 0x000e620008000a00 */
[----:B------:R-:W-:Y:S01]  /*00f0*/  HFMA2 R15, -RZ, RZ, 0, 0 ;  /* 0x00000000ff0f7431 */ /* 0x000fe200000001ff */
[----:B------:R-:W-:Y:S02]  /*0100*/  MOV R11, RZ ;  /* 0x000000ff000b7202 */ /* 0x000fe40000000f00 */
[----:B0-----:R-:W-:-:S13]  /*0110*/  ISETP.GE.AND P0, PT, R2, 0x1, PT ;  /* 0x000000010200780c */ /* 0x001fda0003f06270 */
[----:B-1----:R-:W-:Y:S05]  /*0120*/  @!P0 BRA `(.L_x_31) ;  /* 0x0000000800108947 */ /* 0x002fea0003800000 */
[C---:B------:R-:W-:Y:S02]  /*0130*/  ISETP.GE.U32.AND P0, PT, R2.reuse, 0x8, PT ;  /* 0x000000080200780c */ /* 0x040fe40003f06070 */
[----:B------:R-:W-:Y:S02]  /*0140*/  LOP3.LUT R5, R2, 0x7, RZ, 0xc0, !PT ;  /* 0x0000000702057812 */ /* 0x000fe400078ec0ff */
[----:B------:R-:W-:Y:S02]  /*0150*/  MOV R11, RZ ;  /* 0x000000ff000b7202 */ /* 0x000fe40000000f00 */
[----:B------:R-:W-:Y:S02]  /*0160*/  ISETP.NE.AND P1, PT, R5, RZ, PT ;  /* 0x000000ff0500720c */ /* 0x000fe40003f25270 */
[----:B------:R-:W-:Y:S02]  /*0170*/  MOV R7, RZ ;  /* 0x000000ff00077202 */ /* 0x000fe40000000f00 */
[----:B------:R-:W-:-:S03]  /*0180*/  MOV R15, RZ ;  /* 0x000000ff000f7202 */ /* 0x000fc60000000f00 */
[----:B------:R-:W-:Y:S06]  /*0190*/  @!P0 BRA `(.L_x_32) ;  /* 0x0000000000f08947 */ /* 0x000fec0003800000 */
[----:B------:R-:W-:Y:S01]  /*01a0*/  LOP3.LUT R7, R2, 0x7ffffff8, RZ, 0xc0, !PT ;  /* 0x7ffffff802077812 */ /* 0x000fe200078ec0ff */
[----:B------:R-:W-:Y:S01]  /*01b0*/  HFMA2 R11, -RZ, RZ, 0, 0 ;  /* 0x00000000ff0b7431 */ /* 0x000fe200000001ff */
[----:B------:R-:W-:Y:S02]  /*01c0*/  MOV R6, R0 ;  /* 0x0000000000067202 */ /* 0x000fe40000000f00 */
[----:B------:R-:W-:Y:S02]  /*01d0*/  MOV R9, R3 ;  /* 0x0000000300097202 */ /* 0x000fe40000000f00 */
[----:B------:R-:W-:-:S07]  /*01e0*/  IADD3 R10, PT, PT, -R7, RZ, RZ ;  /* 0x000000ff070a7210 */ /* 0x000fce0007ffe1ff */
.L_x_33:
[----:B------:R-:W0:Y:S08]  /*01f0*/  LDC.64 R24, c[0x0][0x3a0] ;  /* 0x0000e800ff187b82 */ /* 0x000e300000000a00 */
[----:B------:R-:W1:Y:S01]  /*0200*/  LDC.64 R28, c[0x0][0x3a8] ;  /* 0x0000ea00ff1c7b82 */ /* 0x000e620000000a00 */
[----:B0-----:R-:W-:-:S05]  /*0210*/  IMAD.WIDE R24, R6, 0x4, R24 ;  /* 0x0000000406187825 */ /* 0x001fca00078e0218 */
[----:B------:R-:W2:Y:S01]  /*0220*/  LDG.E.CONSTANT R8, desc[UR6][R24.64] ;  /* 0x0000000618087981 */ /* 0x000ea2000c1e9900 */
[----:B-1----:R-:W-:-:S04]  /*0230*/  IMAD.WIDE R28, R9, 0x4, R28 ;  /* 0x00000004091c7825 */ /* 0x002fc800078e021c */
[C---:B------:R-:W-:Y:S01]  /*0240*/  IMAD.WIDE R22, R13.reuse, 0x4, R24 ;  /* 0x000000040d167825 */ /* 0x040fe200078e0218 */
[----:B------:R-:W2:Y:S03]  /*0250*/  LDG.E.CONSTANT R14, desc[UR6][R28.64] ;  /* 0x000000061c0e7981 */ /* 0x000ea6000c1e9900 */
[----:B------:R-:W-:Y:S01]  /*0260*/  IMAD.WIDE R16, R12, 0x4, R28 ;  /* 0x000000040c107825 */ /* 0x000fe200078e021c */
[----:B------:R-:W3:Y:S04]  /*0270*/  LDG.E.CONSTANT R27, desc[UR6][R22.64] ;  /* 0x00000006161b7981 */ /* 0x000ee8000c1e9900 */
[----:B------:R0:W3:Y:S01]  /*0280*/  LDG.E.CONSTANT R4, desc[UR6][R16.64] ;  /* 0x0000000610047981 */ /* 0x0000e2000c1e9900 */
[----:B------:R-:W-:-:S05]  /*0290*/  IMAD.WIDE R18, R13, 0x4, R22 ;  /* 0x000000040d127825 */ /* 0x000fca00078e0216 */
[----:B------:R1:W4:Y:S01]  /*02a0*/  LDG.E.CONSTANT R26, desc[UR6][R18.64] ;  /* 0x00000006121a7981 */ /* 0x000322000c1e9900 */
[----:B0-----:R-:W-:-:S04]  /*02b0*/  IMAD.WIDE R16, R12, 0x4, R16 ;  /* 0x000000040c107825 */ /* 0x001fc800078e0210 */
[C---:B------:R-:W-:Y:S01]  /*02c0*/  IMAD.WIDE R20, R13.reuse, 0x4, R18 ;  /* 0x000000040d147825 */ /* 0x040fe200078e0212 */
[----:B------:R0:W4:Y:S03]  /*02d0*/  LDG.E.CONSTANT R24, desc[UR6][R16.64] ;  /* 0x0000000610187981 */ /* 0x000126000c1e9900 */
[C---:B------:R-:W-:Y:S01]  /*02e0*/  IMAD.WIDE R28, R12.reuse, 0x4, R16 ;  /* 0x000000040c1c7825 */ /* 0x040fe200078e0210 */
[----:B------:R-:W5:Y:S03]  /*02f0*/  LDG.E.CONSTANT R25, desc[UR6][R20.64] ;  /* 0x0000000614197981 */ /* 0x000f66000c1e9900 */
[C---:B-1----:R-:W-:Y:S01]  /*0300*/  IMAD.WIDE R18, R13.reuse, 0x4, R20 ;  /* 0x000000040d127825 */ /* 0x042fe200078e0214 */
[----:B------:R-:W5:Y:S03]  /*0310*/  LDG.E.CONSTANT R22, desc[UR6][R28.64] ;  /* 0x000000061c167981 */ /* 0x000f66000c1e9900 */
[----:B0-----:R-:W-:Y:S01]  /*0320*/  IMAD.WIDE R16, R12, 0x4, R28 ;  /* 0x000000040c107825 */ /* 0x001fe200078e021c */
[----:B------:R0:W5:Y:S04]  /*0330*/  LDG.E.CONSTANT R23, desc[UR6][R18.64] ;  /* 0x0000000612177981 */ /* 0x000168000c1e9900 */
[----:B------:R1:W5:Y:S01]  /*0340*/  LDG.E.CONSTANT R20, desc[UR6][R16.64] ;  /* 0x0000000610147981 */ /* 0x000362000c1e9900 */
[----:B0-----:R-:W-:-:S04]  /*0350*/  IMAD.WIDE R18, R13, 0x4, R18 ;  /* 0x000000040d127825 */ /* 0x001fc800078e0212 */
[----:B-1----:R-:W-:Y:S01]  /*0360*/  IMAD.WIDE R16, R12, 0x4, R16 ;  /* 0x000000040c107825 */ /* 0x002fe200078e0210 */
[----:B------:R0:W5:Y:S03]  /*0370*/  LDG.E.CONSTANT R21, desc[UR6][R18.64] ;  /* 0x0000000612157981 */ /* 0x000166000c1e9900 */
[----:B--2---:R-:W-:Y:S01]  /*0380*/  FFMA R8, R8, R14, R15 ;  /* 0x0000000e08087223 */ /* 0x004fe2000000000f */
[----:B------:R-:W-:Y:S01]  /*0390*/  FADD R29, R14, R11 ;  /* 0x0000000b0e1d7221 */ /* 0x000fe20000000000 */
[----:B------:R-:W-:-:S04]  /*03a0*/  IMAD.WIDE R14, R13, 0x4, R18 ;  /* 0x000000040d0e7825 */ /* 0x000fc800078e0212 */
[----:B0-----:R-:W-:Y:S01]  /*03b0*/  IMAD.WIDE R18, R12, 0x4, R16 ;  /* 0x000000040c127825 */ /* 0x001fe200078e0210 */
[----:B------:R0:W2:Y:S03]  /*03c0*/  LDG.E.CONSTANT R11, desc[UR6][R14.64] ;  /* 0x000000060e0b7981 */ /* 0x0000a6000c1e9900 */
[----:B---3--:R-:W-:Y:S02]  /*03d0*/  FFMA R27, R27, R4, R8 ;  /* 0x000000041b1b7223 */ /* 0x008fe40000000008 */
[----:B------:R-:W3:Y:S04]  /*03e0*/  LDG.E.CONSTANT R8, desc[UR6][R16.64] ;  /* 0x0000000610087981 */ /* 0x000ee8000c1e9900 */
[----:B------:R1:W2:Y:S01]  /*03f0*/  LDG.E.CONSTANT R28, desc[UR6][R18.64] ;  /* 0x00000006121c7981 */ /* 0x0002a2000c1e9900 */
[----:B0-----:R-:W-:-:S06]  /*0400*/  IMAD.WIDE R14, R13, 0x4, R14 ;  /* 0x000000040d0e7825 */ /* 0x001fcc00078e020e */
[----:B------:R-:W2:Y:S01]  /*0410*/  LDG.E.CONSTANT R15, desc[UR6][R14.64] ;  /* 0x000000060e0f7981 */ /* 0x000ea2000c1e9900 */
[----:B-1----:R-:W-:-:S06]  /*0420*/  IMAD.WIDE R18, R12, 0x4, R18 ;  /* 0x000000040c127825 */ /* 0x002fcc00078e0212 */
[----:B------:R-:W2:Y:S01]  /*0430*/  LDG.E.CONSTANT R18, desc[UR6][R18.64] ;  /* 0x0000000612127981 */ /* 0x000ea2000c1e9900 */
[----:B------:R-:W-:Y:S01]  /*0440*/  FADD R29, R29, R4 ;  /* 0x000000041d1d7221 */ /* 0x000fe20000000000 */
[----:B----4-:R-:W-:Y:S01]  /*0450*/  FFMA R26, R26, R24, R27 ;  /* 0x000000181a1a7223 */ /* 0x010fe2000000001b */
[----:B------:R-:W-:Y:S02]  /*0460*/  IADD3 R10, PT, PT, R10, 0x8, RZ ;  /* 0x000000080a0a7810 */ /* 0x000fe40007ffe0ff */
[----:B------:R-:W-:Y:S01]  /*0470*/  FADD R29, R29, R24 ;  /* 0x000000181d1d7221 */ /* 0x000fe20000000000 */
[----:B-----5:R-:W-:Y:S01]  /*0480*/  FFMA R26, R25, R22, R26 ;  /* 0x00000016191a7223 */ /* 0x020fe2000000001a */
[----:B------:R-:W-:Y:S02]  /*0490*/  ISETP.NE.AND P0, PT, R10, RZ, PT ;  /* 0x000000ff0a00720c */ /* 0x000fe40003f05270 */
[----:B------:R-:W-:Y:S01]  /*04a0*/  FADD R29, R29, R22 ;  /* 0x000000161d1d7221 */ /* 0x000fe20000000000 */
[----:B------:R-:W-:-:S03]  /*04b0*/  FFMA R26, R23, R20, R26 ;  /* 0x00000014171a7223 */ /* 0x000fc6000000001a */
[----:B------:R-:W-:Y:S01]  /*04c0*/  FADD R29, R29, R20 ;  /* 0x000000141d1d7221 */ /* 0x000fe20000000000 */
[----:B------:R-:W-:Y:S02]  /*04d0*/  LEA R6, R13, R6, 0x3 ;  /* 0x000000060d067211 */ /* 0x000fe400078e18ff */
[----:B------:R-:W-:Y:S01]  /*04e0*/  LEA R9, R12, R9, 0x3 ;  /* 0x000000090c097211 */ /* 0x000fe200078e18ff */
[----:B---3--:R-:W-:Y:S01]  /*04f0*/  FFMA R26, R21, R8, R26 ;  /* 0x00000008151a7223 */ /* 0x008fe2000000001a */
[----:B------:R-:W-:-:S03]  /*0500*/  FADD R29, R29, R8 ;  /* 0x000000081d1d7221 */ /* 0x000fc60000000000 */
[----:B--2---:R-:W-:Y:S01]  /*0510*/  FFMA R26, R11, R28, R26 ;  /* 0x0000001c0b1a7223 */ /* 0x004fe2000000001a */
[----:B------:R-:W-:-:S03]  /*0520*/  FADD R29, R29, R28 ;  /* 0x0000001c1d1d7221 */ /* 0x000fc60000000000 */
[----:B------:R-:W-:Y:S01]  /*0530*/  FFMA R15, R15, R18, R26 ;  /* 0x000000120f0f7223 */ /* 0x000fe2000000001a */
[----:B------:R-:W-:Y:S01]  /*0540*/  FADD R11, R29, R18 ;  /* 0x000000121d0b7221 */ /* 0x000fe20000000000 */
[----:B------:R-:W-:Y:S06]  /*0550*/  @P0 BRA `(.L_x_33) ;  /* 0xfffffffc00240947 */ /* 0x000fec000383ffff */
.L_x_32:
[----:B------:R-:W-:Y:S05]  /*0560*/  @!P1 BRA `(.L_x_31) ;  /* 0x0000000400009947 */ /* 0x000fea0003800000 */
[----:B------:R-:W-:Y:S02]  /*0570*/  ISETP.GE.U32.AND P0, PT, R5, 0x4, PT ;  /* 0x000000040500780c */ /* 0x000fe40003f06070 */
[----:B------:R-:W-:-:S04]  /*0580*/  LOP3.LUT R14, R2, 0x3, RZ, 0xc0, !PT ;  /* 0x00000003020e7812 */ /* 0x000fc800078ec0ff */
[----:B------:R-:W-:-:S07]  /*0590*/  ISETP.NE.AND P1, PT, R14, RZ, PT ;  /* 0x000000ff0e00720c */ /* 0x000fce0003f25270 */
[----:B------:R-:W-:Y:S06]  /*05a0*/  @!P0 BRA `(.L_x_34) ;  /* 0x0000000000748947 */ /* 0x000fec0003800000 */
[----:B------:R-:W0:Y:S01]  /*05b0*/  LDC.64 R24, c[0x0][0x3a0] ;  /* 0x0000e800ff187b82 */ /* 0x000e220000000a00 */
[C---:B------:R-:W-:Y:S02]  /*05c0*/  IMAD R5, R7.reuse, R13, R0 ;  /* 0x0000000d07057224 */ /* 0x040fe400078e0200 */
[----:B------:R-:W-:-:S05]  /*05d0*/  IMAD R9, R7, R12, R3 ;  /* 0x0000000c07097224 */ /* 0x000fca00078e0203 */
[----:B------:R-:W1:Y:S01]  /*05e0*/  LDC.64 R26, c[0x0][0x3a8] ;  /* 0x0000ea00ff1a7b82 */ /* 0x000e620000000a00 */
[----:B0-----:R-:W-:-:S05]  /*05f0*/  IMAD.WIDE R24, R5, 0x4, R24 ;  /* 0x0000000405187825 */ /* 0x001fca00078e0218 */
[----:B------:R-:W2:Y:S01]  /*0600*/  LDG.E.CONSTANT R6, desc[UR6][R24.64] ;  /* 0x0000000618067981 */ /* 0x000ea2000c1e9900 */
[----:B-1----:R-:W-:-:S04]  /*0610*/  IMAD.WIDE R26, R9, 0x4, R26 ;  /* 0x00000004091a7825 */ /* 0x002fc800078e021a */
[----:B------:R-:W-:Y:S01]  /*0620*/  IMAD.WIDE R8, R13, 0x4, R24 ;  /* 0x000000040d087825 */ /* 0x000fe200078e0218 */
[----:B------:R-:W2:Y:S03]  /*0630*/  LDG.E.CONSTANT R10, desc[UR6][R26.64] ;  /* 0x000000061a0a7981 */ /* 0x000ea6000c1e9900 */
[----:B------:R-:W-:-:S04]  /*0640*/  IMAD.WIDE R16, R12, 0x4, R26 ;  /* 0x000000040c107825 */ /* 0x000fc800078e021a */
[C---:B------:R-:W-:Y:S02]  /*0650*/  IMAD.WIDE R18, R13.reuse, 0x4, R8 ;  /* 0x000000040d127825 */ /* 0x040fe400078e0208 */
[----:B------:R-:W3:Y:S02]  /*0660*/  LDG.E.CONSTANT R9, desc[UR6][R8.64] ;  /* 0x0000000608097981 */ /* 0x000ee4000c1e9900 */
[C---:B------:R-:W-:Y:S02]  /*0670*/  IMAD.WIDE R4, R12.reuse, 0x4, R16 ;  /* 0x000000040c047825 */ /* 0x040fe400078e0210 */
[----:B------:R-:W3:Y:S02]  /*0680*/  LDG.E.CONSTANT R17, desc[UR6][R16.64] ;  /* 0x0000000610117981 */ /* 0x000ee4000c1e9900 */
[----:B------:R-:W-:Y:S02]  /*0690*/  IMAD.WIDE R20, R13, 0x4, R18 ;  /* 0x000000040d147825 */ /* 0x000fe400078e0212 */
[----:B------:R-:W4:Y:S02]  /*06a0*/  LDG.E.CONSTANT R29, desc[UR6][R18.64] ;  /* 0x00000006121d7981 */ /* 0x000f24000c1e9900 */
[----:B------:R-:W-:-:S02]  /*06b0*/  IMAD.WIDE R22, R12, 0x4, R4 ;  /* 0x000000040c167825 */ /* 0x000fc400078e0204 */
[----:B------:R-:W4:Y:S04]  /*06c0*/  LDG.E.CONSTANT R5, desc[UR6][R4.64] ;  /* 0x0000000604057981 */ /* 0x000f28000c1e9900 */
[----:B------:R-:W5:Y:S04]  /*06d0*/  LDG.E.CONSTANT R21, desc[UR6][R20.64] ;  /* 0x0000000614157981 */ /* 0x000f68000c1e9900 */
[----:B------:R-:W5:Y:S01]  /*06e0*/  LDG.E.CONSTANT R23, desc[UR6][R22.64] ;  /* 0x0000000616177981 */ /* 0x000f62000c1e9900 */
[----:B------:R-:W-:Y:S01]  /*06f0*/  IADD3 R7, PT, PT, R7, 0x4, RZ ;  /* 0x0000000407077810 */ /* 0x000fe20007ffe0ff */
[----:B--2---:R-:W-:Y:S01]  /*0700*/  FFMA R6, R6, R10, R15 ;  /* 0x0000000a06067223 */ /* 0x004fe2000000000f */
[----:B------:R-:W-:-:S03]  /*0710*/  FADD R10, R11, R10 ;  /* 0x0000000a0b0a7221 */ /* 0x000fc60000000000 */
[----:B---3--:R-:W-:Y:S01]  /*0720*/  FFMA R6, R9, R17, R6 ;  /* 0x0000001109067223 */ /* 0x008fe20000000006 */
[----:B------:R-:W-:-:S03]  /*0730*/  FADD R10, R10, R17 ;  /* 0x000000110a0a7221 */ /* 0x000fc60000000000 */
[----:B----4-:R-:W-:Y:S01]  /*0740*/  FFMA R6, R29, R5, R6 ;  /* 0x000000051d067223 */ /* 0x010fe20000000006 */
[----:B------:R-:W-:-:S03]  /*0750*/  FADD R10, R10, R5 ;  /* 0x000000050a0a7221 */ /* 0x000fc60000000000 */
[----:B-----5:R-:W-:Y:S01]  /*0760*/  FFMA R15, R21, R23, R6 ;  /* 0x00000017150f7223 */ /* 0x020fe20000000006 */
[----:B------:R-:W-:-:S07]  /*0770*/  FADD R11, R10, R23 ;  /* 0x000000170a0b7221 */ /* 0x000fce0000000000 */
.L_x_34:
[----:B------:R-:W-:Y:S05]  /*0780*/  @!P1 BRA `(.L_x_31) ;  /* 0x0000000000789947 */ /* 0x000fea0003800000 */
[----:B------:R-:W0:Y:S01]  /*0790*/  LDC.64 R18, c[0x0][0x3a8] ;  /* 0x0000ea00ff127b82 */ /* 0x000e220000000a00 */
[----:B------:R-:W-:Y:S02]  /*07a0*/  ISETP.NE.AND P0, PT, R14, 0x1, PT ;  /* 0x000000010e00780c */ /* 0x000fe40003f05270 */
[----:B------:R-:W-:-:S04]  /*07b0*/  LOP3.LUT R6, R2, 0x1, RZ, 0xc0, !PT ;  /* 0x0000000102067812 */ /* 0x000fc800078ec0ff */
[----:B------:R-:W-:Y:S01]  /*07c0*/  ISETP.NE.U32.AND P1, PT, R6, 0x1, PT ;  /* 0x000000010600780c */ /* 0x000fe20003f25070 */
[----:B------:R-:W1:Y:S06]  /*07d0*/  LDC.64 R16, c[0x0][0x3a0] ;  /* 0x0000e800ff107b82 */ /* 0x000e6c0000000a00 */
[C---:B------:R-:W-:Y:S02]  /*07e0*/  @P0 IMAD R21, R7.reuse, R12, R3 ;  /* 0x0000000c07150224 */ /* 0x040fe400078e0203 */
[----:B------:R-:W2:Y:S01]  /*07f0*/  LDC.64 R4, c[0x0][0x3a0] ;  /* 0x0000e800ff047b82 */ /* 0x000ea20000000a00 */
[C---:B------:R-:W-:Y:S01]  /*0800*/  @P0 IMAD R23, R7.reuse, R13, R0 ;  /* 0x0000000d07170224 */ /* 0x040fe200078e0200 */
[----:B------:R-:W-:-:S06]  /*0810*/  @P0 IADD3 R7, PT, PT, R7, 0x2, RZ ;  /* 0x0000000207070810 */ /* 0x000fcc0007ffe0ff */
[----:B------:R-:W3:Y:S01]  /*0820*/  LDC.64 R8, c[0x0][0x3a8] ;  /* 0x0000ea00ff087b82 */ /* 0x000ee20000000a00 */
[----:B0-----:R-:W-:-:S04]  /*0830*/  @P0 IMAD.WIDE R20, R21, 0x4, R18 ;  /* 0x0000000415140825 */ /* 0x001fc800078e0212 */
[----:B-1----:R-:W-:Y:S01]  /*0840*/  @P0 IMAD.WIDE R16, R23, 0x4, R16 ;  /* 0x0000000417100825 */ /* 0x002fe200078e0210 */
[----:B------:R-:W4:Y:S03]  /*0850*/  @P0 LDG.E.CONSTANT R10, desc[UR6][R20.64] ;  /* 0x00000006140a0981 */ /* 0x000f26000c1e9900 */
[C---:B------:R-:W-:Y:S02]  /*0860*/  @!P1 IMAD R25, R7.reuse, R12, R3 ;  /* 0x0000000c07199224 */ /* 0x040fe400078e0203 */
[----:B------:R-:W-:Y:S02]  /*0870*/  @!P1 IMAD R23, R7, R13, R0 ;  /* 0x0000000d07179224 */ /* 0x000fe400078e0200 */
[----:B------:R-:W-:-:S04]  /*0880*/  @P0 IMAD.WIDE R18, R12, 0x4, R20 ;  /* 0x000000040c120825 */ /* 0x000fc800078e0214 */
[----:B------:R-:W-:Y:S02]  /*0890*/  @P0 IMAD.WIDE R6, R13, 0x4, R16 ;  /* 0x000000040d060825 */ /* 0x000fe400078e0210 */
[----:B------:R-:W4:Y:S02]  /*08a0*/  @P0 LDG.E.CONSTANT R16, desc[UR6][R16.64] ;  /* 0x0000000610100981 */ /* 0x000f24000c1e9900 */
[----:B--2---:R-:W-:Y:S02]  /*08b0*/  @!P1 IMAD.WIDE R4, R23, 0x4, R4 ;  /* 0x0000000417049825 */ /* 0x004fe400078e0204 */
[----:B------:R-:W2:Y:S02]  /*08c0*/  @P0 LDG.E.CONSTANT R19, desc[UR6][R18.64] ;  /* 0x0000000612130981 */ /* 0x000ea4000c1e9900 */
[----:B---3--:R-:W-:Y:S02]  /*08d0*/  @!P1 IMAD.WIDE R8, R25, 0x4, R8 ;  /* 0x0000000419089825 */ /* 0x008fe400078e0208 */
[----:B------:R-:W3:Y:S04]  /*08e0*/  @P0 LDG.E.CONSTANT R7, desc[UR6][R6.64] ;  /* 0x0000000606070981 */ /* 0x000ee8000c1e9900 */
[----:B------:R-:W5:Y:S04]  /*08f0*/  @!P1 LDG.E.CONSTANT R4, desc[UR6][R4.64] ;  /* 0x0000000604049981 */ /* 0x000f68000c1e9900 */
[----:B------:R-:W5:Y:S01]  /*0900*/  @!P1 LDG.E.CONSTANT R8, desc[UR6][R8.64] ;  /* 0x0000000608089981 */ /* 0x000f62000c1e9900 */
[----:B----4-:R-:W-:Y:S01]  /*0910*/  @P0 FFMA R12, R16, R10, R15 ;  /* 0x0000000a100c0223 */ /* 0x010fe2000000000f */
[----:B------:R-:W-:-:S04]  /*0920*/  @P0 FADD R10, R11, R10 ;  /* 0x0000000a0b0a0221 */ /* 0x000fc80000000000 */
[----:B--2---:R-:W-:Y:S01]  /*0930*/  @P0 FADD R11, R10, R19 ;  /* 0x000000130a0b0221 */ /* 0x004fe20000000000 */
[----:B---3--:R-:W-:-:S04]  /*0940*/  @P0 FFMA R15, R7, R19, R12 ;  /* 0x00000013070f0223 */ /* 0x008fc8000000000c */
[----:B-----5:R-:W-:Y:S01]  /*0950*/  @!P1 FFMA R15, R4, R8, R15 ;  /* 0x00000008040f9223 */ /* 0x020fe2000000000f */
[----:B------:R-:W-:-:S07]  /*0960*/  @!P1 FADD R11, R11, R8 ;  /* 0x000000080b0b9221 */ /* 0x000fce0000000000 */
.L_x_31:
[----:B------:R-:W0:Y:S01]  /*0970*/  LDCU UR4, c[0x0][0x38c] ;  /* 0x00007180ff0477ac */ /* 0x000e220008000800 */
[----:B------:R-:W-:Y:S01]  /*0980*/  I2FP.F32.S32 R5, R2 ;  /* 0x0000000200057245 */ /* 0x000fe20000201400 */
[----:B------:R-:W-:Y:S03]  /*0990*/  BSSY.RECONVERGENT B0, `(.L_x_35) ;  /* 0x000000d000007945 */ /* 0x000fe60003800200 */
[----:B------:R-:W1:Y:S01]  /*09a0*/  MUFU.RCP R4, R5 ;  /* 0x0000000500047308 */ /* 0x000e620000001000 */
[----:B0-----:R-:W-:-:S07]  /*09b0*/  FMUL R2, R15, UR4 ;  /* 0x000000040f027c20 */ /* 0x001fce0008400000 */
[----:B------:R-:W0:Y:S01]  /*09c0*/  FCHK P0, R2, R5 ;  /* 0x0000000502007302 */ /* 0x000e220000000000 */
[----:B-1----:R-:W-:-:S04]  /*09d0*/  FFMA R7, -R5, R4, 1 ;  /* 0x3f80000005077423 */ /* 0x002fc80000000104 */
[----:B------:R-:W-:-:S04]  /*09e0*/  FFMA R7, R4, R7, R4 ;  /* 0x0000000704077223 */ /* 0x000fc80000000004 */
[----:B------:R-:W-:-:S04]  /*09f0*/  FFMA R4, R2, R7, RZ ;  /* 0x0000000702047223 */ /* 0x000fc800000000ff */
[----:B------:R-:W-:-:S04]  /*0a00*/  FFMA R6, -R5, R4, R2 ;  /* 0x0000000405067223 */ /* 0x000fc80000000102 */
[----:B------:R-:W-:Y:S01]  /*0a10*/  FFMA R6, R7, R6, R4 ;  /* 0x0000000607067223 */ /* 0x000fe20000000004 */
[----:B0-----:R-:W-:Y:S06]  /*0a20*/  @!P0 BRA `(.L_x_36) ;  /* 0x00000000000c8947 */ /* 0x001fec0003800000 */
[----:B------:R-:W-:-:S07]  /*0a30*/  MOV R4, 0xa50 ;  /* 0x00000a5000047802 */ /* 0x000fce0000000f00 */
[----:B------:R-:W-:Y:S05]  /*0a40*/  CALL.REL.NOINC `($__internal_2_$__cuda_sm3x_div_rn_noftz_f32_slowpath) ;  /* 0x0000000000787944 */ /* 0x000fea0003c00000 */
[----:B------:R-:W-:-:S07]  /*0a50*/  MOV R6, R2 ;  /* 0x0000000200067202 */ /* 0x000fce0000000f00 */
.L_x_36:
[----:B------:R-:W-:Y:S05]  /*0a60*/  BSYNC.RECONVERGENT B0 ;  /* 0x0000000000007941 */ /* 0x000fea0003800200 */
.L_x_35:
[----:B------:R-:W0:Y:S01]  /*0a70*/  LDC.64 R8, c[0x0][0x390] ;  /* 0x0000e400ff087b82 */ /* 0x000e220000000a00 */
[----:B------:R-:W1:Y:S02]  /*0a80*/  LDCU.128 UR8, c[0x0][0x380] ;  /* 0x00007000ff0877ac */ /* 0x000e640008000c00 */
[----:B-1----:R-:W-:-:S04]  /*0a90*/  IMAD R5, R0, UR8, R3 ;  /* 0x0000000800057c24 */ /* 0x002fc8000f8e0203 */
[----:B0-----:R-:W-:Y:S01]  /*0aa0*/  IMAD.WIDE R8, R5, 0x4, R8 ;  /* 0x0000000405087825 */ /* 0x001fe200078e0208 */
[----:B------:R-:W-:Y:S01]  /*0ab0*/  UIMAD UR4, UR9, UR10, URZ ;  /* 0x0000000a090472a4 */ /* 0x000fe2000f8e02ff */
[----:B------:R-:W0:Y:S03]  /*0ac0*/  LDC.64 R4, c[0x0][0x398] ;  /* 0x0000e600ff047b82 */ /* 0x000e260000000a00 */
[----:B------:R-:W2:Y:S01]  /*0ad0*/  LDG.E R7, desc[UR6][R8.64] ;  /* 0x0000000608077981 */ /* 0x000ea2000c1e1900 */
[----:B------:R-:W-:Y:S01]  /*0ae0*/  FMUL R2, R11, -UR11 ;  /* 0x8000000b0b027c20 */ /* 0x000fe20008400000 */
[----:B------:R-:W-:Y:S01]  /*0af0*/  I2FP.F32.S32 R15, UR4 ;  /* 0x00000004000f7c45 */ /* 0x000fe20008201400 */
[----:B------:R-:W-:Y:S03]  /*0b00*/  BSSY.RECONVERGENT B0, `(.L_x_37) ;  /* 0x0000010000007945 */ /* 0x000fe60003800200 */
[----:B------:R-:W1:Y:S08]  /*0b10*/  MUFU.RCP R0, R15 ;  /* 0x0000000f00007308 */ /* 0x000e700000001000 */
[----:B------:R-:W3:Y:S01]  /*0b20*/  FCHK P0, R2, R15 ;  /* 0x0000000f02007302 */ /* 0x000ee20000000000 */
[----:B--2---:R-:W-:Y:S01]  /*0b30*/  FADD R13, R7, -R6 ;  /* 0x80000006070d7221 */ /* 0x004fe20000000000 */
[----:B-1----:R-:W-:-:S04]  /*0b40*/  FFMA R7, -R15, R0, 1 ;  /* 0x3f8000000f077423 */ /* 0x002fc80000000100 */
[----:B------:R1:W-:Y:S01]  /*0b50*/  STG.E desc[UR6][R8.64], R13 ;  /* 0x0000000d08007986 */ /* 0x0003e2000c101906 */
[----:B------:R-:W-:-:S04]  /*0b60*/  FFMA R7, R0, R7, R0 ;  /* 0x0000000700077223 */ /* 0x000fc80000000000 */
[----:B------:R-:W-:-:S04]  /*0b70*/  FFMA R0, R2, R7, RZ ;  /* 0x0000000702007223 */ /* 0x000fc800000000ff */
[----:B------:R-:W-:-:S04]  /*0b80*/  FFMA R6, -R15, R0, R2 ;  /* 0x000000000f067223 */ /* 0x000fc80000000102 */
[----:B------:R-:W-:Y:S01]  /*0b90*/  FFMA R11, R7, R6, R0 ;  /* 0x00000006070b7223 */ /* 0x000fe20000000000 */
[----:B0-----:R-:W-:Y:S01]  /*0ba0*/  IMAD.WIDE R6, R3, 0x4, R4 ;  /* 0x0000000403067825 */ /* 0x001fe200078e0204 */
[----:B-1-3--:R-:W-:Y:S06]  /*0bb0*/  @!P0 BRA `(.L_x_38) ;  /* 0x0000000000108947 */ /* 0x00afec0003800000 */
[----:B------:R-:W-:Y:S02]  /*0bc0*/  MOV R5, R15 ;  /* 0x0000000f00057202 */ /* 0x000fe40000000f00 */
[----:B------:R-:W-:-:S07]  /*0bd0*/  MOV R4, 0xbf0 ;  /* 0x00000bf000047802 */ /* 0x000fce0000000f00 */
[----:B------:R-:W-:Y:S05]  /*0be0*/  CALL.REL.NOINC `($__internal_2_$__cuda_sm3x_div_rn_noftz_f32_slowpath) ;  /* 0x0000000000107944 */ /* 0x000fea0003c00000 */
[----:B------:R-:W-:-:S07]  /*0bf0*/  MOV R11, R2 ;  /* 0x00000002000b7202 */ /* 0x000fce0000000f00 */
.L_x_38:
[----:B------:R-:W-:Y:S05]  /*0c00*/  BSYNC.RECONVERGENT B0 ;  /* 0x0000000000007941 */ /* 0x000fea0003800200 */
.L_x_37:
[----:B------:R-:W-:Y:S01]  /*0c10*/  REDG.E.ADD.F32.FTZ.RN.STRONG.GPU desc[UR6][R6.64], R11 ;  /* 0x0000000b060079a6 */ /* 0x000fe2000c12f306 */
[----:B------:R-:W-:Y:S05]  /*0c20*/  EXIT ;  /* 0x000000000000794d */ /* 0x000fea0003800000 */
        .weak           $__internal_2_$__cuda_sm3x_div_rn_noftz_f32_slowpath
        .type           $__internal_2_$__cuda_sm3x_div_rn_noftz_f32_slowpath,@function
        .size           $__internal_2_$__cuda_sm3x_div_rn_noftz_f32_slowpath,(.L_x_80 - $__internal_2_$__cuda_sm3x_div_rn_noftz_f32_slowpath)
$__internal_2_$__cuda_sm3x_div_rn_noftz_f32_slowpath:
[----:B------:R-:W-:Y:S01]  /*0c30*/  SHF.R.U32.HI R9, RZ, 0x17, R5 ;  /* 0x00000017ff097819 */ /* 0x000fe20000011605 */
[----:B------:R-:W-:Y:S01]  /*0c40*/  BSSY.RECONVERGENT B1, `(.L_x_39) ;  /* 0x0000062000017945 */ /* 0x000fe20003800200 */
[----:B------:R-:W-:Y:S02]  /*0c50*/  SHF.R.U32.HI R8, RZ, 0x17, R2 ;  /* 0x00000017ff087819 */ /* 0x000fe40000011602 */
[----:B------:R-:W-:Y:S02]  /*0c60*/  LOP3.LUT R14, R9, 0xff, RZ, 0xc0, !PT ;  /* 0x000000ff090e7812 */ /* 0x000fe400078ec0ff */
[----:B------:R-:W-:Y:S02]  /*0c70*/  LOP3.LUT R12, R8, 0xff, RZ, 0xc0, !PT ;  /* 0x000000ff080c7812 */ /* 0x000fe400078ec0ff */
[----:B------:R-:W-:Y:S02]  /*0c80*/  IADD3 R10, PT, PT, R14, -0x1, RZ ;  /* 0xffffffff0e0a7810 */ /* 0x000fe40007ffe0ff */
[----:B------:R-:W-:-:S02]  /*0c90*/  IADD3 R9, PT, PT, R12, -0x1, RZ ;  /* 0xffffffff0c097810 */ /* 0x000fc40007ffe0ff */
[----:B------:R-:W-:-:S04]  /*0ca0*/  ISETP.GT.U32.AND P0, PT, R10, 0xfd, PT ;  /* 0x000000fd0a00780c */ /* 0x000fc80003f04070 */
[----:B------:R-:W-:-:S13]  /*0cb0*/  ISETP.GT.U32.OR P0, PT, R9, 0xfd, P0 ;  /* 0x000000fd0900780c */ /* 0x000fda0000704470 */
[----:B------:R-:W-:Y:S01]  /*0cc0*/  @!P0 MOV R8, RZ ;  /* 0x000000ff00088202 */ /* 0x000fe20000000f00 */
[----:B------:R-:W-:Y:S06]  /*0cd0*/  @!P0 BRA `(.L_x_40) ;  /* 0x00000000005c8947 */ /* 0x000fec0003800000 */
[----:B------:R-:W-:Y:S02]  /*0ce0*/  FSETP.GTU.FTZ.AND P0, PT, |R2|, +INF , PT ;  /* 0x7f8000000200780b */ /* 0x000fe40003f1c200 */
[----:B------:R-:W-:-:S04]  /*0cf0*/  FSETP.GTU.FTZ.AND P1, PT, |R5|, +INF , PT ;  /* 0x7f8000000500780b */ /* 0x000fc80003f3c200 */
[----:B------:R-:W-:-:S13]  /*0d00*/  PLOP3.LUT P0, PT, P0, P1, PT, 0xf8, 0x8f ;  /* 0x00000000008f781c */ /* 0x000fda0000703f70 */
[----:B------:R-:W-:Y:S05]  /*0d10*/  @P0 BRA `(.L_x_41) ;  /* 0x00000004004c0947 */ /* 0x000fea0003800000 */
[----:B------:R-:W-:-:S13]  /*0d20*/  LOP3.LUT P0, RZ, R5, 0x7fffffff, R2, 0xc8, !PT ;  /* 0x7fffffff05ff7812 */ /* 0x000fda000780c802 */
[----:B------:R-:W-:Y:S05]  /*0d30*/  @!P0 BRA `(.L_x_42) ;  /* 0x00000004003c8947 */ /* 0x000fea0003800000 */
[C---:B------:R-:W-:Y:S02]  /*0d40*/  FSETP.NEU.FTZ.AND P2, PT, |R2|.reuse, +INF , PT ;  /* 0x7f8000000200780b */ /* 0x040fe40003f5d200 */
[----:B------:R-:W-:Y:S02]  /*0d50*/  FSETP.NEU.FTZ.AND P1, PT, |R5|, +INF , PT ;  /* 0x7f8000000500780b */ /* 0x000fe40003f3d200 */
[----:B------:R-:W-:-:S11]  /*0d60*/  FSETP.NEU.FTZ.AND P0, PT, |R2|, +INF , PT ;  /* 0x7f8000000200780b */ /* 0x000fd60003f1d200 */
[----:B------:R-:W-:Y:S05]  /*0d70*/  @!P1 BRA !P2, `(.L_x_42) ;  /* 0x00000004002c9947 */ /* 0x000fea0005000000 */
[----:B------:R-:W-:-:S04]  /*0d80*/  LOP3.LUT P2, RZ, R2, 0x7fffffff, RZ, 0xc0, !PT ;  /* 0x7fffffff02ff7812 */ /* 0x000fc8000784c0ff */
[----:B------:R-:W-:-:S13]  /*0d90*/  PLOP3.LUT P1, PT, P1, P2, PT, 0x2f, 0xf2 ;  /* 0x0000000000f2781c */ /* 0x000fda0000f24577 */
[----:B------:R-:W-:Y:S05]  /*0da0*/  @P1 BRA `(.L_x_43) ;  /* 0x0000000400181947 */ /* 0x000fea0003800000 */
[----:B------:R-:W-:-:S04]  /*0db0*/  LOP3.LUT P1, RZ, R5, 0x7fffffff, RZ, 0xc0, !PT ;  /* 0x7fffffff05ff7812 */ /* 0x000fc8000782c0ff */
[----:B------:R-:W-:-:S13]  /*0dc0*/  PLOP3.LUT P0, PT, P0, P1, PT, 0x2f, 0xf2 ;  /* 0x0000000000f2781c */ /* 0x000fda0000702577 */
[----:B------:R-:W-:Y:S05]  /*0dd0*/  @P0 BRA `(.L_x_44) ;  /* 0x0000000400000947 */ /* 0x000fea0003800000 */
[----:B------:R-:W-:Y:S02]  /*0de0*/  ISETP.GE.AND P0, PT, R9, RZ, PT ;  /* 0x000000ff0900720c */ /* 0x000fe40003f06270 */
[----:B------:R-:W-:-:S11]  /*0df0*/  ISETP.GE.AND P1, PT, R10, RZ, PT ;  /* 0x000000ff0a00720c */ /* 0x000fd60003f26270 */
[----:B------:R-:W-:Y:S01]  /*0e00*/  @P0 MOV R8, RZ ;  /* 0x000000ff00080202 */ /* 0x000fe20000000f00 */
[----:B------:R-:W-:Y:S01]  /*0e10*/  @!P0 FFMA R2, R2, 1.84467440737095516160e+19, RZ ;  /* 0x5f80000002028823 */ /* 0x000fe200000000ff */
[----:B------:R-:W-:Y:S01]  /*0e20*/  @!P0 MOV R8, 0xffffffc0 ;  /* 0xffffffc000088802 */ /* 0x000fe20000000f00 */
[----:B------:R-:W-:-:S03]  /*0e30*/  @!P1 FFMA R5, R5, 1.84467440737095516160e+19, RZ ;  /* 0x5f80000005059823 */ /* 0x000fc600000000ff */
[----:B------:R-:W-:-:S07]  /*0e40*/  @!P1 IADD3 R8, PT, PT, R8, 0x40, RZ ;  /* 0x0000004008089810 */ /* 0x000fce0007ffe0ff */
.L_x_40:
[----:B------:R-:W-:Y:S01]  /*0e50*/  LEA R10, R14, 0xc0800000, 0x17 ;  /* 0xc08000000e0a7811 */ /* 0x000fe200078eb8ff */
[----:B------:R-:W-:Y:S03]  /*0e60*/  BSSY.RECONVERGENT B2, `(.L_x_45) ;  /* 0x0000036000027945 */ /* 0x000fe60003800200 */
[----:B------:R-:W-:Y:S02]  /*0e70*/  IADD3 R10, PT, PT, -R10, R5, RZ ;  /* 0x000000050a0a7210 */ /* 0x000fe40007ffe1ff */
[----:B------:R-:W-:Y:S02]  /*0e80*/  IADD3 R5, PT, PT, R12, -0x7f, RZ ;  /* 0xffffff810c057810 */ /* 0x000fe40007ffe0ff */
[----:B------:R-:W0:Y:S01]  /*0e90*/  MUFU.RCP R9, R10 ;  /* 0x0000000a00097308 */ /* 0x000e220000001000 */
[----:B------:R-:W-:Y:S02]  /*0ea0*/  FADD.FTZ R13, -R10, -RZ ;  /* 0x800000ff0a0d7221 */ /* 0x000fe40000010100 */
[----:B------:R-:W-:-:S02]  /*0eb0*/  IMAD R2, R5, -0x800000, R2 ;  /* 0xff80000005027824 */ /* 0x000fc400078e0202 */
[----:B0-----:R-:W-:-:S04]  /*0ec0*/  FFMA R12, R9, R13, 1 ;  /* 0x3f800000090c7423 */ /* 0x001fc8000000000d */
[----:B------:R-:W-:-:S04]  /*0ed0*/  FFMA R16, R9, R12, R9 ;  /* 0x0000000c09107223 */ /* 0x000fc80000000009 */
[----:B------:R-:W-:-:S04]  /*0ee0*/  FFMA R9, R2, R16, RZ ;  /* 0x0000001002097223 */ /* 0x000fc800000000ff */
[----:B------:R-:W-:-:S04]  /*0ef0*/  FFMA R12, R13, R9, R2 ;  /* 0x000000090d0c7223 */ /* 0x000fc80000000002 */
[----:B------:R-:W-:Y:S01]  /*0f00*/  FFMA R15, R16, R12, R9 ;  /* 0x0000000c100f7223 */ /* 0x000fe20000000009 */
[----:B------:R-:W-:-:S03]  /*0f10*/  IADD3 R9, PT, PT, R5, 0x7f, -R14 ;  /* 0x0000007f05097810 */ /* 0x000fc60007ffe80e */
[----:B------:R-:W-:Y:S01]  /*0f20*/  FFMA R12, R13, R15, R2 ;  /* 0x0000000f0d0c7223 */ /* 0x000fe20000000002 */
[----:B------:R-:W-:-:S03]  /*0f30*/  IADD3 R9, PT, PT, R9, R8, RZ ;  /* 0x0000000809097210 */ /* 0x000fc60007ffe0ff */
[----:B------:R-:W-:-:S05]  /*0f40*/  FFMA R2, R16, R12, R15 ;  /* 0x0000000c10027223 */ /* 0x000fca000000000f */
[----:B------:R-:W-:-:S04]  /*0f50*/  SHF.R.U32.HI R5, RZ, 0x17, R2 ;  /* 0x00000017ff057819 */ /* 0x000fc80000011602 */
[----:B------:R-:W-:-:S04]  /*0f60*/  LOP3.LUT R5, R5, 0xff, RZ, 0xc0, !PT ;  /* 0x000000ff05057812 */ /* 0x000fc800078ec0ff */
[----:B------:R-:W-:-:S04]  /*0f70*/  IADD3 R13, PT, PT, R5, R9, RZ ;  /* 0x00000009050d7210 */ /* 0x000fc80007ffe0ff */
[----:B------:R-:W-:-:S04]  /*0f80*/  IADD3 R5, PT, PT, R13, -0x1, RZ ;  /* 0xffffffff0d057810 */ /* 0x000fc80007ffe0ff */
        /* <DEDUP_REMOVED lines=9> */
[CCC-:B------:R-:W-:Y:S01]  /*1020*/  FFMA.RZ R5, R16.reuse, R12.reuse, R15.reuse ;  /* 0x0000000c10057223 */ /* 0x1c0fe2000000c00f */
[C---:B------:R-:W-:Y:S01]  /*1030*/  IADD3 R10, PT, PT, R13.reuse, 0x20, RZ ;  /* 0x000000200d0a7810 */ /* 0x040fe20007ffe0ff */
[CCC-:B------:R-:W-:Y:S01]  /*1040*/  FFMA.RM R8, R16.reuse, R12.reuse, R15.reuse ;  /* 0x0000000c10087223 */ /* 0x1c0fe2000000400f */
[----:B------:R-:W-:Y:S02]  /*1050*/  ISETP.NE.AND P2, PT, R13, RZ, PT ;  /* 0x000000ff0d00720c */ /* 0x000fe40003f45270 */
[----:B------:R-:W-:Y:S01]  /*1060*/  LOP3.LUT R9, R5, 0x7fffff, RZ, 0xc0, !PT ;  /* 0x007fffff05097812 */ /* 0x000fe200078ec0ff */
[----:B------:R-:W-:Y:S01]  /*1070*/  FFMA.RP R5, R16, R12, R15 ;  /* 0x0000000c10057223 */ /* 0x000fe2000000800f */
[----:B------:R-:W-:Y:S02]  /*1080*/  ISETP.NE.AND P1, PT, R13, RZ, PT ;  /* 0x000000ff0d00720c */ /* 0x000fe40003f25270 */
[----:B------:R-:W-:Y:S02]  /*1090*/  LOP3.LUT R9, R9, 0x800000, RZ, 0xfc, !PT ;  /* 0x0080000009097812 */ /* 0x000fe400078efcff */
[----:B------:R-:W-:-:S02]  /*10a0*/  IADD3 R12, PT, PT, -R13, RZ, RZ ;  /* 0x000000ff0d0c7210 */ /* 0x000fc40007ffe1ff */
[----:B------:R-:W-:Y:S02]  /*10b0*/  SHF.L.U32 R10, R9, R10, RZ ;  /* 0x0000000a090a7219 */ /* 0x000fe400000006ff */
[----:B------:R-:W-:Y:S02]  /*10c0*/  FSETP.NEU.FTZ.AND P0, PT, R5, R8, PT ;  /* 0x000000080500720b */ /* 0x000fe40003f1d000 */
[----:B------:R-:W-:Y:S02]  /*10d0*/  SEL R8, R12, RZ, P2 ;  /* 0x000000ff0c087207 */ /* 0x000fe40001000000 */
[----:B------:R-:W-:Y:S02]  /*10e0*/  ISETP.NE.AND P1, PT, R10, RZ, P1 ;  /* 0x000000ff0a00720c */ /* 0x000fe40000f25270 */
[----:B------:R-:W-:Y:S02]  /*10f0*/  SHF.R.U32.HI R8, RZ, R8, R9 ;  /* 0x00000008ff087219 */ /* 0x000fe40000011609 */
[----:B------:R-:W-:-:S02]  /*1100*/  PLOP3.LUT P0, PT, P0, P1, PT, 0xf8, 0x8f ;  /* 0x00000000008f781c */ /* 0x000fc40000703f70 */
[----:B------:R-:W-:Y:S02]  /*1110*/  SHF.R.U32.HI R10, RZ, 0x1, R8 ;  /* 0x00000001ff0a7819 */ /* 0x000fe40000011608 */
[----:B------:R-:W-:-:S04]  /*1120*/  SEL R5, RZ, 0x1, !P0 ;  /* 0x00000001ff057807 */ /* 0x000fc80004000000 */
[----:B------:R-:W-:-:S04]  /*1130*/  LOP3.LUT R5, R5, 0x1, R10, 0xf8, !PT ;  /* 0x0000000105057812 */ /* 0x000fc800078ef80a */
[----:B------:R-:W-:-:S04]  /*1140*/  LOP3.LUT R5, R5, R8, RZ, 0xc0, !PT ;  /* 0x0000000805057212 */ /* 0x000fc800078ec0ff */
[----:B------:R-:W-:-:S04]  /*1150*/  IADD3 R5, PT, PT, R10, R5, RZ ;  /* 0x000000050a057210 */ /* 0x000fc80007ffe0ff */
[----:B------:R-:W-:Y:S01]  /*1160*/  LOP3.LUT R2, R5, R2, RZ, 0xfc, !PT ;  /* 0x0000000205027212 */ /* 0x000fe200078efcff */
[----:B------:R-:W-:Y:S06]  /*1170*/  BRA `(.L_x_48) ;  /* 0x0000000000107947 */ /* 0x000fec0003800000 */
.L_x_47:
[----:B------:R-:W-:-:S04]  /*1180*/  LOP3.LUT R2, R2, 0x80000000, RZ, 0xc0, !PT ;  /* 0x8000000002027812 */ /* 0x000fc800078ec0ff */
[----:B------:R-:W-:Y:S01]  /*1190*/  LOP3.LUT R2, R2, 0x7f800000, RZ, 0xfc, !PT ;  /* 0x7f80000002027812 */ /* 0x000fe200078efcff */
[----:B------:R-:W-:Y:S06]  /*11a0*/  BRA `(.L_x_48) ;  /* 0x0000000000047947 */ /* 0x000fec0003800000 */
.L_x_46:
[----:B------:R-:W-:-:S07]  /*11b0*/  LEA R2, R9, R2, 0x17 ;  /* 0x0000000209027211 */ /* 0x000fce00078eb8ff */
.L_x_48:
[----:B------:R-:W-:Y:S05]  /*11c0*/  BSYNC.RECONVERGENT B2 ;  /* 0x0000000000027941 */ /* 0x000fea0003800200 */
.L_x_45:
[----:B------:R-:W-:Y:S05]  /*11d0*/  BRA `(.L_x_49) ;  /* 0x0000000000207947 */ /* 0x000fea0003800000 */
.L_x_44:
[----:B------:R-:W-:-:S04]  /*11e0*/  LOP3.LUT R2, R5, 0x80000000, R2, 0x48, !PT ;  /* 0x8000000005027812 */ /* 0x000fc800078e4802 */
[----:B------:R-:W-:Y:S01]  /*11f0*/  LOP3.LUT R2, R2, 0x7f800000, RZ, 0xfc, !PT ;  /* 0x7f80000002027812 */ /* 0x000fe200078efcff */
[----:B------:R-:W-:Y:S06]  /*1200*/  BRA `(.L_x_49) ;  /* 0x0000000000147947 */ /* 0x000fec0003800000 */
.L_x_43:
[----:B------:R-:W-:Y:S01]  /*1210*/  LOP3.LUT R2, R5, 0x80000000, R2, 0x48, !PT ;  /* 0x8000000005027812 */ /* 0x000fe200078e4802 */
[----:B------:R-:W-:Y:S06]  /*1220*/  BRA `(.L_x_49) ;  /* 0x00000000000c7947 */ /* 0x000fec0003800000 */
.L_x_42:
[----:B------:R-:W0:Y:S01]  /*1230*/  MUFU.RSQ R2, -QNAN ;  /* 0xffc0000000027908 */ /* 0x000e220000001400 */
[----:B------:R-:W-:Y:S05]  /*1240*/  BRA `(.L_x_49) ;  /* 0x0000000000047947 */ /* 0x000fea0003800000 */
.L_x_41:
[----:B------:R-:W-:-:S07]  /*1250*/  FADD.FTZ R2, R2, R5 ;  /* 0x0000000502027221 */ /* 0x000fce0000010000 */
.L_x_49:
[----:B------:R-:W-:Y:S05]  /*1260*/  BSYNC.RECONVERGENT B1 ;  /* 0x0000000000017941 */ /* 0x000fea0003800200 */
.L_x_39:
[----:B------:R-:W-:-:S04]  /*1270*/  HFMA2 R5, -RZ, RZ, 0, 0 ;  /* 0x00000000ff057431 */ /* 0x000fc800000001ff */
[----:B0-----:R-:W-:Y:S05]  /*1280*/  RET.REL.NODEC R4 `(_Z12update_layeriiifPfS_PKfS1_) ;  /* 0xffffffec045c7950 */ /* 0x001fea0003c3ffff */
.L_x_50:
        /* <DEDUP_REMOVED lines=15> */
.L_x_80:


//--------------------- .text._Z6z_gradiiiPKfPfS1_S0_ --------------------------
	.section	.text._Z6z_gradiiiPKfPfS1_S0_,"ax",@progbits
	.align	128
        .global         _Z6z_gradiiiPKfPfS1_S0_
        .type           _Z6z_gradiiiPKfPfS1_S0_,@function
        .size           _Z6z_gradiiiPKfPfS1_S0_,(.L_x_87 - _Z6z_gradiiiPKfPfS1_S0_)
        .other          _Z6z_gradiiiPKfPfS1_S0_,@"STO_CUDA_ENTRY STV_DEFAULT"
_Z6z_gradiiiPKfPfS1_S0_:
.text._Z6z_gradiiiPKfPfS1_S0_:
[----:B------:R-:W-:Y:S01]  /*0000*/  LDC R1, c[0x0][0x37c] ;  /* 0x0000df00ff017b82 */ /* 0x000fe20000000800 */
[----:B------:R-:W0:Y:S01]  /*0010*/  S2R R12, SR_TID.X ;  /* 0x00000000000c7919 */ /* 0x000e220000002100 */
[----:B------:R-:W1:Y:S06]  /*0020*/  LDCU UR8, c[0x0][0x384] ;  /* 0x00007080ff0877ac */ /* 0x000e6c0008000800 */
[----:B------:R-:W0:Y:S01]  /*0030*/  S2UR UR4, SR_CTAID.X ;  /* 0x00000000000479c3 */ /* 0x000e220000002500 */
[----:B------:R-:W-:Y:S01]  /*0040*/  HFMA2 R23, -RZ, RZ, 0, 0 ;  /* 0x00000000ff177431 */ /* 0x000fe200000001ff */
[----:B------:R-:W2:Y:S01]  /*0050*/  S2R R13, SR_TID.Y ;  /* 0x00000000000d7919 */ /* 0x000ea20000002200 */
[----:B------:R-:W3:Y:S05]  /*0060*/  LDCU.64 UR12, c[0x0][0x358] ;  /* 0x00006b00ff0c77ac */ /* 0x000eea0008000a00 */
[----:B------:R-:W0:Y:S08]  /*0070*/  LDC R3, c[0x0][0x360] ;  /* 0x0000d800ff037b82 */ /* 0x000e300000000800 */
[----:B------:R-:W2:Y:S01]  /*0080*/  S2UR UR5, SR_CTAID.Y ;  /* 0x00000000000579c3 */ /* 0x000ea20000002600 */
[----:B-1----:R-:W-:-:S07]  /*0090*/  UISETP.GE.AND UP0, UPT, UR8, 0x1, UPT ;  /* 0x000000010800788c */ /* 0x002fce000bf06270 */
[----:B------:R-:W2:Y:S01]  /*00a0*/  LDC R2, c[0x0][0x364] ;  /* 0x0000d900ff027b82 */ /* 0x000ea20000000800 */
[----:B0-----:R-:W-:Y:S02]  /*00b0*/  IMAD R0, R3, UR4, R12 ;  /* 0x0000000403007c24 */ /* 0x001fe4000f8e020c */
[----:B--2---:R-:W-:Y:S01]  /*00c0*/  IMAD R3, R2, UR5, R13 ;  /* 0x0000000502037c24 */ /* 0x004fe2000f8e020d */
[----:B---3--:R-:W-:Y:S06]  /*00d0*/  BRA.U !UP0, `(.L_x_51) ;  /* 0x0000000d08187547 */ /* 0x008fec000b800000 */
[----:B------:R-:W0:Y:S01]  /*00e0*/  S2UR UR6, SR_CgaCtaId ;  /* 0x00000000000679c3 */ /* 0x000e220000008800 */
[----:B------:R-:W-:Y:S01]  /*00f0*/  UMOV UR4, 0x400 ;  /* 0x0000040000047882 */ /* 0x000fe20000000000 */
[----:B------:R-:W-:Y:S02]  /*0100*/  UISETP.GE.U32.AND UP0, UPT, UR8, 0x11, UPT ;  /* 0x000000110800788c */ /* 0x000fe4000bf06070 */
[----:B------:R-:W-:Y:S01]  /*0110*/  IMAD R20, R0, UR8, RZ ;  /* 0x0000000800147c24 */ /* 0x000fe2000f8e02ff */
[----:B------:R-:W-:Y:S01]  /*0120*/  UIADD3 UR5, UPT, UPT, UR4, 0x400, URZ ;  /* 0x0000040004057890 */ /* 0x000fe2000fffe0ff */
[----:B------:R-:W-:Y:S01]  /*0130*/  MOV R23, RZ ;  /* 0x000000ff00177202 */ /* 0x000fe20000000f00 */
[----:B------:R-:W-:Y:S02]  /*0140*/  UIADD3 UR10, UPT, UPT, UR8, -0x1, URZ ;  /* 0xffffffff080a7890 */ /* 0x000fe4000fffe0ff */
[----:B0-----:R-:W-:Y:S02]  /*0150*/  ULEA UR5, UR6, UR5, 0x18 ;  /* 0x0000000506057291 */ /* 0x001fe4000f8ec0ff */
[----:B------:R-:W-:-:S04]  /*0160*/  ULEA UR4, UR6, UR4, 0x18 ;  /* 0x0000000406047291 */ /* 0x000fc8000f8ec0ff */
[C---:B------:R-:W-:Y:S02]  /*0170*/  LEA R16, R12.reuse, UR5, 0x2 ;  /* 0x000000050c107c11 */ /* 0x040fe4000f8e10ff */
[C---:B------:R-:W-:Y:S01]  /*0180*/  LEA R2, R13.reuse, UR4, 0x6 ;  /* 0x000000040d027c11 */ /* 0x040fe2000f8e30ff */
[----:B------:R-:W-:Y:S02]  /*0190*/  UMOV UR4, URZ ;  /* 0x000000ff00047c82 */ /* 0x000fe40008000000 */
[----:B------:R-:W-:Y:S01]  /*01a0*/  IMAD R19, R13, 0x60, R16 ;  /* 0x000000600d137824 */ /* 0x000fe200078e0210 */
[----:B------:R-:W-:Y:S01]  /*01b0*/  LEA R21, R12, R2, 0x2 ;  /* 0x000000020c157211 */ /* 0x000fe200078e10ff */
[----:B------:R-:W-:Y:S06]  /*01c0*/  BRA.U !UP0, `(.L_x_52) ;  /* 0x0000000508fc7547 */ /* 0x000fec000b800000 */
[----:B------:R-:W0:Y:S01]  /*01d0*/  LDCU.64 UR6, c[0x0][0x398] ;  /* 0x00007300ff0677ac */ /* 0x000e220008000a00 */
[-C--:B------:R-:W-:Y:S01]  /*01e0*/  IADD3 R18, PT, PT, R20, R13.reuse, RZ ;  /* 0x0000000d14127210 */ /* 0x080fe20007ffe0ff */
[----:B------:R-:W-:Y:S01]  /*01f0*/  IMAD R17, R3, UR8, R12 ;  /* 0x0000000803117c24 */ /* 0x000fe2000f8e020c */
[----:B------:R-:W-:Y:S01]  /*0200*/  MOV R23, RZ ;  /* 0x000000ff00177202 */ /* 0x000fe20000000f00 */
[----:B------:R-:W-:Y:S01]  /*0210*/  ULEA.HI UR4, UR10, 0x1, URZ, 0x1c ;  /* 0x000000010a047891 */ /* 0x000fe2000f8fe0ff */
[----:B------:R-:W-:Y:S01]  /*0220*/  MOV R15, R12 ;  /* 0x0000000c000f7202 */ /* 0x000fe20000000f00 */
[----:B------:R-:W1:Y:S01]  /*0230*/  LDCU UR9, c[0x0][0x384] ;  /* 0x00007080ff0977ac */ /* 0x000e620008000800 */
[----:B------:R-:W-:Y:S01]  /*0240*/  MOV R14, R13 ;  /* 0x0000000d000e7202 */ /* 0x000fe20000000f00 */
[----:B------:R-:W-:Y:S01]  /*0250*/  ULOP3.LUT UR4, UR4, 0x1ffffffe, URZ, 0xc0, !UPT ;  /* 0x1ffffffe04047892 */ /* 0x000fe2000f8ec0ff */
[----:B------:R-:W2:Y:S03]  /*0260*/  LDCU.64 UR14, c[0x0][0x390] ;  /* 0x00007200ff0e77ac */ /* 0x000ea60008000a00 */
[----:B------:R-:W-:-:S02]  /*0270*/  UIADD3 UR4, UPT, UPT, -UR4, URZ, URZ ;  /* 0x000000ff04047290 */ /* 0x000fc4000fffe1ff */
[----:B0-----:R-:W-:Y:S01]  /*0280*/  UIADD3 UR6, UP0, UPT, UR6, 0x40, URZ ;  /* 0x0000004006067890 */ /* 0x001fe2000ff1e0ff */
[----:B------:R-:W-:-:S03]  /*0290*/  UMOV UR5, 0x10 ;  /* 0x0000001000057882 */ /* 0x000fc60000000000 */
[----:B------:R-:W-:-:S12]  /*02a0*/  UIADD3.X UR7, UPT, UPT, URZ, UR7, URZ, UP0, !UPT ;  /* 0x00000007ff077290 */ /* 0x000fd800087fe4ff */
.L_x_53:
[----:B------:R-:W0:Y:S01]  /*02b0*/  LDC.64 R8, c[0x0][0x390] ;  /* 0x0000e400ff087b82 */ /* 0x000e220000000a00 */
[----:B-1----:R-:W-:Y:S01]  /*02c0*/  UMOV UR8, UR9 ;  /* 0x0000000900087c82 */ /* 0x002fe20008000000 */
[----:B------:R-:W-:Y:S01]  /*02d0*/  MOV R4, UR6 ;  /* 0x0000000600047c02 */ /* 0x000fe20008000f00 */
[----:B------:R-:W-:Y:S01]  /*02e0*/  HFMA2 R28, -RZ, RZ, 0, 0 ;  /* 0x00000000ff1c7431 */ /* 0x000fe200000001ff */
[----:B------:R-:W-:Y:S02]  /*02f0*/  ISETP.GE.AND P0, PT, R15, UR8, PT ;  /* 0x000000080f007c0c */ /* 0x000fe4000bf06270 */
[----:B------:R-:W-:Y:S02]  /*0300*/  CS2R R24, SRZ ;  /* 0x0000000000187805 */ /* 0x000fe4000001ff00 */
[----:B------:R-:W-:Y:S02]  /*0310*/  ISETP.GE.AND P1, PT, R14, UR8, PT ;  /* 0x000000080e007c0c */ /* 0x000fe4000bf26270 */
[----:B------:R-:W-:-:S03]  /*0320*/  MOV R5, UR7 ;  /* 0x0000000700057c02 */ /* 0x000fc60008000f00 */
[----:B------:R-:W-:-:S05]  /*0330*/  IMAD.WIDE R4, R17, 0x4, R4 ;  /* 0x0000000411047825 */ /* 0x000fca00078e0204 */
[----:B------:R-:W3:Y:S01]  /*0340*/  @!P0 LDG.E.CONSTANT R25, desc[UR12][R4.64+-0x40] ;  /* 0xffffc00c04198981 */ /* 0x000ee2000c1e9900 */
[----:B0-----:R-:W-:-:S05]  /*0350*/  IMAD.WIDE R8, R18, 0x4, R8 ;  /* 0x0000000412087825 */ /* 0x001fca00078e0208 */
[----:B------:R-:W4:Y:S01]  /*0360*/  @!P1 LDG.E.CONSTANT R28, desc[UR12][R8.64] ;  /* 0x0000000c081c9981 */ /* 0x000f22000c1e9900 */
[----:B------:R-:W-:Y:S02]  /*0370*/  IADD3 R6, PT, PT, R15, 0x10, RZ ;  /* 0x000000100f067810 */ /* 0x000fe40007ffe0ff */
[----:B------:R-:W-:Y:S02]  /*0380*/  IADD3 R7, PT, PT, R14, 0x10, RZ ;  /* 0x000000100e077810 */ /* 0x000fe40007ffe0ff */
[----:B------:R-:W-:Y:S02]  /*0390*/  ISETP.GE.AND P1, PT, R6, UR8, PT ;  /* 0x0000000806007c0c */ /* 0x000fe4000bf26270 */
[----:B------:R-:W-:Y:S02]  /*03a0*/  SHF.R.S32.HI R11, RZ, 0x1f, R14 ;  /* 0x0000001fff0b7819 */ /* 0x000fe4000001140e */
[----:B------:R-:W-:Y:S02]  /*03b0*/  IADD3 R10, P2, PT, R20, R14, RZ ;  /* 0x0000000e140a7210 */ /* 0x000fe40007f5e0ff */
[----:B------:R-:W-:-:S02]  /*03c0*/  ISETP.GE.AND P0, PT, R7, UR8, PT ;  /* 0x0000000807007c0c */ /* 0x000fc4000bf06270 */
[----:B------:R-:W-:Y:S02]  /*03d0*/  LEA.HI.X.SX32 R11, R20, R11, 0x1, P2 ;  /* 0x0000000b140b7211 */ /* 0x000fe400010f0eff */
[C---:B--2---:R-:W-:Y:S02]  /*03e0*/  LEA R6, P2, R10.reuse, UR14, 0x2 ;  /* 0x0000000e0a067c11 */ /* 0x044fe4000f8410ff */
[----:B------:R-:W-:Y:S01]  /*03f0*/  MOV R22, RZ ;  /* 0x000000ff00167202 */ /* 0x000fe20000000f00 */
[----:B------:R0:W2:Y:S01]  /*0400*/  @!P1 LDG.E.CONSTANT R24, desc[UR12][R4.64] ;  /* 0x0000000c04189981 */ /* 0x0000a2000c1e9900 */
[----:B------:R-:W-:-:S05]  /*0410*/  LEA.HI.X R7, R10, UR15, R11, 0x2, P2 ;  /* 0x0000000f0a077c11 */ /* 0x000fca00090f140b */
[----:B------:R1:W5:Y:S04]  /*0420*/  @!P0 LDG.E.CONSTANT R22, desc[UR12][R6.64+0x40] ;  /* 0x0000400c06168981 */ /* 0x000368000c1e9900 */
[----:B---3--:R-:W-:Y:S04]  /*0430*/  STS [R21], R25 ;  /* 0x0000001915007388 */ /* 0x008fe80000000800 */
[----:B----4-:R-:W-:Y:S01]  /*0440*/  STS [R19], R28 ;  /* 0x0000001c13007388 */ /* 0x010fe20000000800 */
[----:B------:R-:W-:Y:S06]  /*0450*/  BAR.SYNC.DEFER_BLOCKING 0x0 ;  /* 0x0000000000007b1d */ /* 0x000fec0000010000 */
[----:B------:R-:W-:Y:S04]  /*0460*/  LDS R27, [R16] ;  /* 0x00000000101b7984 */ /* 0x000fe80000000800 */
[----:B------:R-:W3:Y:S04]  /*0470*/  LDS.128 R8, [R2] ;  /* 0x0000000002087984 */ /* 0x000ee80000000c00 */
[----:B------:R-:W4:Y:S04]  /*0480*/  LDS R29, [R16+0x60] ;  /* 0x00006000101d7984 */ /* 0x000f280000000800 */
[----:B0-----:R-:W0:Y:S04]  /*0490*/  LDS R4, [R16+0xc0] ;  /* 0x0000c00010047984 */ /* 0x001e280000000800 */
[----:B------:R-:W2:Y:S04]  /*04a0*/  LDS R26, [R16+0x120] ;  /* 0x00012000101a7984 */ /* 0x000ea80000000800 */
[----:B------:R-:W-:Y:S01]  /*04b0*/  LDS R28, [R16+0x5a0] ;  /* 0x0005a000101c7984 */ /* 0x000fe20000000800 */
[----:B---3--:R-:W-:-:S03]  /*04c0*/  FFMA R8, R8, R27, R23 ;  /* 0x0000001b08087223 */ /* 0x008fc60000000017 */
[----:B------:R-:W-:Y:S01]  /*04d0*/  LDS R23, [R16+0x1e0] ;  /* 0x0001e00010177984 */ /* 0x000fe20000000800 */
[----:B----4-:R-:W-:-:S03]  /*04e0*/  FFMA R9, R29, R9, R8 ;  /* 0x000000091d097223 */ /* 0x010fc60000000008 */
[----:B------:R-:W-:Y:S01]  /*04f0*/  LDS R8, [R16+0x180] ;  /* 0x0001800010087984 */ /* 0x000fe20000000800 */
[----:B0-----:R-:W-:-:S03]  /*0500*/  FFMA R9, R4, R10, R9 ;  /* 0x0000000a04097223 */ /* 0x001fc60000000009 */
[----:B-1----:R-:W0:Y:S04]  /*0510*/  LDS.128 R4, [R2+0x10] ;  /* 0x0000100002047984 */ /* 0x002e280000000c00 */
[----:B------:R-:W1:Y:S01]  /*0520*/  LDS R10, [R16+0x240] ;  /* 0x00024000100a7984 */ /* 0x000e620000000800 */
[----:B--2---:R-:W-:-:S03]  /*0530*/  FFMA R9, R26, R11, R9 ;  /* 0x0000000b1a097223 */ /* 0x004fc60000000009 */
[----:B------:R-:W2:Y:S01]  /*0540*/  LDS R26, [R16+0x2a0] ;  /* 0x0002a000101a7984 */ /* 0x000ea20000000800 */
[----:B0-----:R-:W-:-:S04]  /*0550*/  FFMA R4, R4, R8, R9 ;  /* 0x0000000804047223 */ /* 0x001fc80000000009 */
[----:B------:R-:W-:Y:S02]  /*0560*/  FFMA R5, R23, R5, R4 ;  /* 0x0000000517057223 */ /* 0x000fe40000000004 */
[----:B------:R-:W-:Y:S02]  /*0570*/  LDS R4, [R16+0x300] ;  /* 0x0003000010047984 */ /* 0x000fe40000000800 */
[----:B-1----:R-:W-:Y:S02]  /*0580*/  FFMA R5, R10, R6, R5 ;  /* 0x000000060a057223 */ /* 0x002fe40000000005 */
[----:B------:R-:W0:Y:S04]  /*0590*/  LDS.128 R8, [R2+0x20] ;  /* 0x0000200002087984 */ /* 0x000e280000000c00 */
[----:B------:R-:W1:Y:S04]  /*05a0*/  LDS R23, [R16+0x360] ;  /* 0x0003600010177984 */ /* 0x000e680000000800 */
[----:B------:R-:W3:Y:S01]  /*05b0*/  LDS R6, [R16+0x3c0] ;  /* 0x0003c00010067984 */ /* 0x000ee20000000800 */
[----:B--2---:R-:W-:-:S03]  /*05c0*/  FFMA R5, R26, R7, R5 ;  /* 0x000000071a057223 */ /* 0x004fc60000000005 */
[----:B------:R-:W-:Y:S01]  /*05d0*/  LDS R26, [R16+0x4e0] ;  /* 0x0004e000101a7984 */ /* 0x000fe20000000800 */
[----:B0-----:R-:W-:-:S03]  /*05e0*/  FFMA R4, R8, R4, R5 ;  /* 0x0000000408047223 */ /* 0x001fc60000000005 */
[----:B------:R-:W0:Y:S01]  /*05f0*/  LDS R8, [R16+0x420] ;  /* 0x0004200010087984 */ /* 0x000e220000000800 */
[----:B-1----:R-:W-:-:S03]  /*0600*/  FFMA R9, R23, R9, R4 ;  /* 0x0000000917097223 */ /* 0x002fc60000000004 */
[----:B------:R-:W-:Y:S01]  /*0610*/  LDS R23, [R16+0x540] ;  /* 0x0005400010177984 */ /* 0x000fe20000000800 */
[----:B---3--:R-:W-:-:S03]  /*0620*/  FFMA R9, R6, R10, R9 ;  /* 0x0000000a06097223 */ /* 0x008fc60000000009 */
[----:B------:R-:W-:Y:S04]  /*0630*/  LDS R10, [R16+0x480] ;  /* 0x00048000100a7984 */ /* 0x000fe80000000800 */
[----:B------:R-:W1:Y:S01]  /*0640*/  LDS.128 R4, [R2+0x30] ;  /* 0x0000300002047984 */ /* 0x000e620000000c00 */
[----:B------:R-:W-:Y:S06]  /*0650*/  BAR.SYNC.DEFER_BLOCKING 0x0 ;  /* 0x0000000000007b1d */ /* 0x000fec0000010000 */
[----:B------:R-:W-:Y:S04]  /*0660*/  STS [R21], R24 ;  /* 0x0000001815007388 */ /* 0x000fe80000000800 */
[----:B-----5:R-:W-:Y:S01]  /*0670*/  STS [R19], R22 ;  /* 0x0000001613007388 */ /* 0x020fe20000000800 */
[----:B------:R-:W-:Y:S01]  /*0680*/  BAR.SYNC.DEFER_BLOCKING 0x0 ;  /* 0x0000000000007b1d */ /* 0x000fe20000010000 */
[----:B0-----:R-:W-:-:S04]  /*0690*/  FFMA R9, R8, R11, R9 ;  /* 0x0000000b08097223 */ /* 0x001fc80000000009 */
[----:B-1----:R-:W-:Y:S01]  /*06a0*/  FFMA R27, R4, R10, R9 ;  /* 0x0000000a041b7223 */ /* 0x002fe20000000009 */
[----:B------:R-:W-:Y:S04]  /*06b0*/  LDS R25, [R16] ;  /* 0x0000000010197984 */ /* 0x000fe80000000800 */
[----:B------:R-:W0:Y:S01]  /*06c0*/  LDS.128 R8, [R2] ;  /* 0x0000000002087984 */ /* 0x000e220000000c00 */
[----:B------:R-:W-:-:S03]  /*06d0*/  FFMA R4, R26, R5, R27 ;  /* 0x000000051a047223 */ /* 0x000fc6000000001b */
[----:B------:R-:W1:Y:S01]  /*06e0*/  LDS R26, [R16+0x60] ;  /* 0x00006000101a7984 */ /* 0x000e620000000800 */
[----:B------:R-:W-:-:S03]  /*06f0*/  FFMA R5, R23, R6, R4 ;  /* 0x0000000617057223 */ /* 0x000fc60000000004 */
[----:B------:R-:W2:Y:S01]  /*0700*/  LDS R23, [R16+0xc0] ;  /* 0x0000c00010177984 */ /* 0x000ea20000000800 */
[----:B------:R-:W-:-:S03]  /*0710*/  FFMA R5, R28, R7, R5 ;  /* 0x000000071c057223 */ /* 0x000fc60000000005 */
[----:B------:R-:W3:Y:S04]  /*0720*/  LDS R24, [R16+0x120] ;  /* 0x0001200010187984 */ /* 0x000ee80000000800 */
[----:B------:R-:W-:Y:S01]  /*0730*/  LDS R22, [R16+0x1e0] ;  /* 0x0001e00010167984 */ /* 0x000fe20000000800 */
[----:B0-----:R-:W-:-:S03]  /*0740*/  FFMA R27, R8, R25, R5 ;  /* 0x00000019081b7223 */ /* 0x001fc60000000005 */
[----:B------:R-:W-:Y:S04]  /*0750*/  LDS R25, [R16+0x180] ;  /* 0x0001800010197984 */ /* 0x000fe80000000800 */
[----:B------:R-:W0:Y:S01]  /*0760*/  LDS.128 R4, [R2+0x10] ;  /* 0x0000100002047984 */ /* 0x000e220000000c00 */
[----:B-1----:R-:W-:-:S04]  /*0770*/  FFMA R26, R26, R9, R27 ;  /* 0x000000091a1a7223 */ /* 0x002fc8000000001b */
[----:B--2---:R-:W-:Y:S02]  /*0780*/  FFMA R9, R23, R10, R26 ;  /* 0x0000000a17097223 */ /* 0x004fe4000000001a */
[----:B------:R-:W1:Y:S02]  /*0790*/  LDS R23, [R16+0x240] ;  /* 0x0002400010177984 */ /* 0x000e640000000800 */
[----:B---3--:R-:W-:Y:S02]  /*07a0*/  FFMA R9, R24, R11, R9 ;  /* 0x0000000b18097223 */ /* 0x008fe40000000009 */
[----:B------:R-:W2:Y:S04]  /*07b0*/  LDS R26, [R16+0x2a0] ;  /* 0x0002a000101a7984 */ /* 0x000ea80000000800 */
[----:B------:R-:W-:Y:S01]  /*07c0*/  LDS R24, [R16+0x360] ;  /* 0x0003600010187984 */ /* 0x000fe20000000800 */
[----:B0-----:R-:W-:-:S03]  /*07d0*/  FFMA R27, R4, R25, R9 ;  /* 0x00000019041b7223 */ /* 0x001fc60000000009 */
[----:B------:R-:W-:Y:S04]  /*07e0*/  LDS R25, [R16+0x300] ;  /* 0x0003000010197984 */ /* 0x000fe80000000800 */
[----:B------:R-:W0:Y:S01]  /*07f0*/  LDS.128 R8, [R2+0x20] ;  /* 0x0000200002087984 */ /* 0x000e220000000c00 */
[----:B------:R-:W-:-:S04]  /*0800*/  FFMA R22, R22, R5, R27 ;  /* 0x0000000516167223 */ /* 0x000fc8000000001b */
[----:B-1----:R-:W-:Y:S02]  /*0810*/  FFMA R5, R23, R6, R22 ;  /* 0x0000000617057223 */ /* 0x002fe40000000016 */
[----:B------:R-:W1:Y:S02]  /*0820*/  LDS R23, [R16+0x3c0] ;  /* 0x0003c00010177984 */ /* 0x000e640000000800 */
[----:B--2---:R-:W-:Y:S02]  /*0830*/  FFMA R5, R26, R7, R5 ;  /* 0x000000071a057223 */ /* 0x004fe40000000005 */
[----:B------:R-:W2:Y:S02]  /*0840*/  LDS R22, [R16+0x420] ;  /* 0x0004200010167984 */ /* 0x000ea40000000800 */
[----:B0-----:R-:W-:Y:S02]  /*0850*/  FFMA R27, R8, R25, R5 ;  /* 0x00000019081b7223 */ /* 0x001fe40000000005 */
[----:B------:R-:W-:Y:S04]  /*0860*/  LDS R25, [R16+0x480] ;  /* 0x0004800010197984 */ /* 0x000fe80000000800 */
[----:B------:R-:W0:Y:S01]  /*0870*/  LDS.128 R4, [R2+0x30] ;  /* 0x0000300002047984 */ /* 0x000e220000000c00 */
[----:B------:R-:W-:-:S03]  /*0880*/  FFMA R24, R24, R9, R27 ;  /* 0x0000000918187223 */ /* 0x000fc6000000001b */
[----:B------:R-:W3:Y:S04]  /*0890*/  LDS R27, [R16+0x4e0] ;  /* 0x0004e000101b7984 */ /* 0x000ee80000000800 */
[----:B------:R-:W4:Y:S04]  /*08a0*/  LDS R9, [R16+0x540] ;  /* 0x0005400010097984 */ /* 0x000f280000000800 */
[----:B------:R-:W5:Y:S01]  /*08b0*/  LDS R8, [R16+0x5a0] ;  /* 0x0005a00010087984 */ /* 0x000f620000000800 */
[----:B-1----:R-:W-:Y:S01]  /*08c0*/  FFMA R23, R23, R10, R24 ;  /* 0x0000000a17177223 */ /* 0x002fe20000000018 */
[----:B------:R-:W-:-:S03]  /*08d0*/  UIADD3 UR4, UPT, UPT, UR4, 0x2, URZ ;  /* 0x0000000204047890 */ /* 0x000fc6000fffe0ff */
[----:B--2---:R-:W-:Y:S01]  /*08e0*/  FFMA R11, R22, R11, R23 ;  /* 0x0000000b160b7223 */ /* 0x004fe20000000017 */
[----:B------:R-:W-:Y:S01]  /*08f0*/  UISETP.NE.AND UP0, UPT, UR4, URZ, UPT ;  /* 0x000000ff0400728c */ /* 0x000fe2000bf05270 */
[----:B------:R-:W-:Y:S02]  /*0900*/  IADD3 R14, PT, PT, R14, 0x20, RZ ;  /* 0x000000200e0e7810 */ /* 0x000fe40007ffe0ff */
[----:B------:R-:W-:Y:S02]  /*0910*/  IADD3 R15, PT, PT, R15, 0x20, RZ ;  /* 0x000000200f0f7810 */ /* 0x000fe40007ffe0ff */
[----:B------:R-:W-:Y:S02]  /*0920*/  IADD3 R18, PT, PT, R18, 0x20, RZ ;  /* 0x0000002012127810 */ /* 0x000fe40007ffe0ff */
[----:B------:R-:W-:Y:S01]  /*0930*/  IADD3 R17, PT, PT, R17, 0x20, RZ ;  /* 0x0000002011117810 */ /* 0x000fe20007ffe0ff */
[----:B0-----:R-:W-:-:S04]  /*0940*/  FFMA R4, R4, R25, R11 ;  /* 0x0000001904047223 */ /* 0x001fc8000000000b */
[----:B---3--:R-:W-:-:S04]  /*0950*/  FFMA R4, R27, R5, R4 ;  /* 0x000000051b047223 */ /* 0x008fc80000000004 */
[----:B----4-:R-:W-:Y:S01]  /*0960*/  FFMA R9, R9, R6, R4 ;  /* 0x0000000609097223 */ /* 0x010fe20000000004 */
[----:B------:R-:W-:-:S03]  /*0970*/  UIADD3 UR5, UPT, UPT, UR5, 0x20, URZ ;  /* 0x0000002005057890 */ /* 0x000fc6000fffe0ff */
[----:B-----5:R-:W-:Y:S01]  /*0980*/  FFMA R23, R8, R7, R9 ;  /* 0x0000000708177223 */ /* 0x020fe20000000009 */
[----:B------:R-:W-:Y:S06]  /*0990*/  BAR.SYNC.DEFER_BLOCKING 0x0 ;  /* 0x0000000000007b1d */ /* 0x000fec0000010000 */
[----:B------:R-:W-:Y:S05]  /*09a0*/  BRA.U UP0, `(.L_x_53) ;  /* 0xfffffff900407547 */ /* 0x000fea000b83ffff */
[----:B------:R-:W-:-:S12]  /*09b0*/  UIADD3 UR4, UPT, UPT, UR5, -0x10, URZ ;  /* 0xfffffff005047890 */ /* 0x000fd8000fffe0ff */
.L_x_52:
[----:B------:R-:W-:-:S09]  /*09c0*/  ULOP3.LUT UP0, URZ, UR10, 0x10, URZ, 0xc0, !UPT ;  /* 0x000000100aff7892 */ /* 0x000fd2000f80c0ff */
[----:B------:R-:W-:Y:S05]  /*09d0*/  BRA.U UP0, `(.L_x_51) ;  /* 0x0000000100d87547 */ /* 0x000fea000b800000 */
[----:B------:R-:W-:Y:S01]  /*09e0*/  IADD3 R12, PT, PT, R12, UR4, RZ ;  /* 0x000000040c0c7c10 */ /* 0x000fe2000fffe0ff */
[----:B------:R-:W-:Y:S01]  /*09f0*/  HFMA2 R14, -RZ, RZ, 0, 0 ;  /* 0x00000000ff0e7431 */ /* 0x000fe200000001ff */
[----:B------:R-:W-:Y:S02]  /*0a00*/  IADD3 R13, PT, PT, R13, UR4, RZ ;  /* 0x000000040d0d7c10 */ /* 0x000fe4000fffe0ff */
[----:B------:R-:W-:Y:S02]  /*0a10*/  ISETP.GE.AND P0, PT, R12, UR8, PT ;  /* 0x000000080c007c0c */ /* 0x000fe4000bf06270 */
[----:B------:R-:W-:Y:S02]  /*0a20*/  ISETP.GE.AND P1, PT, R13, UR8, PT ;  /* 0x000000080d007c0c */ /* 0x000fe4000bf26270 */
[----:B------:R-:W-:-:S09]  /*0a30*/  MOV R22, RZ ;  /* 0x000000ff00167202 */ /* 0x000fd20000000f00 */
[----:B------:R-:W0:Y:S01]  /*0a40*/  @!P0 LDC.64 R8, c[0x0][0x398] ;  /* 0x0000e600ff088b82 */ /* 0x000e220000000a00 */
[----:B------:R-:W-:Y:S01]  /*0a50*/  @!P0 IMAD R7, R3, UR8, R12 ;  /* 0x0000000803078c24 */ /* 0x000fe2000f8e020c */
[----:B------:R-:W-:-:S06]  /*0a60*/  @!P1 IADD3 R13, PT, PT, R20, R13, RZ ;  /* 0x0000000d140d9210 */ /* 0x000fcc0007ffe0ff */
[----:B------:R-:W1:Y:S01]  /*0a70*/  @!P1 LDC.64 R4, c[0x0][0x390] ;  /* 0x0000e400ff049b82 */ /* 0x000e620000000a00 */
[----:B0-----:R-:W-:-:S05]  /*0a80*/  @!P0 IMAD.WIDE R8, R7, 0x4, R8 ;  /* 0x0000000407088825 */ /* 0x001fca00078e0208 */
[----:B------:R-:W2:Y:S01]  /*0a90*/  @!P0 LDG.E.CONSTANT R14, desc[UR12][R8.64] ;  /* 0x0000000c080e8981 */ /* 0x000ea2000c1e9900 */
[----:B-1----:R-:W-:-:S05]  /*0aa0*/  @!P1 IMAD.WIDE R12, R13, 0x4, R4 ;  /* 0x000000040d0c9825 */ /* 0x002fca00078e0204 */
[----:B------:R-:W3:Y:S04]  /*0ab0*/  @!P1 LDG.E.CONSTANT R22, desc[UR12][R12.64] ;  /* 0x0000000c0c169981 */ /* 0x000ee8000c1e9900 */
[----:B--2---:R-:W-:Y:S04]  /*0ac0*/  STS [R21], R14 ;  /* 0x0000000e15007388 */ /* 0x004fe80000000800 */
[----:B---3--:R-:W-:Y:S01]  /*0ad0*/  STS [R19], R22 ;  /* 0x0000001613007388 */ /* 0x008fe20000000800 */
[----:B------:R-:W-:Y:S06]  /*0ae0*/  BAR.SYNC.DEFER_BLOCKING 0x0 ;  /* 0x0000000000007b1d */ /* 0x000fec0000010000 */
[----:B------:R-:W-:Y:S04]  /*0af0*/  LDS R15, [R16] ;  /* 0x00000000100f7984 */ /* 0x000fe80000000800 */
[----:B------:R-:W0:Y:S04]  /*0b00*/  LDS.128 R4, [R2] ;  /* 0x0000000002047984 */ /* 0x000e280000000c00 */
[----:B------:R-:W1:Y:S04]  /*0b10*/  LDS R29, [R16+0x60] ;  /* 0x00006000101d7984 */ /* 0x000e680000000800 */
[----:B------:R-:W2:Y:S04]  /*0b20*/  LDS R27, [R16+0xc0] ;  /* 0x0000c000101b7984 */ /* 0x000ea80000000800 */
[----:B------:R-:W3:Y:S04]  /*0b30*/  LDS R20, [R16+0x120] ;  /* 0x0001200010147984 */ /* 0x000ee80000000800 */
[----:B------:R-:W-:Y:S04]  /*0b40*/  LDS R17, [R16+0x180] ;  /* 0x0001800010117984 */ /* 0x000fe80000000800 */
[----:B------:R-:W4:Y:S04]  /*0b50*/  LDS.128 R8, [R2+0x10] ;  /* 0x0000100002087984 */ /* 0x000f280000000c00 */
[----:B------:R-:W5:Y:S04]  /*0b60*/  LDS R18, [R16+0x1e0] ;  /* 0x0001e00010127984 */ /* 0x000f680000000800 */
[----:B------:R-:W5:Y:S04]  /*0b70*/  LDS R25, [R16+0x240] ;  /* 0x0002400010197984 */ /* 0x000f680000000800 */
[----:B------:R-:W5:Y:S04]  /*0b80*/  LDS R24, [R16+0x2a0] ;  /* 0x0002a00010187984 */ /* 0x000f680000000800 */
[----:B------:R-:W-:Y:S01]  /*0b90*/  LDS R19, [R16+0x300] ;  /* 0x0003000010137984 */ /* 0x000fe20000000800 */
[----:B0-----:R-:W-:-:S03]  /*0ba0*/  FFMA R22, R4, R15, R23 ;  /* 0x0000000f04167223 */ /* 0x001fc60000000017 */
[----:B------:R-:W-:Y:S04]  /*0bb0*/  LDS R26, [R16+0x4e0] ;  /* 0x0004e000101a7984 */ /* 0x000fe80000000800 */
[----:B------:R-:W0:Y:S01]  /*0bc0*/  LDS.128 R12, [R2+0x20] ;  /* 0x00002000020c7984 */ /* 0x000e220000000c00 */
[----:B-1----:R-:W-:-:S03]  /*0bd0*/  FFMA R22, R29, R5, R22 ;  /* 0x000000051d167223 */ /* 0x002fc60000000016 */
[----:B------:R-:W1:Y:S01]  /*0be0*/  LDS R4, [R16+0x360] ;  /* 0x0003600010047984 */ /* 0x000e620000000800 */
[----:B--2---:R-:W-:-:S03]  /*0bf0*/  FFMA R27, R27, R6, R22 ;  /* 0x000000061b1b7223 */ /* 0x004fc60000000016 */
[----:B------:R-:W2:Y:S01]  /*0c00*/  LDS R5, [R16+0x3c0] ;  /* 0x0003c00010057984 */ /* 0x000ea20000000800 */
[----:B---3--:R-:W-:-:S03]  /*0c10*/  FFMA R27, R20, R7, R27 ;  /* 0x00000007141b7223 */ /* 0x008fc6000000001b */
[----:B------:R-:W3:Y:S04]  /*0c20*/  LDS R6, [R16+0x420] ;  /* 0x0004200010067984 */ /* 0x000ee80000000800 */
[----:B------:R-:W-:Y:S04]  /*0c30*/  LDS R7, [R16+0x480] ;  /* 0x0004800010077984 */ /* 0x000fe80000000800 */
[----:B------:R-:W3:Y:S01]  /*0c40*/  LDS.128 R20, [R2+0x30] ;  /* 0x0000300002147984 */ /* 0x000ee20000000c00 */
[----:B----4-:R-:W-:-:S03]  /*0c50*/  FFMA R27, R8, R17, R27 ;  /* 0x00000011081b7223 */ /* 0x010fc6000000001b */
[----:B------:R-:W4:Y:S01]  /*0c60*/  LDS R17, [R16+0x540] ;  /* 0x0005400010117984 */ /* 0x000f220000000800 */
[----:B-----5:R-:W-:-:S03]  /*0c70*/  FFMA R18, R18, R9, R27 ;  /* 0x0000000912127223 */ /* 0x020fc6000000001b */
[----:B------:R-:W5:Y:S01]  /*0c80*/  LDS R8, [R16+0x5a0] ;  /* 0x0005a00010087984 */ /* 0x000f620000000800 */
[----:B------:R-:W-:-:S04]  /*0c90*/  FFMA R25, R25, R10, R18 ;  /* 0x0000000a19197223 */ /* 0x000fc80000000012 */
[----:B------:R-:W-:-:S04]  /*0ca0*/  FFMA R11, R24, R11, R25 ;  /* 0x0000000b180b7223 */ /* 0x000fc80000000019 */
[----:B0-----:R-:W-:-:S04]  /*0cb0*/  FFMA R11, R12, R19, R11 ;  /* 0x000000130c0b7223 */ /* 0x001fc8000000000b */
[----:B-1----:R-:W-:-:S04]  /*0cc0*/  FFMA R4, R4, R13, R11 ;  /* 0x0000000d04047223 */ /* 0x002fc8000000000b */
[----:B--2---:R-:W-:-:S04]  /*0cd0*/  FFMA R5, R5, R14, R4 ;  /* 0x0000000e05057223 */ /* 0x004fc80000000004 */
[----:B---3--:R-:W-:-:S04]  /*0ce0*/  FFMA R5, R6, R15, R5 ;  /* 0x0000000f06057223 */ /* 0x008fc80000000005 */
[----:B------:R-:W-:-:S04]  /*0cf0*/  FFMA R5, R20, R7, R5 ;  /* 0x0000000714057223 */ /* 0x000fc80000000005 */
[----:B------:R-:W-:-:S04]  /*0d00*/  FFMA R26, R26, R21, R5 ;  /* 0x000000151a1a7223 */ /* 0x000fc80000000005 */
[----:B----4-:R-:W-:-:S04]  /*0d10*/  FFMA R17, R17, R22, R26 ;  /* 0x0000001611117223 */ /* 0x010fc8000000001a */
[----:B-----5:R-:W-:Y:S01]  /*0d20*/  FFMA R23, R8, R23, R17 ;  /* 0x0000001708177223 */ /* 0x020fe20000000011 */
[----:B------:R-:W-:Y:S06]  /*0d30*/  BAR.SYNC.DEFER_BLOCKING 0x0 ;  /* 0x0000000000007b1d */ /* 0x000fec0000010000 */
.L_x_51:
[----:B------:R-:W0:Y:S01]  /*0d40*/  LDC.64 R4, c[0x0][0x3a8] ;  /* 0x0000ea00ff047b82 */ /* 0x000e220000000a00 */
[----:B------:R-:W1:Y:S02]  /*0d50*/  LDCU UR4, c[0x0][0x388] ;  /* 0x00007100ff0477ac */ /* 0x000e640008000800 */
[----:B-1----:R-:W-:-:S04]  /*0d60*/  IMAD R7, R3, UR4, R0 ;  /* 0x0000000403077c24 */ /* 0x002fc8000f8e0200 */
[C---:B0-----:R-:W-:Y:S02]  /*0d70*/  IMAD.WIDE R2, R7.reuse, 0x4, R4 ;  /* 0x0000000407027825 */ /* 0x041fe400078e0204 */
[----:B------:R-:W0:Y:S04]  /*0d80*/  LDC.64 R4, c[0x0][0x3a0] ;  /* 0x0000e800ff047b82 */ /* 0x000e280000000a00 */
[----:B------:R-:W2:Y:S01]  /*0d90*/  LDG.E.CONSTANT R2, desc[UR12][R2.64] ;  /* 0x0000000c02027981 */ /* 0x000ea2000c1e9900 */
[----:B0-----:R-:W-:Y:S01]  /*0da0*/  IMAD.WIDE R4, R7, 0x4, R4 ;  /* 0x0000000407047825 */ /* 0x001fe200078e0204 */
[----:B--2---:R-:W-:-:S04]  /*0db0*/  FSETP.GT.AND P0, PT, R2, RZ, PT ;  /* 0x000000ff0200720b */ /* 0x004fc80003f04000 */
[----:B------:R-:W-:-:S05]  /*0dc0*/  FSEL R23, R23, RZ, P0 ;  /* 0x000000ff17177208 */ /* 0x000fca0000000000 */
[----:B------:R-:W-:Y:S01]  /*0dd0*/  STG.E desc[UR12][R4.64], R23 ;  /* 0x0000001704007986 */ /* 0x000fe2000c10190c */
[----:B------:R-:W-:Y:S05]  /*0de0*/  EXIT ;  /* 0x000000000000794d */ /* 0x000fea0003800000 */
.L_x_54:
        /* <DEDUP_REMOVED lines=9> */
.L_x_87:


//--------------------- .text._Z12forward_reluiiiPKfPfS1_S1_ --------------------------
	.section	.text._Z12forward_reluiiiPKfPfS1_S1_,"ax",@progbits
	.align	128
        .global         _Z12forward_reluiiiPKfPfS1_S1_
        .type           _Z12forward_reluiiiPKfPfS1_S1_,@function
        .size           _Z12forward_reluiiiPKfPfS1_S1_,(.L_x_88 - _Z12forward_reluiiiPKfPfS1_S1_)
        .other          _Z12forward_reluiiiPKfPfS1_S1_,@"STO_CUDA_ENTRY STV_DEFAULT"
_Z12forward_reluiiiPKfPfS1_S1_:
.text._Z12forward_reluiiiPKfPfS1_S1_:
[----:B------:R-:W-:Y:S01]  /*0000*/  LDC R1, c[0x0][0x37c] ;  /* 0x0000df00ff017b82 */ /* 0x000fe20000000800 */
[----:B------:R-:W0:Y:S07]  /*0010*/  S2R R11, SR_CTAID.X ;  /* 0x00000000000b7919 */ /* 0x000e2e0000002500 */
[----:B------:R-:W1:Y:S01]  /*0020*/  LDC R5, c[0x0][0x388] ;  /* 0x0000e200ff057b82 */ /* 0x000e620000000800 */
[----:B------:R-:W2:Y:S01]  /*0030*/  LDCU UR4, c[0x0][0x380] ;  /* 0x00007000ff0477ac */ /* 0x000ea20008000800 */
[----:B------:R-:W0:Y:S01]  /*0040*/  S2R R0, SR_TID.X ;  /* 0x0000000000007919 */ /* 0x000e220000002100 */
[----:B------:R-:W3:Y:S01]  /*0050*/  S2R R4, SR_CTAID.Y ;  /* 0x0000000000047919 */ /* 0x000ee20000002600 */
[----:B------:R-:W3:Y:S01]  /*0060*/  S2R R3, SR_TID.Y ;  /* 0x0000000000037919 */ /* 0x000ee20000002200 */
[----:B0-----:R-:W-:-:S04]  /*0070*/  LEA R6, R11, R0, 0x4 ;  /* 0x000000000b067211 */ /* 0x001fc800078e20ff */
[----:B-1----:R-:W-:Y:S02]  /*0080*/  ISETP.GE.AND P0, PT, R6, R5, PT ;  /* 0x000000050600720c */ /* 0x002fe40003f06270 */
[----:B---3--:R-:W-:-:S04]  /*0090*/  LEA R4, R4, R3, 0x4 ;  /* 0x0000000304047211 */ /* 0x008fc800078e20ff */
[----:B--2---:R-:W-:-:S13]  /*00a0*/  ISETP.GE.OR P0, PT, R4, UR4, P0 ;  /* 0x0000000404007c0c */ /* 0x004fda0008706670 */
[----:B------:R-:W-:Y:S05]  /*00b0*/  @P0 EXIT ;  /* 0x000000000000094d */ /* 0x000fea0003800000 */
[----:B------:R-:W0:Y:S01]  /*00c0*/  LDC.64 R8, c[0x0][0x3a0] ;  /* 0x0000e800ff087b82 */ /* 0x000e220000000a00 */
[----:B------:R-:W1:Y:S01]  /*00d0*/  LDCU.64 UR14, c[0x0][0x358] ;  /* 0x00006b00ff0e77ac */ /* 0x000e620008000a00 */
[----:B------:R-:W2:Y:S01]  /*00e0*/  LDCU UR6, c[0x0][0x384] ;  /* 0x00007080ff0677ac */ /* 0x000ea20008000800 */
[----:B0-----:R-:W-:-:S05]  /*00f0*/  IMAD.WIDE R8, R6, 0x4, R8 ;  /* 0x0000000406087825 */ /* 0x001fca00078e0208 */
[----:B-1----:R0:W5:Y:S01]  /*0100*/  LDG.E.CONSTANT R23, desc[UR14][R8.64] ;  /* 0x0000000e08177981 */ /* 0x002162000c1e9900 */
[----:B--2---:R-:W-:-:S09]  /*0110*/  UISETP.GE.AND UP0, UPT, UR6, 0x1, UPT ;  /* 0x000000010600788c */ /* 0x004fd2000bf06270 */
[----:B0-----:R-:W-:Y:S05]  /*0120*/  BRA.U !UP0, `(.L_x_55) ;  /* 0x0000001508e87547 */ /* 0x001fea000b800000 */
[----:B------:R-:W0:Y:S01]  /*0130*/  S2UR UR10, SR_CgaCtaId ;  /* 0x00000000000a79c3 */ /* 0x000e220000008800 */
[----:B------:R-:W-:Y:S02]  /*0140*/  UISETP.GE.U32.AND UP1, UPT, UR6, 0x31, UPT ;  /* 0x000000310600788c */ /* 0x000fe4000bf26070 */
[----:B------:R-:W-:Y:S01]  /*0150*/  IMAD R2, R4, UR6, R0 ;  /* 0x0000000604027c24 */ /* 0x000fe2000f8e0200 */
[----:B------:R-:W-:Y:S01]  /*0160*/  UIADD3 UR11, UPT, UPT, UR6, -0x1, URZ ;  /* 0xffffffff060b7890 */ /* 0x000fe2000fffe0ff */
[----:B------:R-:W-:Y:S01]  /*0170*/  UMOV UR9, 0x400 ;  /* 0x0000040000097882 */ /* 0x000fe20000000000 */
[----:B------:R-:W-:Y:S02]  /*0180*/  UMOV UR4, URZ ;  /* 0x000000ff00047c82 */ /* 0x000fe40008000000 */
[----:B------:R-:W-:-:S04]  /*0190*/  ULEA.HI UR5, UR11, 0x1, URZ, 0x1c ;  /* 0x000000010b057891 */ /* 0x000fc8000f8fe0ff */
[----:B------:R-:W-:Y:S02]  /*01a0*/  ULOP3.LUT UP0, UR12, UR5, 0x3, URZ, 0xc0, !UPT ;  /* 0x00000003050c7892 */ /* 0x000fe4000f80c0ff */
[----:B0-----:R-:W-:Y:S01]  /*01b0*/  ULEA UR13, UR10, UR9, 0x18 ;  /* 0x000000090a0d7291 */ /* 0x001fe2000f8ec0ff */
[----:B------:R-:W-:Y:S11]  /*01c0*/  BRA.U !UP1, `(.L_x_56) ;  /* 0x0000000d09407547 */ /* 0x000ff6000b800000 */
[C---:B------:R-:W-:Y:S01]  /*01d0*/  IADD3 R7, PT, PT, R3.reuse, 0x10, RZ ;  /* 0x0000001003077810 */ /* 0x040fe20007ffe0ff */
[CCC-:B------:R-:W-:Y:S01]  /*01e0*/  IMAD R18, R3.reuse, R5.reuse, R0.reuse ;  /* 0x0000000503127224 */ /* 0x1c0fe200078e0200 */
[C---:B------:R-:W-:Y:S01]  /*01f0*/  IADD3 R8, PT, PT, R3.reuse, 0x20, RZ ;  /* 0x0000002003087810 */ /* 0x040fe20007ffe0ff */
[----:B------:R-:W-:Y:S01]  /*0200*/  ULOP3.LUT UR5, UR5, 0x1ffffffc, URZ, 0xc0, !UPT ;  /* 0x1ffffffc05057892 */ /* 0x000fe2000f8ec0ff */
[----:B------:R-:W-:Y:S01]  /*0210*/  IADD3 R9, PT, PT, R3, 0x30, RZ ;  /* 0x0000003003097810 */ /* 0x000fe20007ffe0ff */
[-CC-:B------:R-:W-:Y:S01]  /*0220*/  IMAD R7, R7, R5.reuse, R0.reuse ;  /* 0x0000000507077224 */ /* 0x180fe200078e0200 */
[----:B------:R-:W-:Y:S01]  /*0230*/  LEA R18, R11, R18, 0x4 ;  /* 0x000000120b127211 */ /* 0x000fe200078e20ff */
[-CC-:B------:R-:W-:Y:S01]  /*0240*/  IMAD R8, R8, R5.reuse, R0.reuse ;  /* 0x0000000508087224 */ /* 0x180fe200078e0200 */
[----:B------:R-:W-:Y:S01]  /*0250*/  UIADD3 UR5, UPT, UPT, -UR5, URZ, URZ ;  /* 0x000000ff05057290 */ /* 0x000fe2000fffe1ff */
[----:B------:R-:W-:Y:S01]  /*0260*/  IMAD R9, R9, R5, R0 ;  /* 0x0000000509097224 */ /* 0x000fe200078e0200 */
[C---:B------:R-:W-:Y:S01]  /*0270*/  LEA R24, R11.reuse, R7, 0x4 ;  /* 0x000000070b187211 */ /* 0x040fe200078e20ff */
[----:B------:R-:W-:Y:S01]  /*0280*/  UMOV UR4, URZ ;  /* 0x000000ff00047c82 */ /* 0x000fe20008000000 */
[----:B------:R-:W-:-:S02]  /*0290*/  LEA R22, R11, R8, 0x4 ;  /* 0x000000080b167211 */ /* 0x000fc400078e20ff */
[----:B------:R-:W-:Y:S02]  /*02a0*/  LEA R20, R11, R9, 0x4 ;  /* 0x000000090b147211 */ /* 0x000fe400078e20ff */
[----:B------:R-:W-:-:S07]  /*02b0*/  MOV R7, R2 ;  /* 0x0000000200077202 */ /* 0x000fce0000000f00 */
.L_x_57:
[----:B------:R-:W0:Y:S08]  /*02c0*/  LDC.64 R14, c[0x0][0x390] ;  /* 0x0000e400ff0e7b82 */ /* 0x000e300000000a00 */
[----:B------:R-:W1:Y:S01]  /*02d0*/  LDC.64 R12, c[0x0][0x398] ;  /* 0x0000e600ff0c7b82 */ /* 0x000e620000000a00 */
[----:B0-----:R-:W-:-:S05]  /*02e0*/  IMAD.WIDE R14, R7, 0x4, R14 ;  /* 0x00000004070e7825 */ /* 0x001fca00078e020e */
[----:B------:R-:W2:Y:S01]  /*02f0*/  LDG.E.CONSTANT R26, desc[UR14][R14.64] ;  /* 0x0000000e0e1a7981 */ /* 0x000ea2000c1e9900 */
[----:B-1----:R-:W-:-:S05]  /*0300*/  IMAD.WIDE R8, R18, 0x4, R12 ;  /* 0x0000000412087825 */ /* 0x002fca00078e020c */
[----:B------:R-:W3:Y:S01]  /*0310*/  LDG.E.CONSTANT R28, desc[UR14][R8.64] ;  /* 0x0000000e081c7981 */ /* 0x000ee2000c1e9900 */
[----:B------:R-:W0:Y:S01]  /*0320*/  S2UR UR8, SR_CgaCtaId ;  /* 0x00000000000879c3 */ /* 0x000e220000008800 */
[----:B------:R-:W-:Y:S02]  /*0330*/  UMOV UR6, 0x400 ;  /* 0x0000040000067882 */ /* 0x000fe40000000000 */
[----:B------:R-:W-:Y:S02]  /*0340*/  UIADD3 UR7, UPT, UPT, UR6, 0x400, URZ ;  /* 0x0000040006077890 */ /* 0x000fe4000fffe0ff */
[----:B0-----:R-:W-:Y:S02]  /*0350*/  ULEA UR6, UR8, UR6, 0x18 ;  /* 0x0000000608067291 */ /* 0x001fe4000f8ec0ff */
[----:B------:R-:W-:-:S04]  /*0360*/  ULEA UR7, UR8, UR7, 0x18 ;  /* 0x0000000708077291 */ /* 0x000fc8000f8ec0ff */
[----:B------:R-:W-:Y:S02]  /*0370*/  LEA R17, R3, UR6, 0x6 ;  /* 0x0000000603117c11 */ /* 0x000fe4000f8e30ff */
[C---:B------:R-:W-:Y:S02]  /*0380*/  LEA R16, R0.reuse, UR7, 0x2 ;  /* 0x0000000700107c11 */ /* 0x040fe4000f8e10ff */
[----:B------:R-:W-:-:S03]  /*0390*/  LEA R21, R0, R17, 0x2 ;  /* 0x0000001100157211 */ /* 0x000fc600078e10ff */
[----:B------:R-:W-:Y:S02]  /*03a0*/  IMAD R19, R3, 0x60, R16 ;  /* 0x0000006003137824 */ /* 0x000fe400078e0210 */
[----:B--2---:R-:W-:Y:S04]  /*03b0*/  STS [R21], R26 ;  /* 0x0000001a15007388 */ /* 0x004fe80000000800 */
[----:B---3--:R0:W-:Y:S01]  /*03c0*/  STS [R19], R28 ;  /* 0x0000001c13007388 */ /* 0x0081e20000000800 */
[----:B------:R-:W-:Y:S06]  /*03d0*/  BAR.SYNC.DEFER_BLOCKING 0x0 ;  /* 0x0000000000007b1d */ /* 0x000fec0000010000 */
[----:B0-----:R-:W2:Y:S04]  /*03e0*/  LDG.E.CONSTANT R28, desc[UR14][R14.64+0x40] ;  /* 0x0000400e0e1c7981 */ /* 0x001ea8000c1e9900 */
[----:B------:R-:W-:Y:S04]  /*03f0*/  LDS R25, [R16] ;  /* 0x0000000010197984 */ /* 0x000fe80000000800 */
[----:B------:R-:W0:Y:S04]  /*0400*/  LDS.128 R8, [R17] ;  /* 0x0000000011087984 */ /* 0x000e280000000c00 */
[----:B------:R-:W1:Y:S04]  /*0410*/  LDS R27, [R16+0x60] ;  /* 0x00006000101b7984 */ /* 0x000e680000000800 */
[----:B------:R-:W-:Y:S01]  /*0420*/  LDS R26, [R16+0x240] ;  /* 0x00024000101a7984 */ /* 0x000fe20000000800 */
[----:B0----5:R-:W-:-:S03]  /*0430*/  FFMA R8, R8, R25, R23 ;  /* 0x0000001908087223 */ /* 0x021fc60000000017 */
[----:B------:R-:W0:Y:S04]  /*0440*/  LDS R23, [R16+0xc0] ;  /* 0x0000c00010177984 */ /* 0x000e280000000800 */
[----:B------:R-:W3:Y:S01]  /*0450*/  LDS R25, [R16+0x120] ;  /* 0x0001200010197984 */ /* 0x000ee20000000800 */
[----:B-1----:R-:W-:-:S03]  /*0460*/  FFMA R9, R27, R9, R8 ;  /* 0x000000091b097223 */ /* 0x002fc60000000008 */
[----:B------:R-:W-:Y:S01]  /*0470*/  LDS R27, [R16+0x1e0] ;  /* 0x0001e000101b7984 */ /* 0x000fe20000000800 */
[----:B0-----:R-:W-:-:S03]  /*0480*/  FFMA R10, R23, R10, R9 ;  /* 0x0000000a170a7223 */ /* 0x001fc60000000009 */
[----:B------:R-:W-:Y:S01]  /*0490*/  LDS R23, [R16+0x180] ;  /* 0x0001800010177984 */ /* 0x000fe20000000800 */
[----:B---3--:R-:W-:-:S03]  /*04a0*/  FFMA R25, R25, R11, R10 ;  /* 0x0000000b19197223 */ /* 0x008fc6000000000a */
[----:B------:R-:W0:Y:S02]  /*04b0*/  LDS.128 R8, [R17+0x10] ;  /* 0x0000100011087984 */ /* 0x000e240000000c00 */
[----:B0-----:R-:W-:Y:S02]  /*04c0*/  FFMA R8, R8, R23, R25 ;  /* 0x0000001708087223 */ /* 0x001fe40000000019 */
[----:B------:R-:W0:Y:S02]  /*04d0*/  LDS R23, [R16+0x2a0] ;  /* 0x0002a00010177984 */ /* 0x000e240000000800 */
[----:B------:R-:W-:Y:S02]  /*04e0*/  FFMA R9, R27, R9, R8 ;  /* 0x000000091b097223 */ /* 0x000fe40000000008 */
[----:B------:R-:W-:Y:S02]  /*04f0*/  LDS R25, [R16+0x300] ;  /* 0x0003000010197984 */ /* 0x000fe40000000800 */
[----:B------:R-:W-:-:S02]  /*0500*/  FFMA R10, R26, R10, R9 ;  /* 0x0000000a1a0a7223 */ /* 0x000fc40000000009 */
[----:B------:R-:W-:Y:S04]  /*0510*/  LDS R27, [R16+0x360] ;  /* 0x00036000101b7984 */ /* 0x000fe80000000800 */
[----:B------:R-:W-:Y:S01]  /*0520*/  LDS R26, [R16+0x3c0] ;  /* 0x0003c000101a7984 */ /* 0x000fe20000000800 */
[----:B0-----:R-:W-:-:S03]  /*0530*/  FFMA R23, R23, R11, R10 ;  /* 0x0000000b17177223 */ /* 0x001fc6000000000a */
[----:B------:R-:W0:Y:S02]  /*0540*/  LDS.128 R8, [R17+0x20] ;  /* 0x0000200011087984 */ /* 0x000e240000000c00 */
[----:B0-----:R-:W-:Y:S02]  /*0550*/  FFMA R8, R8, R25, R23 ;  /* 0x0000001908087223 */ /* 0x001fe40000000017 */
[----:B------:R-:W0:Y:S02]  /*0560*/  LDS R23, [R16+0x420] ;  /* 0x0004200010177984 */ /* 0x000e240000000800 */
[----:B------:R-:W-:Y:S02]  /*0570*/  FFMA R9, R27, R9, R8 ;  /* 0x000000091b097223 */ /* 0x000fe40000000008 */
[----:B------:R-:W-:Y:S02]  /*0580*/  LDS R25, [R16+0x480] ;  /* 0x0004800010197984 */ /* 0x000fe40000000800 */
[----:B------:R-:W-:-:S02]  /*0590*/  FFMA R10, R26, R10, R9 ;  /* 0x0000000a1a0a7223 */ /* 0x000fc40000000009 */
[----:B------:R-:W-:Y:S02]  /*05a0*/  LDS R27, [R16+0x4e0] ;  /* 0x0004e000101b7984 */ /* 0x000fe40000000800 */
[----:B0-----:R-:W-:Y:S02]  /*05b0*/  FFMA R23, R23, R11, R10 ;  /* 0x0000000b17177223 */ /* 0x001fe4000000000a */
[----:B------:R-:W0:Y:S02]  /*05c0*/  LDS.128 R8, [R17+0x30] ;  /* 0x0000300011087984 */ /* 0x000e240000000c00 */
[----:B0-----:R-:W-:-:S04]  /*05d0*/  FFMA R8, R8, R25, R23 ;  /* 0x0000001908087223 */ /* 0x001fc80000000017 */
[----:B------:R-:W-:Y:S01]  /*05e0*/  FFMA R9, R27, R9, R8 ;  /* 0x000000091b097223 */ /* 0x000fe20000000008 */
[----:B------:R-:W-:Y:S01]  /*05f0*/  IMAD.WIDE R26, R24, 0x4, R12 ;  /* 0x00000004181a7825 */ /* 0x000fe200078e020c */
[----:B------:R-:W0:Y:S05]  /*0600*/  LDS R8, [R16+0x540] ;  /* 0x0005400010087984 */ /* 0x000e2a0000000800 */
[----:B------:R-:W3:Y:S01]  /*0610*/  LDG.E.CONSTANT R26, desc[UR14][R26.64] ;  /* 0x0000000e1a1a7981 */ /* 0x000ee2000c1e9900 */
[----:B0-----:R-:W-:-:S03]  /*0620*/  FFMA R8, R8, R10, R9 ;  /* 0x0000000a08087223 */ /* 0x001fc60000000009 */
[----:B------:R-:W0:Y:S01]  /*0630*/  LDS R9, [R16+0x5a0] ;  /* 0x0005a00010097984 */ /* 0x000e220000000800 */
[----:B------:R-:W-:Y:S06]  /*0640*/  BAR.SYNC.DEFER_BLOCKING 0x0 ;  /* 0x0000000000007b1d */ /* 0x000fec0000010000 */
[----:B--2---:R1:W-:Y:S04]  /*0650*/  STS [R21], R28 ;  /* 0x0000001c15007388 */ /* 0x0043e80000000800 */
[----:B-1----:R-:W2:Y:S01]  /*0660*/  LDG.E.CONSTANT R28, desc[UR14][R14.64+0xc0] ;  /* 0x0000c00e0e1c7981 */ /* 0x002ea2000c1e9900 */
[----:B0-----:R-:W-:-:S03]  /*0670*/  FFMA R23, R9, R11, R8 ;  /* 0x0000000b09177223 */ /* 0x001fc60000000008 */
[----:B---3--:R-:W-:Y:S01]  /*0680*/  STS [R19], R26 ;  /* 0x0000001a13007388 */ /* 0x008fe20000000800 */
[----:B------:R-:W-:Y:S06]  /*0690*/  BAR.SYNC.DEFER_BLOCKING 0x0 ;  /* 0x0000000000007b1d */ /* 0x000fec0000010000 */
[----:B------:R-:W-:Y:S04]  /*06a0*/  LDS R25, [R16] ;  /* 0x0000000010197984 */ /* 0x000fe80000000800 */
[----:B------:R-:W0:Y:S04]  /*06b0*/  LDS.128 R8, [R17] ;  /* 0x0000000011087984 */ /* 0x000e280000000c00 */
[----:B------:R-:W1:Y:S04]  /*06c0*/  LDS R27, [R16+0x60] ;  /* 0x00006000101b7984 */ /* 0x000e680000000800 */
[----:B------:R-:W-:Y:S04]  /*06d0*/  LDS R26, [R16+0x240] ;  /* 0x00024000101a7984 */ /* 0x000fe80000000800 */
[----:B------:R-:W-:Y:S01]  /*06e0*/  LDS R29, [R16+0x4e0] ;  /* 0x0004e000101d7984 */ /* 0x000fe20000000800 */
[----:B0-----:R-:W-:-:S03]  /*06f0*/  FFMA R8, R8, R25, R23 ;  /* 0x0000001908087223 */ /* 0x001fc60000000017 */
        /* <DEDUP_REMOVED lines=21> */
[----:B------:R-:W-:-:S04]  /*0850*/  FFMA R10, R26, R10, R9 ;  /* 0x0000000a1a0a7223 */ /* 0x000fc80000000009 */
[----:B0-----:R-:W-:Y:S02]  /*0860*/  FFMA R23, R23, R11, R10 ;  /* 0x0000000b17177223 */ /* 0x001fe4000000000a */
[----:B------:R-:W0:Y:S01]  /*0870*/  LDS.128 R8, [R17+0x30] ;  /* 0x0000300011087984 */ /* 0x000e220000000c00 */
[----:B------:R-:W-:-:S04]  /*0880*/  IMAD.WIDE R26, R22, 0x4, R12 ;  /* 0x00000004161a7825 */ /* 0x000fc800078e020c */
[----:B0-----:R-:W-:Y:S02]  /*0890*/  FFMA R8, R8, R25, R23 ;  /* 0x0000001908087223 */ /* 0x001fe40000000017 */
[----:B------:R-:W3:Y:S04]  /*08a0*/  LDG.E.CONSTANT R23, desc[UR14][R14.64+0x80] ;  /* 0x0000800e0e177981 */ /* 0x000ee8000c1e9900 */
[----:B------:R0:W4:Y:S01]  /*08b0*/  LDG.E.CONSTANT R25, desc[UR14][R26.64] ;  /* 0x0000000e1a197981 */ /* 0x000122000c1e9900 */
[----:B------:R-:W-:-:S03]  /*08c0*/  FFMA R9, R29, R9, R8 ;  /* 0x000000091d097223 */ /* 0x000fc60000000008 */
[----:B------:R-:W-:Y:S01]  /*08d0*/  LDS R8, [R16+0x5a0] ;  /* 0x0005a00010087984 */ /* 0x000fe20000000800 */
[----:B0-----:R-:W-:-:S03]  /*08e0*/  IMAD.WIDE R26, R20, 0x4, R12 ;  /* 0x00000004141a7825 */ /* 0x001fc600078e020c */
[----:B------:R-:W0:Y:S04]  /*08f0*/  LDS R12, [R16+0x540] ;  /* 0x00054000100c7984 */ /* 0x000e280000000800 */
[----:B------:R-:W2:Y:S01]  /*0900*/  LDG.E.CONSTANT R26, desc[UR14][R26.64] ;  /* 0x0000000e1a1a7981 */ /* 0x000ea2000c1e9900 */
[----:B------:R-:W-:Y:S01]  /*0910*/  BAR.SYNC.DEFER_BLOCKING 0x0 ;  /* 0x0000000000007b1d */ /* 0x000fe20000010000 */
[----:B0-----:R-:W-:-:S04]  /*0920*/  FFMA R9, R12, R10, R9 ;  /* 0x0000000a0c097223 */ /* 0x001fc80000000009 */
[----:B------:R-:W-:Y:S01]  /*0930*/  FFMA R9, R8, R11, R9 ;  /* 0x0000000b08097223 */ /* 0x000fe20000000009 */
[----:B---3--:R-:W-:Y:S04]  /*0940*/  STS [R21], R23 ;  /* 0x0000001715007388 */ /* 0x008fe80000000800 */
[----:B----4-:R-:W-:Y:S01]  /*0950*/  STS [R19], R25 ;  /* 0x0000001913007388 */ /* 0x010fe20000000800 */
[----:B------:R-:W-:Y:S06]  /*0960*/  BAR.SYNC.DEFER_BLOCKING 0x0 ;  /* 0x0000000000007b1d */ /* 0x000fec0000010000 */
[----:B------:R-:W-:Y:S04]  /*0970*/  LDS R10, [R16] ;  /* 0x00000000100a7984 */ /* 0x000fe80000000800 */
[----:B------:R-:W0:Y:S04]  /*0980*/  LDS.128 R12, [R17] ;  /* 0x00000000110c7984 */ /* 0x000e280000000c00 */
[----:B------:R-:W1:Y:S04]  /*0990*/  LDS R11, [R16+0x60] ;  /* 0x00006000100b7984 */ /* 0x000e680000000800 */
[----:B------:R-:W3:Y:S04]  /*09a0*/  LDS R8, [R16+0xc0] ;  /* 0x0000c00010087984 */ /* 0x000ee80000000800 */
[----:B------:R-:W-:Y:S04]  /*09b0*/  LDS R25, [R16+0x4e0] ;  /* 0x0004e00010197984 */ /* 0x000fe80000000800 */
[----:B------:R-:W-:Y:S01]  /*09c0*/  LDS R23, [R16+0x540] ;  /* 0x0005400010177984 */ /* 0x000fe20000000800 */
[----:B0-----:R-:W-:-:S03]  /*09d0*/  FFMA R10, R12, R10, R9 ;  /* 0x0000000a0c0a7223 */ /* 0x001fc60000000009 */
[----:B------:R-:W0:Y:S01]  /*09e0*/  LDS R12, [R16+0x120] ;  /* 0x00012000100c7984 */ /* 0x000e220000000800 */
[----:B-1----:R-:W-:-:S04]  /*09f0*/  FFMA R11, R11, R13, R10 ;  /* 0x0000000d0b0b7223 */ /* 0x002fc8000000000a */
[----:B---3--:R-:W-:Y:S02]  /*0a00*/  FFMA R13, R8, R14, R11 ;  /* 0x0000000e080d7223 */ /* 0x008fe4000000000b */
[----:B------:R-:W-:Y:S04]  /*0a10*/  LDS R14, [R16+0x180] ;  /* 0x00018000100e7984 */ /* 0x000fe80000000800 */
[----:B------:R-:W1:Y:S01]  /*0a20*/  LDS.128 R8, [R17+0x10] ;  /* 0x0000100011087984 */ /* 0x000e620000000c00 */
[----:B0-----:R-:W-:-:S03]  /*0a30*/  FFMA R13, R12, R15, R13 ;  /* 0x0000000f0c0d7223 */ /* 0x001fc6000000000d */
[----:B------:R-:W0:Y:S04]  /*0a40*/  LDS R15, [R16+0x1e0] ;  /* 0x0001e000100f7984 */ /* 0x000e280000000800 */
[----:B------:R-:W3:Y:S01]  /*0a50*/  LDS R12, [R16+0x240] ;  /* 0x00024000100c7984 */ /* 0x000ee20000000800 */
[----:B-1----:R-:W-:-:S03]  /*0a60*/  FFMA R14, R8, R14, R13 ;  /* 0x0000000e080e7223 */ /* 0x002fc6000000000d */
[----:B------:R-:W1:Y:S01]  /*0a70*/  LDS R8, [R16+0x2a0] ;  /* 0x0002a00010087984 */ /* 0x000e620000000800 */
[----:B0-----:R-:W-:-:S04]  /*0a80*/  FFMA R9, R15, R9, R14 ;  /* 0x000000090f097223 */ /* 0x001fc8000000000e */
[----:B---3--:R-:W-:Y:S02]  /*0a90*/  FFMA R9, R12, R10, R9 ;  /* 0x0000000a0c097223 */ /* 0x008fe40000000009 */
[----:B------:R-:W-:Y:S04]  /*0aa0*/  LDS R10, [R16+0x300] ;  /* 0x00030000100a7984 */ /* 0x000fe80000000800 */
[----:B------:R-:W0:Y:S01]  /*0ab0*/  LDS.128 R12, [R17+0x20] ;  /* 0x00002000110c7984 */ /* 0x000e220000000c00 */
[----:B-1----:R-:W-:-:S03]  /*0ac0*/  FFMA R9, R8, R11, R9 ;  /* 0x0000000b08097223 */ /* 0x002fc60000000009 */
[----:B------:R-:W1:Y:S04]  /*0ad0*/  LDS R11, [R16+0x360] ;  /* 0x00036000100b7984 */ /* 0x000e680000000800 */
[----:B------:R-:W3:Y:S01]  /*0ae0*/  LDS R8, [R16+0x3c0] ;  /* 0x0003c00010087984 */ /* 0x000ee20000000800 */
[----:B0-----:R-:W-:-:S03]  /*0af0*/  FFMA R10, R12, R10, R9 ;  /* 0x0000000a0c0a7223 */ /* 0x001fc60000000009 */
[----:B------:R-:W0:Y:S01]  /*0b00*/  LDS R12, [R16+0x420] ;  /* 0x00042000100c7984 */ /* 0x000e220000000800 */
[----:B-1----:R-:W-:-:S04]  /*0b10*/  FFMA R11, R11, R13, R10 ;  /* 0x0000000d0b0b7223 */ /* 0x002fc8000000000a */
[----:B---3--:R-:W-:Y:S02]  /*0b20*/  FFMA R13, R8, R14, R11 ;  /* 0x0000000e080d7223 */ /* 0x008fe4000000000b */
[----:B------:R-:W-:Y:S04]  /*0b30*/  LDS R14, [R16+0x480] ;  /* 0x00048000100e7984 */ /* 0x000fe80000000800 */
[----:B------:R-:W1:Y:S01]  /*0b40*/  LDS.128 R8, [R17+0x30] ;  /* 0x0000300011087984 */ /* 0x000e620000000c00 */
[----:B0-----:R-:W-:-:S04]  /*0b50*/  FFMA R13, R12, R15, R13 ;  /* 0x0000000f0c0d7223 */ /* 0x001fc8000000000d */
[----:B-1----:R-:W-:Y:S02]  /*0b60*/  FFMA R29, R8, R14, R13 ;  /* 0x0000000e081d7223 */ /* 0x002fe4000000000d */
[----:B------:R-:W0:Y:S01]  /*0b70*/  LDS R8, [R16+0x5a0] ;  /* 0x0005a00010087984 */ /* 0x000e220000000800 */
[----:B------:R-:W-:Y:S06]  /*0b80*/  BAR.SYNC.DEFER_BLOCKING 0x0 ;  /* 0x0000000000007b1d */ /* 0x000fec0000010000 */
[----:B--2---:R-:W-:Y:S04]  /*0b90*/  STS [R21], R28 ;  /* 0x0000001c15007388 */ /* 0x004fe80000000800 */
[----:B------:R-:W-:Y:S01]  /*0ba0*/  STS [R19], R26 ;  /* 0x0000001a13007388 */ /* 0x000fe20000000800 */
[----:B------:R-:W-:Y:S06]  /*0bb0*/  BAR.SYNC.DEFER_BLOCKING 0x0 ;  /* 0x0000000000007b1d */ /* 0x000fec0000010000 */
[----:B------:R-:W-:Y:S04]  /*0bc0*/  LDS R27, [R16] ;  /* 0x00000000101b7984 */ /* 0x000fe80000000800 */
[----:B------:R-:W1:Y:S01]  /*0bd0*/  LDS.128 R12, [R17] ;  /* 0x00000000110c7984 */ /* 0x000e620000000c00 */
[----:B------:R-:W-:-:S03]  /*0be0*/  FFMA R9, R25, R9, R29 ;  /* 0x0000000919097223 */ /* 0x000fc6000000001d */
[----:B------:R-:W2:Y:S01]  /*0bf0*/  LDS R25, [R16+0x60] ;  /* 0x0000600010197984 */ /* 0x000ea20000000800 */
[----:B------:R-:W-:-:S03]  /*0c00*/  FFMA R9, R23, R10, R9 ;  /* 0x0000000a17097223 */ /* 0x000fc60000000009 */
[----:B------:R-:W3:Y:S01]  /*0c10*/  LDS R23, [R16+0xc0] ;  /* 0x0000c00010177984 */ /* 0x000ee20000000800 */
[----:B0-----:R-:W-:-:S03]  /*0c20*/  FFMA R9, R8, R11, R9 ;  /* 0x0000000b08097223 */ /* 0x001fc60000000009 */
[----:B------:R-:W0:Y:S04]  /*0c30*/  LDS R29, [R16+0x120] ;  /* 0x00012000101d7984 */ /* 0x000e280000000800 */
[----:B------:R-:W-:Y:S04]  /*0c40*/  LDS R19, [R16+0x180] ;  /* 0x0001800010137984 */ /* 0x000fe80000000800 */
[----:B------:R-:W-:Y:S04]  /*0c50*/  LDS R26, [R16+0x1e0] ;  /* 0x0001e000101a7984 */ /* 0x000fe80000000800 */
[----:B------:R-:W-:Y:S04]  /*0c60*/  LDS R21, [R16+0x240] ;  /* 0x0002400010157984 */ /* 0x000fe80000000800 */
[----:B------:R-:W-:Y:S01]  /*0c70*/  LDS R28, [R16+0x420] ;  /* 0x00042000101c7984 */ /* 0x000fe20000000800 */
[----:B-1----:R-:W-:-:S03]  /*0c80*/  FFMA R12, R12, R27, R9 ;  /* 0x0000001b0c0c7223 */ /* 0x002fc60000000009 */
[----:B------:R-:W1:Y:S01]  /*0c90*/  LDS.128 R8, [R17+0x10] ;  /* 0x0000100011087984 */ /* 0x000e620000000c00 */
[----:B--2---:R-:W-:-:S03]  /*0ca0*/  FFMA R12, R25, R13, R12 ;  /* 0x0000000d190c7223 */ /* 0x004fc6000000000c */
[----:B------:R-:W2:Y:S01]  /*0cb0*/  LDS R25, [R16+0x2a0] ;  /* 0x0002a00010197984 */ /* 0x000ea20000000800 */
[----:B---3--:R-:W-:-:S04]  /*0cc0*/  FFMA R12, R23, R14, R12 ;  /* 0x0000000e170c7223 */ /* 0x008fc8000000000c */
[----:B0-----:R-:W-:-:S04]  /*0cd0*/  FFMA R15, R29, R15, R12 ;  /* 0x0000000f1d0f7223 */ /* 0x001fc8000000000c */
[----:B-1----:R-:W-:Y:S02]  /*0ce0*/  FFMA R23, R8, R19, R15 ;  /* 0x0000001308177223 */ /* 0x002fe4000000000f */
[----:B------:R-:W-:Y:S04]  /*0cf0*/  LDS R19, [R16+0x300] ;  /* 0x0003000010137984 */ /* 0x000fe80000000800 */
[----:B------:R-:W0:Y:S01]  /*0d00*/  LDS.128 R12, [R17+0x20] ;  /* 0x00002000110c7984 */ /* 0x000e220000000c00 */
[----:B------:R-:W-:-:S03]  /*0d10*/  FFMA R8, R26, R9, R23 ;  /* 0x000000091a087223 */ /* 0x000fc60000000017 */
[----:B------:R-:W1:Y:S01]  /*0d20*/  LDS R26, [R16+0x360] ;  /* 0x00036000101a7984 */ /* 0x000e620000000800 */
[----:B------:R-:W-:-:S03]  /*0d30*/  FFMA R8, R21, R10, R8 ;  /* 0x0000000a15087223 */ /* 0x000fc60000000008 */
[----:B------:R-:W3:Y:S01]  /*0d40*/  LDS R23, [R16+0x3c0] ;  /* 0x0003c00010177984 */ /* 0x000ee20000000800 */
[----:B--2---:R-:W-:-:S03]  /*0d50*/  FFMA R25, R25, R11, R8 ;  /* 0x0000000b19197223 */ /* 0x004fc60000000008 */
[----:B------:R-:W-:Y:S04]  /*0d60*/  LDS R21, [R16+0x480] ;  /* 0x0004800010157984 */ /* 0x000fe80000000800 */
[----:B------:R-:W2:Y:S01]  /*0d70*/  LDS.128 R8, [R17+0x30] ;  /* 0x0000300011087984 */ /* 0x000ea20000000c00 */
[----:B0-----:R-:W-:-:S03]  /*0d80*/  FFMA R27, R12, R19, R25 ;  /* 0x000000130c1b7223 */ /* 0x001fc60000000019 */
[----:B------:R-:W0:Y:S04]  /*0d90*/  LDS R12, [R16+0x4e0] ;  /* 0x0004e000100c7984 */ /* 0x000e280000000800 */
[----:B------:R-:W4:Y:S04]  /*0da0*/  LDS R19, [R16+0x540] ;  /* 0x0005400010137984 */ /* 0x000f280000000800 */
[----:B------:R-:W4:Y:S01]  /*0db0*/  LDS R25, [R16+0x5a0] ;  /* 0x0005a00010197984 */ /* 0x000f220000000800 */
[----:B-1----:R-:W-:-:S04]  /*0dc0*/  FFMA R26, R26, R13, R27 ;  /* 0x0000000d1a1a7223 */ /* 0x002fc8000000001b */
[----:B---3--:R-:W-:Y:S01]  /*0dd0*/  FFMA R23, R23, R14, R26 ;  /* 0x0000000e17177223 */ /* 0x008fe2000000001a */
[----:B------:R-:W-:-:S03]  /*0de0*/  UIADD3 UR5, UPT, UPT, UR5, 0x4, URZ ;  /* 0x0000000405057890 */ /* 0x000fc6000fffe0ff */
[----:B------:R-:W-:Y:S01]  /*0df0*/  FFMA R15, R28, R15, R23 ;  /* 0x0000000f1c0f7223 */ /* 0x000fe20000000017 */
[----:B------:R-:W-:-:S03]  /*0e00*/  UISETP.NE.AND UP1, UPT, UR5, URZ, UPT ;  /* 0x000000ff0500728c */ /* 0x000fc6000bf25270 */
[----:B--2---:R-:W-:Y:S01]  /*0e10*/  FFMA R15, R8, R21, R15 ;  /* 0x00000015080f7223 */ /* 0x004fe2000000000f */
[----:B------:R-:W-:Y:S02]  /*0e20*/  IADD3 R7, PT, PT, R7, 0x40, RZ ;  /* 0x0000004007077810 */ /* 0x000fe40007ffe0ff */
[C---:B------:R-:W-:Y:S02]  /*0e30*/  LEA R24, R5.reuse, R24, 0x6 ;  /* 0x0000001805187211 */ /* 0x040fe400078e30ff */
[C---:B------:R-:W-:Y:S02]  /*0e40*/  LEA R22, R5.reuse, R22, 0x6 ;  /* 0x0000001605167211 */ /* 0x040fe400078e30ff */
[C---:B------:R-:W-:Y:S02]  /*0e50*/  LEA R20, R5.reuse, R20, 0x6 ;  /* 0x0000001405147211 */ /* 0x040fe400078e30ff */
[----:B------:R-:W-:Y:S01]  /*0e60*/  LEA R18, R5, R18, 0x6 ;  /* 0x0000001205127211 */ /* 0x000fe200078e30ff */
[----:B0-----:R-:W-:-:S04]  /*0e70*/  FFMA R12, R12, R9, R15 ;  /* 0x000000090c0c7223 */ /* 0x001fc8000000000f */
[----:B----4-:R-:W-:Y:S01]  /*0e80*/  FFMA R10, R19, R10, R12 ;  /* 0x0000000a130a7223 */ /* 0x010fe2000000000c */
[----:B------:R-:W-:-:S03]  /*0e90*/  UIADD3 UR4, UPT, UPT, UR4, 0x40, URZ ;  /* 0x0000004004047890 */ /* 0x000fc6000fffe0ff */
[----:B------:R-:W-:Y:S01]  /*0ea0*/  FFMA R23, R25, R11, R10 ;  /* 0x0000000b19177223 */ /* 0x000fe2000000000a */
[----:B------:R-:W-:Y:S06]  /*0eb0*/  BAR.SYNC.DEFER_BLOCKING 0x0 ;  /* 0x0000000000007b1d */ /* 0x000fec0000010000 */
[----:B------:R-:W-:Y:S05]  /*0ec0*/  BRA.U UP1, `(.L_x_57) ;  /* 0xfffffff101fc7547 */ /* 0x000fea000b83ffff */
.L_x_56:
[----:B------:R-:W-:Y:S01]  /*0ed0*/  LEA R7, R3, UR13, 0x6 ;  /* 0x0000000d03077c11 */ /* 0x000fe2000f8e30ff */
[----:B------:R-:W-:Y:S06]  /*0ee0*/  BRA.U !UP0, `(.L_x_55) ;  /* 0x0000000908787547 */ /* 0x000fec000b800000 */
[----:B------:R-:W-:Y:S02]  /*0ef0*/  UISETP.NE.AND UP1, UPT, UR12, 0x1, UPT ;  /* 0x000000010c00788c */ /* 0x000fe4000bf25270 */
[----:B------:R-:W-:-:S07]  /*0f00*/  ULOP3.LUT UP0, URZ, UR11, 0x10, URZ, 0xc0, !UPT ;  /* 0x000000100bff7892 */ /* 0x000fce000f80c0ff */
[----:B------:R-:W-:Y:S05]  /*0f10*/  BRA.U !UP1, `(.L_x_58) ;  /* 0x0000000509907547 */ /* 0x000fea000b800000 */
[----:B------:R-:W0:Y:S01]  /*0f20*/  LDC.64 R10, c[0x0][0x390] ;  /* 0x0000e400ff0a7b82 */ /* 0x000e220000000a00 */
[----:B------:R-:W-:Y:S02]  /*0f30*/  IADD3 R14, PT, PT, R3, UR4, RZ ;  /* 0x00000004030e7c10 */ /* 0x000fe4000fffe0ff */
[----:B------:R-:W-:-:S03]  /*0f40*/  IADD3 R13, PT, PT, R2, UR4, RZ ;  /* 0x00000004020d7c10 */ /* 0x000fc6000fffe0ff */
[----:B------:R-:W-:Y:S02]  /*0f50*/  IMAD R15, R14, R5, R6 ;  /* 0x000000050e0f7224 */ /* 0x000fe400078e0206 */
[----:B------:R-:W1:Y:S01]  /*0f60*/  LDC.64 R8, c[0x0][0x398] ;  /* 0x0000e600ff087b82 */ /* 0x000e620000000a00 */
[----:B0-----:R-:W-:-:S05]  /*0f70*/  IMAD.WIDE R10, R13, 0x4, R10 ;  /* 0x000000040d0a7825 */ /* 0x001fca00078e020a */
[----:B------:R-:W2:Y:S01]  /*0f80*/  LDG.E.CONSTANT R18, desc[UR14][R10.64] ;  /* 0x0000000e0a127981 */ /* 0x000ea2000c1e9900 */
[----:B-1----:R-:W-:Y:S01]  /*0f90*/  IMAD.WIDE R12, R15, 0x4, R8 ;  /* 0x000000040f0c7825 */ /* 0x002fe200078e0208 */
[----:B------:R-:W-:Y:S02]  /*0fa0*/  IADD3 R14, PT, PT, R14, 0x10, RZ ;  /* 0x000000100e0e7810 */ /* 0x000fe40007ffe0ff */
[----:B------:R-:W3:Y:S04]  /*0fb0*/  LDG.E.CONSTANT R24, desc[UR14][R10.64+0x40] ;  /* 0x0000400e0a187981 */ /* 0x000ee8000c1e9900 */
[----:B------:R-:W4:Y:S01]  /*0fc0*/  LDG.E.CONSTANT R17, desc[UR14][R12.64] ;  /* 0x0000000e0c117981 */ /* 0x000f22000c1e9900 */
[----:B------:R-:W-:-:S04]  /*0fd0*/  IMAD R15, R14, R5, R6 ;  /* 0x000000050e0f7224 */ /* 0x000fc800078e0206 */
[----:B------:R-:W-:-:S05]  /*0fe0*/  IMAD.WIDE R8, R15, 0x4, R8 ;  /* 0x000000040f087825 */ /* 0x000fca00078e0208 */
[----:B------:R0:W3:Y:S01]  /*0ff0*/  LDG.E.CONSTANT R21, desc[UR14][R8.64] ;  /* 0x0000000e08157981 */ /* 0x0000e2000c1e9900 */
[----:B------:R-:W-:-:S04]  /*1000*/  UIADD3 UR5, UPT, UPT, UR9, 0x400, URZ ;  /* 0x0000040009057890 */ /* 0x000fc8000fffe0ff */
[----:B------:R-:W-:Y:S01]  /*1010*/  ULEA UR5, UR10, UR5, 0x18 ;  /* 0x000000050a057291 */ /* 0x000fe2000f8ec0ff */
[----:B------:R-:W-:-:S05]  /*1020*/  LEA R25, R0, R7, 0x2 ;  /* 0x0000000700197211 */ /* 0x000fca00078e10ff */
[----:B------:R-:W-:-:S05]  /*1030*/  LEA R20, R0, UR5, 0x2 ;  /* 0x0000000500147c11 */ /* 0x000fca000f8e10ff */
[----:B------:R-:W-:Y:S01]  /*1040*/  IMAD R22, R3, 0x60, R20 ;  /* 0x0000006003167824 */ /* 0x000fe200078e0214 */
[----:B--2---:R-:W-:Y:S04]  /*1050*/  STS [R25], R18 ;  /* 0x0000001219007388 */ /* 0x004fe80000000800 */
[----:B----4-:R-:W-:Y:S01]  /*1060*/  STS [R22], R17 ;  /* 0x0000001116007388 */ /* 0x010fe20000000800 */
[----:B------:R-:W-:Y:S06]  /*1070*/  BAR.SYNC.DEFER_BLOCKING 0x0 ;  /* 0x0000000000007b1d */ /* 0x000fec0000010000 */
[----:B------:R-:W-:Y:S04]  /*1080*/  LDS R19, [R20] ;  /* 0x0000000014137984 */ /* 0x000fe80000000800 */
[----:B------:R-:W1:Y:S04]  /*1090*/  LDS.128 R12, [R7] ;  /* 0x00000000070c7984 */ /* 0x000e680000000c00 */
[----:B------:R-:W2:Y:S04]  /*10a0*/  LDS R27, [R20+0x60] ;  /* 0x00006000141b7984 */ /* 0x000ea80000000800 */
[----:B------:R-:W4:Y:S04]  /*10b0*/  LDS R26, [R20+0xc0] ;  /* 0x0000c000141a7984 */ /* 0x000f280000000800 */
[----:B------:R-:W3:Y:S04]  /*10c0*/  LDS R16, [R20+0x120] ;  /* 0x0001200014107984 */ /* 0x000ee80000000800 */
[----:B0-----:R-:W-:Y:S04]  /*10d0*/  LDS.128 R8, [R7+0x10] ;  /* 0x0000100007087984 */ /* 0x001fe80000000c00 */
[----:B------:R-:W-:Y:S04]  /*10e0*/  LDS R18, [R20+0x1e0] ;  /* 0x0001e00014127984 */ /* 0x000fe80000000800 */
[----:B------:R-:W-:Y:S04]  /*10f0*/  LDS R17, [R20+0x240] ;  /* 0x0002400014117984 */ /* 0x000fe80000000800 */
[----:B------:R-:W-:Y:S01]  /*1100*/  LDS R28, [R20+0x420] ;  /* 0x00042000141c7984 */ /* 0x000fe20000000800 */
[----:B-1---5:R-:W-:-:S03]  /*1110*/  FFMA R12, R12, R19, R23 ;  /* 0x000000130c0c7223 */ /* 0x022fc60000000017 */
[----:B------:R-:W0:Y:S01]  /*1120*/  LDS R19, [R20+0x180] ;  /* 0x0001800014137984 */ /* 0x000e220000000800 */
[----:B--2---:R-:W-:-:S04]  /*1130*/  FFMA R13, R27, R13, R12 ;  /* 0x0000000d1b0d7223 */ /* 0x004fc8000000000c */
[----:B----4-:R-:W-:Y:S02]  /*1140*/  FFMA R13, R26, R14, R13 ;  /* 0x0000000e1a0d7223 */ /* 0x010fe4000000000d */
[----:B------:R-:W-:Y:S02]  /*1150*/  LDS R26, [R20+0x5a0] ;  /* 0x0005a000141a7984 */ /* 0x000fe40000000800 */
[----:B---3--:R-:W-:Y:S02]  /*1160*/  FFMA R13, R16, R15, R13 ;  /* 0x0000000f100d7223 */ /* 0x008fe4000000000d */
[----:B------:R-:W1:Y:S02]  /*1170*/  LDS R16, [R20+0x2a0] ;  /* 0x0002a00014107984 */ /* 0x000e640000000800 */
[----:B0-----:R-:W-:Y:S02]  /*1180*/  FFMA R23, R8, R19, R13 ;  /* 0x0000001308177223 */ /* 0x001fe4000000000d */
[----:B------:R-:W-:Y:S04]  /*1190*/  LDS R19, [R20+0x300] ;  /* 0x0003000014137984 */ /* 0x000fe80000000800 */
[----:B------:R-:W0:Y:S04]  /*11a0*/  LDS.128 R12, [R7+0x20] ;  /* 0x00002000070c7984 */ /* 0x000e280000000c00 */
[----:B------:R-:W2:Y:S01]  /*11b0*/  LDS R8, [R20+0x360] ;  /* 0x0003600014087984 */ /* 0x000ea20000000800 */
[----:B------:R-:W-:-:S03]  /*11c0*/  FFMA R18, R18, R9, R23 ;  /* 0x0000000912127223 */ /* 0x000fc60000000017 */
[----:B------:R-:W3:Y:S01]  /*11d0*/  LDS R9, [R20+0x3c0] ;  /* 0x0003c00014097984 */ /* 0x000ee20000000800 */
[----:B------:R-:W-:-:S03]  /*11e0*/  FFMA R17, R17, R10, R18 ;  /* 0x0000000a11117223 */ /* 0x000fc60000000012 */
[----:B------:R-:W-:Y:S01]  /*11f0*/  LDS R23, [R20+0x480] ;  /* 0x0004800014177984 */ /* 0x000fe20000000800 */
[----:B-1----:R-:W-:-:S04]  /*1200*/  FFMA R11, R16, R11, R17 ;  /* 0x0000000b100b7223 */ /* 0x002fc80000000011 */
[----:B0-----:R-:W-:Y:S02]  /*1210*/  FFMA R11, R12, R19, R11 ;  /* 0x000000130c0b7223 */ /* 0x001fe4000000000b */
[----:B------:R-:W0:Y:S02]  /*1220*/  LDS.128 R16, [R7+0x30] ;  /* 0x0000300007107984 */ /* 0x000e240000000c00 */
[----:B--2---:R-:W-:Y:S02]  /*1230*/  FFMA R8, R8, R13, R11 ;  /* 0x0000000d08087223 */ /* 0x004fe4000000000b */
[----:B------:R-:W1:Y:S04]  /*1240*/  LDS R12, [R20+0x4e0] ;  /* 0x0004e000140c7984 */ /* 0x000e680000000800 */
[----:B------:R-:W2:Y:S01]  /*1250*/  LDS R13, [R20+0x540] ;  /* 0x00054000140d7984 */ /* 0x000ea20000000800 */
[----:B------:R-:W-:Y:S06]  /*1260*/  BAR.SYNC.DEFER_BLOCKING 0x0 ;  /* 0x0000000000007b1d */ /* 0x000fec0000010000 */
[----:B------:R-:W-:Y:S04]  /*1270*/  STS [R25], R24 ;  /* 0x0000001819007388 */ /* 0x000fe80000000800 */
[----:B------:R-:W-:Y:S01]  /*1280*/  STS [R22], R21 ;  /* 0x0000001516007388 */ /* 0x000fe20000000800 */
[----:B------:R-:W-:Y:S01]  /*1290*/  BAR.SYNC.DEFER_BLOCKING 0x0 ;  /* 0x0000000000007b1d */ /* 0x000fe20000010000 */
[----:B---3--:R-:W-:-:S04]  /*12a0*/  FFMA R29, R9, R14, R8 ;  /* 0x0000000e091d7223 */ /* 0x008fc80000000008 */
[----:B------:R-:W-:-:S04]  /*12b0*/  FFMA R15, R28, R15, R29 ;  /* 0x0000000f1c0f7223 */ /* 0x000fc8000000001d */
[----:B0-----:R-:W-:-:S04]  /*12c0*/  FFMA R15, R16, R23, R15 ;  /* 0x00000017100f7223 */ /* 0x001fc8000000000f */
[----:B-1----:R-:W-:Y:S01]  /*12d0*/  FFMA R12, R12, R17, R15 ;  /* 0x000000110c0c7223 */ /* 0x002fe2000000000f */
[----:B------:R-:W-:Y:S04]  /*12e0*/  LDS R27, [R20] ;  /* 0x00000000141b7984 */ /* 0x000fe80000000800 */
[----:B------:R-:W0:Y:S04]  /*12f0*/  LDS.128 R8, [R7] ;  /* 0x0000000007087984 */ /* 0x000e280000000c00 */
[----:B------:R-:W1:Y:S04]  /*1300*/  LDS R29, [R20+0x60] ;  /* 0x00006000141d7984 */ /* 0x000e680000000800 */
[----:B------:R-:W3:Y:S01]  /*1310*/  LDS R16, [R20+0xc0] ;  /* 0x0000c00014107984 */ /* 0x000ee20000000800 */
[----:B--2---:R-:W-:-:S03]  /*1320*/  FFMA R17, R13, R18, R12 ;  /* 0x000000120d117223 */ /* 0x004fc6000000000c */
[----:B------:R-:W2:Y:S04]  /*1330*/  LDS R28, [R20+0x120] ;  /* 0x00012000141c7984 */ /* 0x000ea80000000800 */
[----:B------:R-:W-:Y:S04]  /*1340*/  LDS R23, [R20+0x180] ;  /* 0x0001800014177984 */ /* 0x000fe80000000800 */
[----:B------:R-:W4:Y:S04]  /*1350*/  LDS.128 R12, [R7+0x10] ;  /* 0x00001000070c7984 */ /* 0x000f280000000c00 */
[----:B------:R-:W4:Y:S04]  /*1360*/  LDS R22, [R20+0x1e0] ;  /* 0x0001e00014167984 */ /* 0x000f280000000800 */
[----:B------:R-:W4:Y:S01]  /*1370*/  LDS R21, [R20+0x240] ;  /* 0x0002400014157984 */ /* 0x000f220000000800 */
[----:B------:R-:W-:-:S03]  /*1380*/  FFMA R17, R26, R19, R17 ;  /* 0x000000131a117223 */ /* 0x000fc60000000011 */
[----:B------:R-:W4:Y:S04]  /*1390*/  LDS R24, [R20+0x2a0] ;  /* 0x0002a00014187984 */ /* 0x000f280000000800 */
[----:B------:R-:W-:Y:S01]  /*13a0*/  LDS R25, [R20+0x300] ;  /* 0x0003000014197984 */ /* 0x000fe20000000800 */
[----:B0-----:R-:W-:-:S03]  /*13b0*/  FFMA R8, R8, R27, R17 ;  /* 0x0000001b08087223 */ /* 0x001fc60000000011 */
[----:B------:R-:W-:Y:S01]  /*13c0*/  LDS R26, [R20+0x360] ;  /* 0x00036000141a7984 */ /* 0x000fe20000000800 */
[----:B-1----:R-:W-:-:S04]  /*13d0*/  FFMA R9, R29, R9, R8 ;  /* 0x000000091d097223 */ /* 0x002fc80000000008 */
[----:B---3--:R-:W-:Y:S02]  /*13e0*/  FFMA R9, R16, R10, R9 ;  /* 0x0000000a10097223 */ /* 0x008fe40000000009 */
[----:B------:R-:W0:Y:S02]  /*13f0*/  LDS.128 R16, [R7+0x20] ;  /* 0x0000200007107984 */ /* 0x000e240000000c00 */
[----:B--2---:R-:W-:-:S04]  /*1400*/  FFMA R9, R28, R11, R9 ;  /* 0x0000000b1c097223 */ /* 0x004fc80000000009 */
[----:B----4-:R-:W-:Y:S02]  /*1410*/  FFMA R9, R12, R23, R9 ;  /* 0x000000170c097223 */ /* 0x010fe40000000009 */
[----:B------:R-:W1:Y:S02]  /*1420*/  LDS R23, [R20+0x3c0] ;  /* 0x0003c00014177984 */ /* 0x000e640000000800 */
[----:B------:R-:W-:Y:S02]  /*1430*/  FFMA R22, R22, R13, R9 ;  /* 0x0000000d16167223 */ /* 0x000fe40000000009 */
[----:B------:R-:W2:Y:S02]  /*1440*/  LDS R12, [R20+0x420] ;  /* 0x00042000140c7984 */ /* 0x000ea40000000800 */
[----:B------:R-:W-:Y:S02]  /*1450*/  FFMA R27, R21, R14, R22 ;  /* 0x0000000e151b7223 */ /* 0x000fe40000000016 */
[----:B------:R-:W-:Y:S04]  /*1460*/  LDS R21, [R20+0x480] ;  /* 0x0004800014157984 */ /* 0x000fe80000000800 */
[----:B------:R-:W3:Y:S04]  /*1470*/  LDS.128 R8, [R7+0x30] ;  /* 0x0000300007087984 */ /* 0x000ee80000000c00 */
[----:B------:R-:W4:Y:S04]  /*1480*/  LDS R14, [R20+0x4e0] ;  /* 0x0004e000140e7984 */ /* 0x000f280000000800 */
[----:B------:R-:W4:Y:S04]  /*1490*/  LDS R13, [R20+0x540] ;  /* 0x00054000140d7984 */ /* 0x000f280000000800 */
[----:B------:R-:W4:Y:S01]  /*14a0*/  LDS R22, [R20+0x5a0] ;  /* 0x0005a00014167984 */ /* 0x000f220000000800 */
[----:B------:R-:W-:-:S04]  /*14b0*/  FFMA R15, R24, R15, R27 ;  /* 0x0000000f180f7223 */ /* 0x000fc8000000001b */
[----:B0-----:R-:W-:-:S04]  /*14c0*/  FFMA R15, R16, R25, R15 ;  /* 0x00000019100f7223 */ /* 0x001fc8000000000f */
[----:B------:R-:W-:-:S04]  /*14d0*/  FFMA R26, R26, R17, R15 ;  /* 0x000000111a1a7223 */ /* 0x000fc8000000000f */
[----:B-1----:R-:W-:-:S04]  /*14e0*/  FFMA R23, R23, R18, R26 ;  /* 0x0000001217177223 */ /* 0x002fc8000000001a */
[----:B--2---:R-:W-:-:S04]  /*14f0*/  FFMA R19, R12, R19, R23 ;  /* 0x000000130c137223 */ /* 0x004fc80000000017 */
[----:B---3--:R-:W-:-:S04]  /*1500*/  FFMA R19, R8, R21, R19 ;  /* 0x0000001508137223 */ /* 0x008fc80000000013 */
[----:B----4-:R-:W-:-:S04]  /*1510*/  FFMA R14, R14, R9, R19 ;  /* 0x000000090e0e7223 */ /* 0x010fc80000000013 */
[----:B------:R-:W-:Y:S01]  /*1520*/  FFMA R13, R13, R10, R14 ;  /* 0x0000000a0d0d7223 */ /* 0x000fe2000000000e */
[----:B------:R-:W-:-:S03]  /*1530*/  UIADD3 UR4, UPT, UPT, UR4, 0x20, URZ ;  /* 0x0000002004047890 */ /* 0x000fc6000fffe0ff */
[----:B------:R-:W-:Y:S01]  /*1540*/  FFMA R23, R22, R11, R13 ;  /* 0x0000000b16177223 */ /* 0x000fe2000000000d */
[----:B------:R-:W-:Y:S08]  /*1550*/  BAR.SYNC.DEFER_BLOCKING 0x0 ;  /* 0x0000000000007b1d */ /* 0x000ff00000010000 */
.L_x_58:
[----:B------:R-:W-:Y:S05]  /*1560*/  BRA.U UP0, `(.L_x_55) ;  /* 0x0000000100d87547 */ /* 0x000fea000b800000 */
[----:B------:R-:W0:Y:S01]  /*1570*/  LDC.64 R8, c[0x0][0x390] ;  /* 0x0000e400ff087b82 */ /* 0x000e220000000a00 */
[----:B------:R-:W-:Y:S02]  /*1580*/  IADD3 R10, PT, PT, R3, UR4, RZ ;  /* 0x00000004030a7c10 */ /* 0x000fe4000fffe0ff */
[----:B------:R-:W-:-:S03]  /*1590*/  IADD3 R11, PT, PT, R2, UR4, RZ ;  /* 0x00000004020b7c10 */ /* 0x000fc6000fffe0ff */
[----:B------:R-:W-:Y:S02]  /*15a0*/  IMAD R15, R10, R5, R6 ;  /* 0x000000050a0f7224 */ /* 0x000fe400078e0206 */
[----:B------:R-:W1:Y:S01]  /*15b0*/  LDC.64 R12, c[0x0][0x398] ;  /* 0x0000e600ff0c7b82 */ /* 0x000e620000000a00 */
[----:B0-----:R-:W-:-:S05]  /*15c0*/  IMAD.WIDE R8, R11, 0x4, R8 ;  /* 0x000000040b087825 */ /* 0x001fca00078e0208 */
[----:B------:R-:W2:Y:S01]  /*15d0*/  LDG.E.CONSTANT R16, desc[UR14][R8.64] ;  /* 0x0000000e08107981 */ /* 0x000ea2000c1e9900 */
[----:B-1----:R-:W-:-:S05]  /*15e0*/  IMAD.WIDE R12, R15, 0x4, R12 ;  /* 0x000000040f0c7825 */ /* 0x002fca00078e020c */
[----:B------:R-:W3:Y:S01]  /*15f0*/  LDG.E.CONSTANT R17, desc[UR14][R12.64] ;  /* 0x0000000e0c117981 */ /* 0x000ee2000c1e9900 */
[----:B------:R-:W-:-:S04]  /*1600*/  UIADD3 UR9, UPT, UPT, UR9, 0x400, URZ ;  /* 0x0000040009097890 */ /* 0x000fc8000fffe0ff */
[----:B------:R-:W-:Y:S01]  /*1610*/  ULEA UR9, UR10, UR9, 0x18 ;  /* 0x000000090a097291 */ /* 0x000fe2000f8ec0ff */
[----:B------:R-:W-:-:S05]  /*1620*/  LEA R19, R0, R7, 0x2 ;  /* 0x0000000700137211 */ /* 0x000fca00078e10ff */
[----:B------:R-:W-:-:S05]  /*1630*/  LEA R2, R0, UR9, 0x2 ;  /* 0x0000000900027c11 */ /* 0x000fca000f8e10ff */
[----:B------:R-:W-:Y:S01]  /*1640*/  IMAD R22, R3, 0x60, R2 ;  /* 0x0000006003167824 */ /* 0x000fe200078e0202 */
        /* <DEDUP_REMOVED lines=10> */
[----:B------:R-:W4:Y:S04]  /*16f0*/  LDS R0, [R2+0x1e0] ;  /* 0x0001e00002007984 */ /* 0x000f280000000800 */
[----:B------:R-:W4:Y:S04]  /*1700*/  LDS R25, [R2+0x240] ;  /* 0x0002400002197984 */ /* 0x000f280000000800 */
[----:B------:R-:W4:Y:S04]  /*1710*/  LDS R24, [R2+0x2a0] ;  /* 0x0002a00002187984 */ /* 0x000f280000000800 */
[----:B------:R-:W-:Y:S01]  /*1720*/  LDS R27, [R2+0x300] ;  /* 0x00030000021b7984 */ /* 0x000fe20000000800 */
[----:B0----5:R-:W-:-:S03]  /*1730*/  FFMA R8, R8, R18, R23 ;  /* 0x0000001208087223 */ /* 0x021fc60000000017 */
[----:B------:R-:W0:Y:S01]  /*1740*/  LDS.128 R16, [R7+0x20] ;  /* 0x0000200007107984 */ /* 0x000e220000000c00 */
[----:B-1----:R-:W-:-:S03]  /*1750*/  FFMA R22, R29, R9, R8 ;  /* 0x000000091d167223 */ /* 0x002fc60000000008 */
[----:B------:R-:W1:Y:S01]  /*1760*/  LDS R8, [R2+0x360] ;  /* 0x0003600002087984 */ /* 0x000e620000000800 */
[----:B--2---:R-:W-:-:S03]  /*1770*/  FFMA R21, R21, R10, R22 ;  /* 0x0000000a15157223 */ /* 0x004fc60000000016 */
[----:B------:R-:W2:Y:S01]  /*1780*/  LDS R9, [R2+0x3c0] ;  /* 0x0003c00002097984 */ /* 0x000ea20000000800 */
[----:B---3--:R-:W-:-:S03]  /*1790*/  FFMA R29, R20, R11, R21 ;  /* 0x0000000b141d7223 */ /* 0x008fc60000000015 */
[----:B------:R-:W3:Y:S04]  /*17a0*/  LDS R10, [R2+0x420] ;  /* 0x00042000020a7984 */ /* 0x000ee80000000800 */
[----:B------:R-:W-:Y:S01]  /*17b0*/  LDS R11, [R2+0x480] ;  /* 0x00048000020b7984 */ /* 0x000fe20000000800 */
[----:B----4-:R-:W-:-:S03]  /*17c0*/  FFMA R3, R12, R3, R29 ;  /* 0x000000030c037223 */ /* 0x010fc6000000001d */
[----:B------:R-:W4:Y:S04]  /*17d0*/  LDS.128 R20, [R7+0x30] ;  /* 0x0000300007147984 */ /* 0x000f280000000c00 */
[----:B------:R-:W4:Y:S01]  /*17e0*/  LDS R12, [R2+0x4e0] ;  /* 0x0004e000020c7984 */ /* 0x000f220000000800 */
[----:B------:R-:W-:-:S03]  /*17f0*/  FFMA R26, R0, R13, R3 ;  /* 0x0000000d001a7223 */ /* 0x000fc60000000003 */
[----:B------:R-:W4:Y:S04]  /*1800*/  LDS R3, [R2+0x540] ;  /* 0x0005400002037984 */ /* 0x000f280000000800 */
[----:B------:R-:W4:Y:S01]  /*1810*/  LDS R0, [R2+0x5a0] ;  /* 0x0005a00002007984 */ /* 0x000f220000000800 */
[----:B------:R-:W-:-:S04]  /*1820*/  FFMA R25, R25, R14, R26 ;  /* 0x0000000e19197223 */ /* 0x000fc8000000001a */
[----:B------:R-:W-:-:S04]  /*1830*/  FFMA R15, R24, R15, R25 ;  /* 0x0000000f180f7223 */ /* 0x000fc80000000019 */
[----:B0-----:R-:W-:-:S04]  /*1840*/  FFMA R15, R16, R27, R15 ;  /* 0x0000001b100f7223 */ /* 0x001fc8000000000f */
[----:B-1----:R-:W-:-:S04]  /*1850*/  FFMA R8, R8, R17, R15 ;  /* 0x0000001108087223 */ /* 0x002fc8000000000f */
[----:B--2---:R-:W-:-:S04]  /*1860*/  FFMA R9, R9, R18, R8 ;  /* 0x0000001209097223 */ /* 0x004fc80000000008 */
[----:B---3--:R-:W-:-:S04]  /*1870*/  FFMA R9, R10, R19, R9 ;  /* 0x000000130a097223 */ /* 0x008fc80000000009 */
[----:B----4-:R-:W-:-:S04]  /*1880*/  FFMA R9, R20, R11, R9 ;  /* 0x0000000b14097223 */ /* 0x010fc80000000009 */
[----:B------:R-:W-:-:S04]  /*1890*/  FFMA R12, R12, R21, R9 ;  /* 0x000000150c0c7223 */ /* 0x000fc80000000009 */
[----:B------:R-:W-:-:S04]  /*18a0*/  FFMA R3, R3, R22, R12 ;  /* 0x0000001603037223 */ /* 0x000fc8000000000c */
[----:B------:R-:W-:Y:S01]  /*18b0*/  FFMA R23, R0, R23, R3 ;  /* 0x0000001700177223 */ /* 0x000fe20000000003 */
[----:B------:R-:W-:Y:S06]  /*18c0*/  BAR.SYNC.DEFER_BLOCKING 0x0 ;  /* 0x0000000000007b1d */ /* 0x000fec0000010000 */
.L_x_55:
[----:B------:R-:W0:Y:S01]  /*18d0*/  LDC.64 R2, c[0x0][0x3a8] ;  /* 0x0000ea00ff027b82 */ /* 0x000e220000000a00 */
[----:B------:R-:W-:Y:S01]  /*18e0*/  IMAD R5, R4, R5, R6 ;  /* 0x0000000504057224 */ /* 0x000fe200078e0206 */
[----:B-----5:R-:W-:-:S03]  /*18f0*/  FMNMX R23, RZ, R23, !PT ;  /* 0x00000017ff177209 */ /* 0x020fc60007800000 */
[----:B0-----:R-:W-:-:S05]  /*1900*/  IMAD.WIDE R2, R5, 0x4, R2 ;  /* 0x0000000405027825 */ /* 0x001fca00078e0202 */
[----:B------:R-:W-:Y:S01]  /*1910*/  STG.E desc[UR14][R2.64], R23 ;  /* 0x0000001702007986 */ /* 0x000fe2000c10190e */
[----:B------:R-:W-:Y:S05]  /*1920*/  EXIT ;  /* 0x000000000000794d */ /* 0x000fea0003800000 */
.L_x_59:
        /* <DEDUP_REMOVED lines=13> */
.L_x_88:


//--------------------- .text._Z15forward_softmaxiiiPfS_S_S_S_ --------------------------
	.section	.text._Z15forward_softmaxiiiPfS_S_S_S_,"ax",@progbits
	.align	128
        .global         _Z15forward_softmaxiiiPfS_S_S_S_
        .type           _Z15forward_softmaxiiiPfS_S_S_S_,@function
        .size           _Z15forward_softmaxiiiPfS_S_S_S_,(.L_x_81 - _Z15forward_softmaxiiiPfS_S_S_S_)
        .other          _Z15forward_softmaxiiiPfS_S_S_S_,@"STO_CUDA_ENTRY STV_DEFAULT"
_Z15forward_softmaxiiiPfS_S_S_S_:
.text._Z15forward_softmaxiiiPfS_S_S_S_:
[----:B------:R-:W-:Y:S01]  /*0000*/  LDC R1, c[0x0][0x37c] ;  /* 0x0000df00ff017b82 */ /* 0x000fe20000000800 */
[----:B------:R-:W0:Y:S07]  /*0010*/  S2R R20, SR_TID.X ;  /* 0x0000000000147919 */ /* 0x000e2e0000002100 */
[----:B------:R-:W0:Y:S01]  /*0020*/  S2UR UR4, SR_CTAID.X ;  /* 0x00000000000479c3 */ /* 0x000e220000002500 */
[----:B------:R-:W1:Y:S01]  /*0030*/  LDCU UR6, c[0x0][0x380] ;  /* 0x00007000ff0677ac */ /* 0x000e620008000800 */
[----:B------:R-:W2:Y:S06]  /*0040*/  S2R R19, SR_TID.Y ;  /* 0x0000000000137919 */ /* 0x000eac0000002200 */
[----:B------:R-:W0:Y:S08]  /*0050*/  LDC R17, c[0x0][0x360] ;  /* 0x0000d800ff117b82 */ /* 0x000e300000000800 */
[----:B------:R-:W2:Y:S08]  /*0060*/  S2UR UR5, SR_CTAID.Y ;  /* 0x00000000000579c3 */ /* 0x000eb00000002600 */
[----:B------:R-:W2:Y:S08]  /*0070*/  LDC R2, c[0x0][0x364] ;  /* 0x0000d900ff027b82 */ /* 0x000eb00000000800 */
[----:B------:R-:W3:Y:S01]  /*0080*/  LDC R0, c[0x0][0x388] ;  /* 0x0000e200ff007b82 */ /* 0x000ee20000000800 */
[----:B0-----:R-:W-:-:S02]  /*0090*/  IMAD R17, R17, UR4, R20 ;  /* 0x0000000411117c24 */ /* 0x001fc4000f8e0214 */
[----:B--2---:R-:W-:-:S03]  /*00a0*/  IMAD R3, R2, UR5, R19 ;  /* 0x0000000502037c24 */ /* 0x004fc6000f8e0213 */
[----:B---3--:R-:W-:-:S04]  /*00b0*/  ISETP.GE.AND P0, PT, R17, R0, PT ;  /* 0x000000001100720c */ /* 0x008fc80003f06270 */
[----:B-1----:R-:W-:-:S13]  /*00c0*/  ISETP.GE.OR P0, PT, R3, UR6, P0 ;  /* 0x0000000603007c0c */ /* 0x002fda0008706670 */
[----:B------:R-:W-:Y:S05]  /*00d0*/  @P0 EXIT ;  /* 0x000000000000094d */ /* 0x000fea0003800000 */
[----:B------:R-:W0:Y:S01]  /*00e0*/  LDC.64 R22, c[0x0][0x3a0] ;  /* 0x0000e800ff167b82 */ /* 0x000e220000000a00 */
[----:B------:R-:W1:Y:S01]  /*00f0*/  LDCU.64 UR10, c[0x0][0x358] ;  /* 0x00006b00ff0a77ac */ /* 0x000e620008000a00 */
[----:B------:R-:W2:Y:S01]  /*0100*/  LDCU UR9, c[0x0][0x384] ;  /* 0x00007080ff0977ac */ /* 0x000ea20008000800 */
[----:B0-----:R-:W-:-:S06]  /*0110*/  IMAD.WIDE R22, R17, 0x4, R22 ;  /* 0x0000000411167825 */ /* 0x001fcc00078e0216 */
[----:B-1----:R0:W5:Y:S01]  /*0120*/  LDG.E R22, desc[UR10][R22.64] ;  /* 0x0000000a16167981 */ /* 0x002162000c1e1900 */
[----:B--2---:R-:W-:-:S09]  /*0130*/  UISETP.GE.AND UP0, UPT, UR9, 0x1, UPT ;  /* 0x000000010900788c */ /* 0x004fd2000bf06270 */
[----:B0-----:R-:W-:Y:S05]  /*0140*/  BRA.U !UP0, `(.L_x_60) ;  /* 0x0000001508a07547 */ /* 0x001fea000b800000 */
[----:B------:R-:W0:Y:S01]  /*0150*/  S2UR UR7, SR_CgaCtaId ;  /* 0x00000000000779c3 */ /* 0x000e220000008800 */
[----:B------:R-:W-:Y:S01]  /*0160*/  UMOV UR4, 0x400 ;  /* 0x0000040000047882 */ /* 0x000fe20000000000 */
[----:B------:R-:W-:Y:S02]  /*0170*/  UISETP.GE.U32.AND UP1, UPT, UR9, 0x31, UPT ;  /* 0x000000310900788c */ /* 0x000fe4000bf26070 */
[----:B------:R-:W-:Y:S01]  /*0180*/  IMAD R21, R3, UR9, R20 ;  /* 0x0000000903157c24 */ /* 0x000fe2000f8e0214 */
[----:B------:R-:W-:Y:S02]  /*0190*/  UIADD3 UR5, UPT, UPT, UR4, 0x400, URZ ;  /* 0x0000040004057890 */ /* 0x000fe4000fffe0ff */
[----:B------:R-:W-:-:S04]  /*01a0*/  UIADD3 UR8, UPT, UPT, UR9, -0x1, URZ ;  /* 0xffffffff09087890 */ /* 0x000fc8000fffe0ff */
[----:B------:R-:W-:Y:S02]  /*01b0*/  ULEA.HI UR6, UR8, 0x1, URZ, 0x1c ;  /* 0x0000000108067891 */ /* 0x000fe4000f8fe0ff */
[----:B0-----:R-:W-:Y:S02]  /*01c0*/  ULEA UR5, UR7, UR5, 0x18 ;  /* 0x0000000507057291 */ /* 0x001fe4000f8ec0ff */
[----:B------:R-:W-:Y:S02]  /*01d0*/  ULEA UR4, UR7, UR4, 0x18 ;  /* 0x0000000407047291 */ /* 0x000fe4000f8ec0ff */
[----:B------:R-:W-:Y:S02]  /*01e0*/  ULOP3.LUT UP0, UR7, UR6, 0x3, URZ, 0xc0, !UPT ;  /* 0x0000000306077892 */ /* 0x000fe4000f80c0ff */
[----:B------:R-:W-:Y:S02]  /*01f0*/  LEA R2, R20, UR5, 0x2 ;  /* 0x0000000514027c11 */ /* 0x000fe4000f8e10ff */
[----:B------:R-:W-:Y:S01]  /*0200*/  LEA R16, R19, UR4, 0x6 ;  /* 0x0000000413107c11 */ /* 0x000fe2000f8e30ff */
[----:B------:R-:W-:-:S02]  /*0210*/  UMOV UR4, URZ ;  /* 0x000000ff00047c82 */ /* 0x000fc40008000000 */
[----:B------:R-:W-:Y:S01]  /*0220*/  IMAD R18, R19, 0x60, R2 ;  /* 0x0000006013127824 */ /* 0x000fe200078e0202 */
[----:B------:R-:W-:Y:S01]  /*0230*/  LEA R20, R20, R16, 0x2 ;  /* 0x0000001014147211 */ /* 0x000fe200078e10ff */
[----:B------:R-:W-:Y:S06]  /*0240*/  BRA.U !UP1, `(.L_x_61) ;  /* 0x0000000d090c7547 */ /* 0x000fec000b800000 */
[C---:B------:R-:W-:Y:S01]  /*0250*/  IADD3 R25, PT, PT, R19.reuse, 0x10, RZ ;  /* 0x0000001013197810 */ /* 0x040fe20007ffe0ff */
[----:B------:R-:W-:Y:S01]  /*0260*/  ULOP3.LUT UR6, UR6, 0x1ffffffc, URZ, 0xc0, !UPT ;  /* 0x1ffffffc06067892 */ /* 0x000fe2000f8ec0ff */
[C---:B------:R-:W-:Y:S01]  /*0270*/  IADD3 R23, PT, PT, R19.reuse, 0x20, RZ ;  /* 0x0000002013177810 */ /* 0x040fe20007ffe0ff */
[CCC-:B------:R-:W-:Y:S01]  /*0280*/  IMAD R13, R19.reuse, R0.reuse, R17.reuse ;  /* 0x00000000130d7224 */ /* 0x1c0fe200078e0211 */
[----:B------:R-:W-:Y:S01]  /*0290*/  IADD3 R15, PT, PT, R19, 0x30, RZ ;  /* 0x00000030130f7810 */ /* 0x000fe20007ffe0ff */
[-CC-:B------:R-:W-:Y:S01]  /*02a0*/  IMAD R25, R25, R0.reuse, R17.reuse ;  /* 0x0000000019197224 */ /* 0x180fe200078e0211 */
[----:B------:R-:W-:Y:S01]  /*02b0*/  MOV R12, R21 ;  /* 0x00000015000c7202 */ /* 0x000fe20000000f00 */
[-CC-:B------:R-:W-:Y:S01]  /*02c0*/  IMAD R23, R23, R0.reuse, R17.reuse ;  /* 0x0000000017177224 */ /* 0x180fe200078e0211 */
[----:B------:R-:W-:Y:S01]  /*02d0*/  UIADD3 UR6, UPT, UPT, -UR6, URZ, URZ ;  /* 0x000000ff06067290 */ /* 0x000fe2000fffe1ff */
[----:B------:R-:W-:Y:S01]  /*02e0*/  IMAD R15, R15, R0, R17 ;  /* 0x000000000f0f7224 */ /* 0x000fe200078e0211 */
[----:B------:R-:W-:-:S10]  /*02f0*/  UMOV UR4, URZ ;  /* 0x000000ff00047c82 */ /* 0x000fd40008000000 */
.L_x_62:
[----:B------:R-:W0:Y:S08]  /*0300*/  LDC.64 R28, c[0x0][0x390] ;  /* 0x0000e400ff1c7b82 */ /* 0x000e300000000a00 */
[----:B------:R-:W1:Y:S01]  /*0310*/  LDC.64 R26, c[0x0][0x398] ;  /* 0x0000e600ff1a7b82 */ /* 0x000e620000000a00 */
[----:B0-----:R-:W-:-:S05]  /*0320*/  IMAD.WIDE R28, R12, 0x4, R28 ;  /* 0x000000040c1c7825 */ /* 0x001fca00078e021c */
[----:B------:R-:W2:Y:S01]  /*0330*/  LDG.E R11, desc[UR10][R28.64] ;  /* 0x0000000a1c0b7981 */ /* 0x000ea2000c1e1900 */
[----:B-1----:R-:W-:-:S06]  /*0340*/  IMAD.WIDE R8, R13, 0x4, R26 ;  /* 0x000000040d087825 */ /* 0x002fcc00078e021a */
[----:B------:R-:W3:Y:S04]  /*0350*/  LDG.E R9, desc[UR10][R8.64] ;  /* 0x0000000a08097981 */ /* 0x000ee8000c1e1900 */
[----:B--2---:R-:W-:Y:S04]  /*0360*/  STS [R20], R11 ;  /* 0x0000000b14007388 */ /* 0x004fe80000000800 */
[----:B---3--:R-:W-:Y:S01]  /*0370*/  STS [R18], R9 ;  /* 0x0000000912007388 */ /* 0x008fe20000000800 */
[----:B------:R-:W-:Y:S06]  /*0380*/  BAR.SYNC.DEFER_BLOCKING 0x0 ;  /* 0x0000000000007b1d */ /* 0x000fec0000010000 */
[----:B------:R-:W-:Y:S04]  /*0390*/  LDS R10, [R2] ;  /* 0x00000000020a7984 */ /* 0x000fe80000000800 */
[----:B------:R-:W0:Y:S04]  /*03a0*/  LDS.128 R4, [R16] ;  /* 0x0000000010047984 */ /* 0x000e280000000c00 */
[----:B------:R-:W1:Y:S04]  /*03b0*/  LDS R14, [R2+0x60] ;  /* 0x00006000020e7984 */ /* 0x000e680000000800 */
[----:B------:R-:W2:Y:S04]  /*03c0*/  LDS R24, [R2+0xc0] ;  /* 0x0000c00002187984 */ /* 0x000ea80000000800 */
[----:B------:R-:W-:Y:S04]  /*03d0*/  LDS R8, [R2+0x180] ;  /* 0x0001800002087984 */ /* 0x000fe80000000800 */
[----:B------:R-:W-:Y:S01]  /*03e0*/  LDS R9, [R2+0x240] ;  /* 0x0002400002097984 */ /* 0x000fe20000000800 */
[----:B0----5:R-:W-:-:S03]  /*03f0*/  FFMA R4, R4, R10, R22 ;  /* 0x0000000a04047223 */ /* 0x021fc60000000016 */
[----:B------:R-:W0:Y:S01]  /*0400*/  LDS R10, [R2+0x120] ;  /* 0x00012000020a7984 */ /* 0x000e220000000800 */
[----:B-1----:R-:W-:-:S03]  /*0410*/  FFMA R5, R14, R5, R4 ;  /* 0x000000050e057223 */ /* 0x002fc60000000004 */
[----:B------:R-:W-:Y:S01]  /*0420*/  LDS R14, [R2+0x5a0] ;  /* 0x0005a000020e7984 */ /* 0x000fe20000000800 */
[----:B--2---:R-:W-:-:S04]  /*0430*/  FFMA R6, R24, R6, R5 ;  /* 0x0000000618067223 */ /* 0x004fc80000000005 */
[----:B0-----:R-:W-:Y:S02]  /*0440*/  FFMA R11, R10, R7, R6 ;  /* 0x000000070a0b7223 */ /* 0x001fe40000000006 */
[----:B------:R-:W0:Y:S04]  /*0450*/  LDS.128 R4, [R16+0x10] ;  /* 0x0000100010047984 */ /* 0x000e280000000c00 */
[----:B------:R-:W1:Y:S01]  /*0460*/  LDS R10, [R2+0x1e0] ;  /* 0x0001e000020a7984 */ /* 0x000e620000000800 */
[----:B0-----:R-:W-:-:S03]  /*0470*/  FFMA R8, R4, R8, R11 ;  /* 0x0000000804087223 */ /* 0x001fc6000000000b */
[----:B------:R-:W0:Y:S01]  /*0480*/  LDS R4, [R2+0x2a0] ;  /* 0x0002a00002047984 */ /* 0x000e220000000800 */
[----:B-1----:R-:W-:-:S03]  /*0490*/  FFMA R8, R10, R5, R8 ;  /* 0x000000050a087223 */ /* 0x002fc60000000008 */
[----:B------:R-:W-:Y:S01]  /*04a0*/  LDS R5, [R2+0x300] ;  /* 0x0003000002057984 */ /* 0x000fe20000000800 */
[----:B------:R-:W-:-:S03]  /*04b0*/  FFMA R6, R9, R6, R8 ;  /* 0x0000000609067223 */ /* 0x000fc60000000008 */
[----:B------:R-:W1:Y:S01]  /*04c0*/  LDS.128 R8, [R16+0x20] ;  /* 0x0000200010087984 */ /* 0x000e620000000c00 */
[----:B0-----:R-:W-:-:S03]  /*04d0*/  FFMA R7, R4, R7, R6 ;  /* 0x0000000704077223 */ /* 0x001fc60000000006 */
[----:B------:R-:W0:Y:S04]  /*04e0*/  LDS R4, [R2+0x360] ;  /* 0x0003600002047984 */ /* 0x000e280000000800 */
[----:B------:R-:W2:Y:S01]  /*04f0*/  LDS R6, [R2+0x3c0] ;  /* 0x0003c00002067984 */ /* 0x000ea20000000800 */
[----:B-1----:R-:W-:-:S03]  /*0500*/  FFMA R8, R8, R5, R7 ;  /* 0x0000000508087223 */ /* 0x002fc60000000007 */
[----:B------:R-:W1:Y:S01]  /*0510*/  LDS R5, [R2+0x420] ;  /* 0x0004200002057984 */ /* 0x000e620000000800 */
[----:B0-----:R-:W-:-:S03]  /*0520*/  FFMA R9, R4, R9, R8 ;  /* 0x0000000904097223 */ /* 0x001fc60000000008 */
[----:B------:R-:W-:Y:S01]  /*0530*/  LDS R8, [R2+0x480] ;  /* 0x0004800002087984 */ /* 0x000fe20000000800 */
[----:B--2---:R-:W-:-:S03]  /*0540*/  FFMA R6, R6, R10, R9 ;  /* 0x0000000a06067223 */ /* 0x004fc60000000009 */
[----:B------:R-:W-:Y:S01]  /*0550*/  LDS R9, [R2+0x4e0] ;  /* 0x0004e00002097984 */ /* 0x000fe20000000800 */
[----:B-1----:R-:W-:-:S03]  /*0560*/  FFMA R11, R5, R11, R6 ;  /* 0x0000000b050b7223 */ /* 0x002fc60000000006 */
[----:B------:R-:W0:Y:S02]  /*0570*/  LDS.128 R4, [R16+0x30] ;  /* 0x0000300010047984 */ /* 0x000e240000000c00 */
[----:B0-----:R-:W-:Y:S02]  /*0580*/  FFMA R4, R4, R8, R11 ;  /* 0x0000000804047223 */ /* 0x001fe4000000000b */
[----:B------:R-:W0:Y:S01]  /*0590*/  LDS R8, [R2+0x540] ;  /* 0x0005400002087984 */ /* 0x000e220000000800 */
[----:B------:R-:W-:Y:S01]  /*05a0*/  BAR.SYNC.DEFER_BLOCKING 0x0 ;  /* 0x0000000000007b1d */ /* 0x000fe20000010000 */
[----:B------:R-:W-:Y:S01]  /*05b0*/  FFMA R9, R9, R5, R4 ;  /* 0x0000000509097223 */ /* 0x000fe20000000004 */
[----:B------:R-:W-:-:S04]  /*05c0*/  IMAD.WIDE R4, R25, 0x4, R26 ;  /* 0x0000000419047825 */ /* 0x000fc800078e021a */
[----:B------:R-:W2:Y:S04]  /*05d0*/  LDG.E R24, desc[UR10][R28.64+0x40] ;  /* 0x0000400a1c187981 */ /* 0x000ea8000c1e1900 */
[----:B------:R-:W3:Y:S01]  /*05e0*/  LDG.E R5, desc[UR10][R4.64] ;  /* 0x0000000a04057981 */ /* 0x000ee2000c1e1900 */
[----:B0-----:R-:W-:-:S04]  /*05f0*/  FFMA R6, R8, R6, R9 ;  /* 0x0000000608067223 */ /* 0x001fc80000000009 */
[----:B------:R-:W-:Y:S01]  /*0600*/  FFMA R7, R14, R7, R6 ;  /* 0x000000070e077223 */ /* 0x000fe20000000006 */
[----:B--2---:R-:W-:Y:S04]  /*0610*/  STS [R20], R24 ;  /* 0x0000001814007388 */ /* 0x004fe80000000800 */
[----:B---3--:R-:W-:Y:S01]  /*0620*/  STS [R18], R5 ;  /* 0x0000000512007388 */ /* 0x008fe20000000800 */
[----:B------:R-:W-:Y:S06]  /*0630*/  BAR.SYNC.DEFER_BLOCKING 0x0 ;  /* 0x0000000000007b1d */ /* 0x000fec0000010000 */
[----:B------:R-:W-:Y:S04]  /*0640*/  LDS R22, [R2] ;  /* 0x0000000002167984 */ /* 0x000fe80000000800 */
[----:B------:R-:W0:Y:S04]  /*0650*/  LDS.128 R8, [R16] ;  /* 0x0000000010087984 */ /* 0x000e280000000c00 */
[----:B------:R-:W1:Y:S04]  /*0660*/  LDS R6, [R2+0x60] ;  /* 0x0000600002067984 */ /* 0x000e680000000800 */
[----:B------:R-:W2:Y:S01]  /*0670*/  LDS R14, [R2+0xc0] ;  /* 0x0000c000020e7984 */ /* 0x000ea20000000800 */
[----:B0-----:R-:W-:-:S03]  /*0680*/  FFMA R8, R8, R22, R7 ;  /* 0x0000001608087223 */ /* 0x001fc60000000007 */
[----:B------:R-:W0:Y:S01]  /*0690*/  LDS R7, [R2+0x120] ;  /* 0x0001200002077984 */ /* 0x000e220000000800 */
[----:B-1----:R-:W-:-:S03]  /*06a0*/  FFMA R9, R6, R9, R8 ;  /* 0x0000000906097223 */ /* 0x002fc60000000008 */
[----:B------:R-:W-:Y:S01]  /*06b0*/  LDS R8, [R2+0x180] ;  /* 0x0001800002087984 */ /* 0x000fe20000000800 */
[----:B--2---:R-:W-:-:S03]  /*06c0*/  FFMA R10, R14, R10, R9 ;  /* 0x0000000a0e0a7223 */ /* 0x004fc60000000009 */
[----:B------:R-:W-:Y:S01]  /*06d0*/  LDS R9, [R2+0x240] ;  /* 0x0002400002097984 */ /* 0x000fe20000000800 */
[----:B0-----:R-:W-:-:S03]  /*06e0*/  FFMA R11, R7, R11, R10 ;  /* 0x0000000b070b7223 */ /* 0x001fc6000000000a */
        /* <DEDUP_REMOVED lines=20> */
[----:B------:R-:W-:Y:S02]  /*0830*/  LDS R11, [R2+0x5a0] ;  /* 0x0005a000020b7984 */ /* 0x000fe40000000800 */
[----:B------:R-:W-:Y:S02]  /*0840*/  FFMA R5, R9, R5, R4 ;  /* 0x0000000509057223 */ /* 0x000fe40000000004 */
[----:B------:R-:W0:Y:S01]  /*0850*/  LDS R4, [R2+0x540] ;  /* 0x0005400002047984 */ /* 0x000e220000000800 */
[----:B------:R-:W-:Y:S01]  /*0860*/  BAR.SYNC.DEFER_BLOCKING 0x0 ;  /* 0x0000000000007b1d */ /* 0x000fe20000010000 */
[----:B------:R-:W-:-:S05]  /*0870*/  IMAD.WIDE R8, R23, 0x4, R26 ;  /* 0x0000000417087825 */ /* 0x000fca00078e021a */
[----:B------:R-:W2:Y:S04]  /*0880*/  LDG.E R14, desc[UR10][R28.64+0x80] ;  /* 0x0000800a1c0e7981 */ /* 0x000ea8000c1e1900 */
[----:B------:R-:W3:Y:S01]  /*0890*/  LDG.E R9, desc[UR10][R8.64] ;  /* 0x0000000a08097981 */ /* 0x000ee2000c1e1900 */
[----:B0-----:R-:W-:-:S04]  /*08a0*/  FFMA R4, R4, R6, R5 ;  /* 0x0000000604047223 */ /* 0x001fc80000000005 */
[----:B------:R-:W-:Y:S01]  /*08b0*/  FFMA R10, R11, R7, R4 ;  /* 0x000000070b0a7223 */ /* 0x000fe20000000004 */
[----:B------:R-:W-:Y:S01]  /*08c0*/  IMAD.WIDE R26, R15, 0x4, R26 ;  /* 0x000000040f1a7825 */ /* 0x000fe200078e021a */
[----:B--2---:R-:W-:Y:S04]  /*08d0*/  STS [R20], R14 ;  /* 0x0000000e14007388 */ /* 0x004fe80000000800 */
[----:B---3--:R-:W-:Y:S01]  /*08e0*/  STS [R18], R9 ;  /* 0x0000000912007388 */ /* 0x008fe20000000800 */
[----:B------:R-:W-:Y:S06]  /*08f0*/  BAR.SYNC.DEFER_BLOCKING 0x0 ;  /* 0x0000000000007b1d */ /* 0x000fec0000010000 */
[----:B------:R-:W-:Y:S04]  /*0900*/  LDS R22, [R2] ;  /* 0x0000000002167984 */ /* 0x000fe80000000800 */
[----:B------:R-:W0:Y:S04]  /*0910*/  LDS.128 R4, [R16] ;  /* 0x0000000010047984 */ /* 0x000e280000000c00 */
[----:B------:R-:W1:Y:S04]  /*0920*/  LDS R24, [R2+0x60] ;  /* 0x0000600002187984 */ /* 0x000e680000000800 */
[----:B------:R-:W2:Y:S04]  /*0930*/  LDS R11, [R2+0xc0] ;  /* 0x0000c000020b7984 */ /* 0x000ea80000000800 */
[----:B------:R-:W-:Y:S01]  /*0940*/  LDS R14, [R2+0x420] ;  /* 0x00042000020e7984 */ /* 0x000fe20000000800 */
[----:B0-----:R-:W-:-:S03]  /*0950*/  FFMA R10, R4, R22, R10 ;  /* 0x00000016040a7223 */ /* 0x001fc6000000000a */
[----:B------:R-:W0:Y:S01]  /*0960*/  LDS R4, [R2+0x120] ;  /* 0x0001200002047984 */ /* 0x000e220000000800 */
[----:B-1----:R-:W-:-:S03]  /*0970*/  FFMA R10, R24, R5, R10 ;  /* 0x00000005180a7223 */ /* 0x002fc6000000000a */
[----:B------:R-:W-:Y:S01]  /*0980*/  LDS R5, [R2+0x180] ;  /* 0x0001800002057984 */ /* 0x000fe20000000800 */
[----:B--2---:R-:W-:-:S03]  /*0990*/  FFMA R6, R11, R6, R10 ;  /* 0x000000060b067223 */ /* 0x004fc6000000000a */
        /* <DEDUP_REMOVED lines=11> */
[----:B------:R-:W0:Y:S04]  /*0a50*/  LDS.128 R4, [R16+0x20] ;  /* 0x0000200010047984 */ /* 0x000e280000000c00 */
[----:B------:R-:W1:Y:S01]  /*0a60*/  LDS R9, [R2+0x3c0] ;  /* 0x0003c00002097984 */ /* 0x000e620000000800 */
[----:B0-----:R-:W-:-:S04]  /*0a70*/  FFMA R4, R4, R8, R11 ;  /* 0x0000000804047223 */ /* 0x001fc8000000000b */
[----:B------:R-:W-:Y:S02]  /*0a80*/  FFMA R4, R10, R5, R4 ;  /* 0x000000050a047223 */ /* 0x000fe40000000004 */
[----:B------:R-:W-:Y:S02]  /*0a90*/  LDS R5, [R2+0x480] ;  /* 0x0004800002057984 */ /* 0x000fe40000000800 */
[----:B-1----:R-:W-:Y:S02]  /*0aa0*/  FFMA R4, R9, R6, R4 ;  /* 0x0000000609047223 */ /* 0x002fe40000000004 */
[----:B------:R-:W0:Y:S02]  /*0ab0*/  LDS.128 R8, [R16+0x30] ;  /* 0x0000300010087984 */ /* 0x000e240000000c00 */
[----:B------:R-:W-:Y:S02]  /*0ac0*/  FFMA R7, R14, R7, R4 ;  /* 0x000000070e077223 */ /* 0x000fe40000000004 */
[----:B------:R-:W-:Y:S02]  /*0ad0*/  LDS R14, [R2+0x5a0] ;  /* 0x0005a000020e7984 */ /* 0x000fe40000000800 */
[----:B0-----:R-:W-:-:S02]  /*0ae0*/  FFMA R4, R8, R5, R7 ;  /* 0x0000000508047223 */ /* 0x001fc40000000007 */
[----:B------:R-:W0:Y:S04]  /*0af0*/  LDS R5, [R2+0x4e0] ;  /* 0x0004e00002057984 */ /* 0x000e280000000800 */
[----:B------:R-:W1:Y:S01]  /*0b00*/  LDS R8, [R2+0x540] ;  /* 0x0005400002087984 */ /* 0x000e620000000800 */
[----:B------:R-:W-:Y:S06]  /*0b10*/  BAR.SYNC.DEFER_BLOCKING 0x0 ;  /* 0x0000000000007b1d */ /* 0x000fec0000010000 */
[----:B------:R-:W2:Y:S04]  /*0b20*/  LDG.E R28, desc[UR10][R28.64+0xc0] ;  /* 0x0000c00a1c1c7981 */ /* 0x000ea8000c1e1900 */
[----:B------:R-:W3:Y:S01]  /*0b30*/  LDG.E R27, desc[UR10][R26.64] ;  /* 0x0000000a1a1b7981 */ /* 0x000ee2000c1e1900 */
[----:B0-----:R-:W-:-:S04]  /*0b40*/  FFMA R9, R5, R9, R4 ;  /* 0x0000000905097223 */ /* 0x001fc80000000004 */
[----:B-1----:R-:W-:-:S04]  /*0b50*/  FFMA R9, R8, R10, R9 ;  /* 0x0000000a08097223 */ /* 0x002fc80000000009 */
[----:B------:R-:W-:Y:S01]  /*0b60*/  FFMA R9, R14, R11, R9 ;  /* 0x0000000b0e097223 */ /* 0x000fe20000000009 */
[----:B------:R-:W-:-:S04]  /*0b70*/  UIADD3 UR6, UPT, UPT, UR6, 0x4, URZ ;  /* 0x0000000406067890 */ /* 0x000fc8000fffe0ff */
[----:B------:R-:W-:Y:S01]  /*0b80*/  UISETP.NE.AND UP1, UPT, UR6, URZ, UPT ;  /* 0x000000ff0600728c */ /* 0x000fe2000bf25270 */
[----:B------:R-:W-:Y:S02]  /*0b90*/  IADD3 R12, PT, PT, R12, 0x40, RZ ;  /* 0x000000400c0c7810 */ /* 0x000fe40007ffe0ff */
[C---:B------:R-:W-:Y:S02]  /*0ba0*/  LEA R25, R0.reuse, R25, 0x6 ;  /* 0x0000001900197211 */ /* 0x040fe400078e30ff */
[C---:B------:R-:W-:Y:S02]  /*0bb0*/  LEA R23, R0.reuse, R23, 0x6 ;  /* 0x0000001700177211 */ /* 0x040fe400078e30ff */
[C---:B------:R-:W-:Y:S02]  /*0bc0*/  LEA R15, R0.reuse, R15, 0x6 ;  /* 0x0000000f000f7211 */ /* 0x040fe400078e30ff */
[----:B------:R-:W-:Y:S01]  /*0bd0*/  LEA R13, R0, R13, 0x6 ;  /* 0x0000000d000d7211 */ /* 0x000fe200078e30ff */
[----:B------:R-:W-:Y:S01]  /*0be0*/  UIADD3 UR4, UPT, UPT, UR4, 0x40, URZ ;  /* 0x0000004004047890 */ /* 0x000fe2000fffe0ff */
        /* <DEDUP_REMOVED lines=8> */
[----:B------:R-:W-:Y:S01]  /*0c70*/  LDS R27, [R2+0x3c0] ;  /* 0x0003c000021b7984 */ /* 0x000fe20000000800 */
[----:B0-----:R-:W-:-:S03]  /*0c80*/  FFMA R9, R4, R22, R9 ;  /* 0x0000001604097223 */ /* 0x001fc60000000009 */
[----:B------:R-:W-:Y:S01]  /*0c90*/  LDS R4, [R2+0x1e0] ;  /* 0x0001e00002047984 */ /* 0x000fe20000000800 */
[----:B-1----:R-:W-:-:S03]  /*0ca0*/  FFMA R24, R24, R5, R9 ;  /* 0x0000000518187223 */ /* 0x002fc60000000009 */
[----:B------:R-:W-:Y:S04]  /*0cb0*/  LDS R5, [R2+0x180] ;  /* 0x0001800002057984 */ /* 0x000fe80000000800 */
[----:B------:R-:W0:Y:S01]  /*0cc0*/  LDS.128 R8, [R16+0x10] ;  /* 0x0000100010087984 */ /* 0x000e220000000c00 */
[----:B--2---:R-:W-:-:S03]  /*0cd0*/  FFMA R6, R29, R6, R24 ;  /* 0x000000061d067223 */ /* 0x004fc60000000018 */
[----:B------:R-:W1:Y:S01]  /*0ce0*/  LDS R29, [R2+0x240] ;  /* 0x00024000021d7984 */ /* 0x000e620000000800 */
[----:B---3--:R-:W-:-:S03]  /*0cf0*/  FFMA R7, R14, R7, R6 ;  /* 0x000000070e077223 */ /* 0x008fc60000000006 */
[----:B------:R-:W-:Y:S01]  /*0d00*/  LDS R14, [R2+0x360] ;  /* 0x00036000020e7984 */ /* 0x000fe20000000800 */
[----:B0-----:R-:W-:-:S03]  /*0d10*/  FFMA R5, R8, R5, R7 ;  /* 0x0000000508057223 */ /* 0x001fc60000000007 */
[----:B------:R-:W0:Y:S01]  /*0d20*/  LDS R8, [R2+0x2a0] ;  /* 0x0002a00002087984 */ /* 0x000e220000000800 */
[----:B------:R-:W-:-:S03]  /*0d30*/  FFMA R22, R4, R9, R5 ;  /* 0x0000000904167223 */ /* 0x000fc60000000005 */
[----:B------:R-:W-:Y:S04]  /*0d40*/  LDS R9, [R2+0x300] ;  /* 0x0003000002097984 */ /* 0x000fe80000000800 */
[----:B------:R-:W2:Y:S01]  /*0d50*/  LDS.128 R4, [R16+0x20] ;  /* 0x0000200010047984 */ /* 0x000ea20000000c00 */
[----:B-1----:R-:W-:-:S04]  /*0d60*/  FFMA R29, R29, R10, R22 ;  /* 0x0000000a1d1d7223 */ /* 0x002fc80000000016 */
[----:B0-----:R-:W-:Y:S02]  /*0d70*/  FFMA R11, R8, R11, R29 ;  /* 0x0000000b080b7223 */ /* 0x001fe4000000001d */
[----:B------:R-:W-:Y:S02]  /*0d80*/  LDS R29, [R2+0x5a0] ;  /* 0x0005a000021d7984 */ /* 0x000fe40000000800 */
[----:B--2---:R-:W-:Y:S02]  /*0d90*/  FFMA R9, R4, R9, R11 ;  /* 0x0000000904097223 */ /* 0x004fe4000000000b */
[----:B------:R-:W0:Y:S02]  /*0da0*/  LDS R4, [R2+0x420] ;  /* 0x0004200002047984 */ /* 0x000e240000000800 */
[----:B------:R-:W-:Y:S02]  /*0db0*/  FFMA R22, R14, R5, R9 ;  /* 0x000000050e167223 */ /* 0x000fe40000000009 */
[----:B------:R-:W-:Y:S04]  /*0dc0*/  LDS R5, [R2+0x480] ;  /* 0x0004800002057984 */ /* 0x000fe80000000800 */
[----:B------:R-:W1:Y:S01]  /*0dd0*/  LDS.128 R8, [R16+0x30] ;  /* 0x0000300010087984 */ /* 0x000e620000000c00 */
[----:B------:R-:W-:-:S03]  /*0de0*/  FFMA R27, R27, R6, R22 ;  /* 0x000000061b1b7223 */ /* 0x000fc60000000016 */
[----:B------:R-:W2:Y:S04]  /*0df0*/  LDS R14, [R2+0x4e0] ;  /* 0x0004e000020e7984 */ /* 0x000ea80000000800 */
[----:B------:R-:W3:Y:S01]  /*0e00*/  LDS R6, [R2+0x540] ;  /* 0x0005400002067984 */ /* 0x000ee20000000800 */
[----:B0-----:R-:W-:-:S04]  /*0e10*/  FFMA R7, R4, R7, R27 ;  /* 0x0000000704077223 */ /* 0x001fc8000000001b */
[----:B-1----:R-:W-:-:S04]  /*0e20*/  FFMA R5, R8, R5, R7 ;  /* 0x0000000508057223 */ /* 0x002fc80000000007 */
[----:B--2---:R-:W-:-:S04]  /*0e30*/  FFMA R5, R14, R9, R5 ;  /* 0x000000090e057223 */ /* 0x004fc80000000005 */
[----:B---3--:R-:W-:-:S04]  /*0e40*/  FFMA R6, R6, R10, R5 ;  /* 0x0000000a06067223 */ /* 0x008fc80000000005 */
[----:B------:R-:W-:Y:S01]  /*0e50*/  FFMA R22, R29, R11, R6 ;  /* 0x0000000b1d167223 */ /* 0x000fe20000000006 */
[----:B------:R-:W-:Y:S06]  /*0e60*/  BAR.SYNC.DEFER_BLOCKING 0x0 ;  /* 0x0000000000007b1d */ /* 0x000fec0000010000 */
[----:B------:R-:W-:Y:S05]  /*0e70*/  BRA.U UP1, `(.L_x_62) ;  /* 0xfffffff501207547 */ /* 0x000fea000b83ffff */
.L_x_61:
[----:B------:R-:W-:Y:S05]  /*0e80*/  BRA.U !UP0, `(.L_x_60) ;  /* 0x0000000908507547 */ /* 0x000fea000b800000 */
        /* <DEDUP_REMOVED lines=8> */
[----:B0-----:R-:W-:-:S04]  /*0f10*/  IMAD.WIDE R24, R5, 0x4, R24 ;  /* 0x0000000405187825 */ /* 0x001fc800078e0218 */
[----:B-1----:R-:W-:Y:S02]  /*0f20*/  IMAD.WIDE R4, R7, 0x4, R12 ;  /* 0x0000000407047825 */ /* 0x002fe400078e020c */
[----:B------:R-:W2:Y:S04]  /*0f30*/  LDG.E R7, desc[UR10][R24.64] ;  /* 0x0000000a18077981 */ /* 0x000ea8000c1e1900 */
[----:B------:R-:W3:Y:S01]  /*0f40*/  LDG.E R23, desc[UR10][R4.64] ;  /* 0x0000000a04177981 */ /* 0x000ee2000c1e1900 */
[----:B------:R-:W-:-:S03]  /*0f50*/  IADD3 R14, PT, PT, R14, 0x10, RZ ;  /* 0x000000100e0e7810 */ /* 0x000fc60007ffe0ff */
[----:B--2---:R-:W-:Y:S04]  /*0f60*/  STS [R20], R7 ;  /* 0x0000000714007388 */ /* 0x004fe80000000800 */
[----:B---3--:R-:W-:Y:S01]  /*0f70*/  STS [R18], R23 ;  /* 0x0000001712007388 */ /* 0x008fe20000000800 */
[----:B------:R-:W-:Y:S06]  /*0f80*/  BAR.SYNC.DEFER_BLOCKING 0x0 ;  /* 0x0000000000007b1d */ /* 0x000fec0000010000 */
[----:B------:R-:W-:Y:S04]  /*0f90*/  LDS R27, [R2] ;  /* 0x00000000021b7984 */ /* 0x000fe80000000800 */
[----:B------:R-:W0:Y:S04]  /*0fa0*/  LDS.128 R8, [R16] ;  /* 0x0000000010087984 */ /* 0x000e280000000c00 */
[----:B------:R-:W1:Y:S04]  /*0fb0*/  LDS R29, [R2+0x60] ;  /* 0x00006000021d7984 */ /* 0x000e680000000800 */
[----:B------:R-:W2:Y:S04]  /*0fc0*/  LDS R15, [R2+0xc0] ;  /* 0x0000c000020f7984 */ /* 0x000ea80000000800 */
[----:B------:R-:W-:Y:S04]  /*0fd0*/  LDS.128 R4, [R16+0x10] ;  /* 0x0000100010047984 */ /* 0x000fe80000000c00 */
[----:B------:R-:W-:Y:S01]  /*0fe0*/  LDS R23, [R2+0x300] ;  /* 0x0003000002177984 */ /* 0x000fe20000000800 */
[----:B0----5:R-:W-:-:S03]  /*0ff0*/  FFMA R8, R8, R27, R22 ;  /* 0x0000001b08087223 */ /* 0x021fc60000000016 */
[----:B------:R-:W0:Y:S01]  /*1000*/  LDS R27, [R2+0x120] ;  /* 0x00012000021b7984 */ /* 0x000e220000000800 */
[----:B-1----:R-:W-:-:S03]  /*1010*/  FFMA R22, R29, R9, R8 ;  /* 0x000000091d167223 */ /* 0x002fc60000000008 */
[----:B------:R-:W1:Y:S01]  /*1020*/  LDS R9, [R2+0x180] ;  /* 0x0001800002097984 */ /* 0x000e620000000800 */
[----:B--2---:R-:W-:-:S03]  /*1030*/  FFMA R10, R15, R10, R22 ;  /* 0x0000000a0f0a7223 */ /* 0x004fc60000000016 */
[----:B------:R-:W2:Y:S04]  /*1040*/  LDS R8, [R2+0x1e0] ;  /* 0x0001e00002087984 */ /* 0x000ea80000000800 */
[----:B------:R-:W3:Y:S04]  /*1050*/  LDS R15, [R2+0x240] ;  /* 0x00024000020f7984 */ /* 0x000ee80000000800 */
[----:B------:R-:W-:Y:S04]  /*1060*/  LDS R22, [R2+0x360] ;  /* 0x0003600002167984 */ /* 0x000fe80000000800 */
[----:B------:R-:W-:Y:S01]  /*1070*/  LDS R29, [R2+0x480] ;  /* 0x00048000021d7984 */ /* 0x000fe20000000800 */
[----:B0-----:R-:W-:-:S04]  /*1080*/  FFMA R11, R27, R11, R10 ;  /* 0x0000000b1b0b7223 */ /* 0x001fc8000000000a */
[----:B-1----:R-:W-:Y:S02]  /*1090*/  FFMA R9, R4, R9, R11 ;  /* 0x0000000904097223 */ /* 0x002fe4000000000b */
[----:B------:R-:W0:Y:S02]  /*10a0*/  LDS R4, [R2+0x2a0] ;  /* 0x0002a00002047984 */ /* 0x000e240000000800 */
[----:B--2---:R-:W-:Y:S02]  /*10b0*/  FFMA R26, R8, R5, R9 ;  /* 0x00000005081a7223 */ /* 0x004fe40000000009 */
[----:B------:R-:W1:Y:S02]  /*10c0*/  LDS.128 R8, [R16+0x20] ;  /* 0x0000200010087984 */ /* 0x000e640000000c00 */
[----:B---3--:R-:W-:Y:S02]  /*10d0*/  FFMA R15, R15, R6, R26 ;  /* 0x000000060f0f7223 */ /* 0x008fe4000000001a */
[----:B------:R-:W2:Y:S04]  /*10e0*/  LDS R5, [R2+0x3c0] ;  /* 0x0003c00002057984 */ /* 0x000ea80000000800 */
[----:B------:R-:W3:Y:S01]  /*10f0*/  LDS R26, [R2+0x420] ;  /* 0x00042000021a7984 */ /* 0x000ee20000000800 */
[----:B0-----:R-:W-:Y:S01]  /*1100*/  FFMA R7, R4, R7, R15 ;  /* 0x0000000704077223 */ /* 0x001fe2000000000f */
[----:B------:R-:W-:-:S03]  /*1110*/  IMAD R15, R14, R0, R17 ;  /* 0x000000000e0f7224 */ /* 0x000fc600078e0211 */
[----:B-1----:R-:W-:Y:S02]  /*1120*/  FFMA R7, R8, R23, R7 ;  /* 0x0000001708077223 */ /* 0x002fe40000000007 */
[----:B------:R-:W-:Y:S02]  /*1130*/  LDS R23, [R2+0x540] ;  /* 0x0005400002177984 */ /* 0x000fe40000000800 */
[----:B------:R-:W-:Y:S01]  /*1140*/  FFMA R22, R22, R9, R7 ;  /* 0x0000000916167223 */ /* 0x000fe20000000007 */
[----:B------:R-:W-:Y:S02]  /*1150*/  IMAD.WIDE R8, R15, 0x4, R12 ;  /* 0x000000040f087825 */ /* 0x000fe400078e020c */
[----:B------:R-:W0:Y:S02]  /*1160*/  LDS.128 R12, [R16+0x30] ;  /* 0x00003000100c7984 */ /* 0x000e240000000c00 */
[----:B--2---:R-:W-:Y:S02]  /*1170*/  FFMA R28, R5, R10, R22 ;  /* 0x0000000a051c7223 */ /* 0x004fe40000000016 */
[----:B------:R-:W1:Y:S04]  /*1180*/  LDS R10, [R2+0x4e0] ;  /* 0x0004e000020a7984 */ /* 0x000e680000000800 */
[----:B------:R-:W2:Y:S01]  /*1190*/  LDS R22, [R2+0x5a0] ;  /* 0x0005a00002167984 */ /* 0x000ea20000000800 */
[----:B------:R-:W-:Y:S06]  /*11a0*/  BAR.SYNC.DEFER_BLOCKING 0x0 ;  /* 0x0000000000007b1d */ /* 0x000fec0000010000 */
[----:B------:R-:W4:Y:S04]  /*11b0*/  LDG.E R25, desc[UR10][R24.64+0x40] ;  /* 0x0000400a18197981 */ /* 0x000f28000c1e1900 */
[----:B------:R-:W4:Y:S01]  /*11c0*/  LDG.E R9, desc[UR10][R8.64] ;  /* 0x0000000a08097981 */ /* 0x000f22000c1e1900 */
[----:B---3--:R-:W-:Y:S01]  /*11d0*/  FFMA R11, R26, R11, R28 ;  /* 0x0000000b1a0b7223 */ /* 0x008fe2000000001c */
[----:B------:R-:W-:-:S03]  /*11e0*/  UIADD3 UR4, UPT, UPT, UR4, 0x20, URZ ;  /* 0x0000002004047890 */ /* 0x000fc6000fffe0ff */
[----:B0-----:R-:W-:-:S04]  /*11f0*/  FFMA R11, R12, R29, R11 ;  /* 0x0000001d0c0b7223 */ /* 0x001fc8000000000b */
[----:B-1----:R-:W-:-:S04]  /*1200*/  FFMA R10, R10, R13, R11 ;  /* 0x0000000d0a0a7223 */ /* 0x002fc8000000000b */
[----:B------:R-:W-:-:S04]  /*1210*/  FFMA R13, R23, R14, R10 ;  /* 0x0000000e170d7223 */ /* 0x000fc8000000000a */
[----:B--2---:R-:W-:Y:S01]  /*1220*/  FFMA R13, R22, R15, R13 ;  /* 0x0000000f160d7223 */ /* 0x004fe2000000000d */
[----:B----4-:R-:W-:Y:S04]  /*1230*/  STS [R20], R25 ;  /* 0x0000001914007388 */ /* 0x010fe80000000800 */
[----:B------:R-:W-:Y:S01]  /*1240*/  STS [R18], R9 ;  /* 0x0000000912007388 */ /* 0x000fe20000000800 */
        /* <DEDUP_REMOVED lines=10> */
[----:B------:R-:W4:Y:S01]  /*12f0*/  LDS R22, [R2+0x2a0] ;  /* 0x0002a00002167984 */ /* 0x000f220000000800 */
[----:B0-----:R-:W-:-:S03]  /*1300*/  FFMA R13, R4, R27, R13 ;  /* 0x0000001b040d7223 */ /* 0x001fc6000000000d */
[----:B------:R-:W-:Y:S01]  /*1310*/  LDS R27, [R2+0x300] ;  /* 0x00030000021b7984 */ /* 0x000fe20000000800 */
[----:B-1----:R-:W-:-:S03]  /*1320*/  FFMA R26, R26, R5, R13 ;  /* 0x000000051a1a7223 */ /* 0x002fc6000000000d */
[----:B------:R-:W0:Y:S01]  /*1330*/  LDS.128 R12, [R16+0x20] ;  /* 0x00002000100c7984 */ /* 0x000e220000000c00 */
[----:B--2---:R-:W-:-:S04]  /*1340*/  FFMA R29, R29, R6, R26 ;  /* 0x000000061d1d7223 */ /* 0x004fc8000000001a */
[----:B---3--:R-:W-:Y:S02]  /*1350*/  FFMA R7, R24, R7, R29 ;  /* 0x0000000718077223 */ /* 0x008fe4000000001d */
[----:B------:R-:W1:Y:S02]  /*1360*/  LDS R24, [R2+0x360] ;  /* 0x0003600002187984 */ /* 0x000e640000000800 */
[----:B----4-:R-:W-:Y:S02]  /*1370*/  FFMA R7, R8, R23, R7 ;  /* 0x0000001708077223 */ /* 0x010fe40000000007 */
[----:B------:R-:W2:Y:S02]  /*1380*/  LDS R23, [R2+0x3c0] ;  /* 0x0003c00002177984 */ /* 0x000ea40000000800 */
[----:B------:R-:W-:Y:S02]  /*1390*/  FFMA R28, R28, R9, R7 ;  /* 0x000000091c1c7223 */ /* 0x000fe40000000007 */
[----:B------:R-:W3:Y:S02]  /*13a0*/  LDS R8, [R2+0x420] ;  /* 0x0004200002087984 */ /* 0x000ee40000000800 */
[----:B------:R-:W-:-:S02]  /*13b0*/  FFMA R25, R25, R10, R28 ;  /* 0x0000000a19197223 */ /* 0x000fc4000000001c */
[----:B------:R-:W-:Y:S02]  /*13c0*/  LDS R9, [R2+0x480] ;  /* 0x0004800002097984 */ /* 0x000fe40000000800 */
[----:B------:R-:W-:Y:S02]  /*13d0*/  FFMA R25, R22, R11, R25 ;  /* 0x0000000b16197223 */ /* 0x000fe40000000019 */
[----:B------:R-:W4:Y:S04]  /*13e0*/  LDS.128 R4, [R16+0x30] ;  /* 0x0000300010047984 */ /* 0x000f280000000c00 */
[----:B------:R-:W4:Y:S04]  /*13f0*/  LDS R10, [R2+0x4e0] ;  /* 0x0004e000020a7984 */ /* 0x000f280000000800 */
[----:B------:R-:W4:Y:S04]  /*1400*/  LDS R11, [R2+0x540] ;  /* 0x00054000020b7984 */ /* 0x000f280000000800 */
[----:B------:R-:W4:Y:S01]  /*1410*/  LDS R22, [R2+0x5a0] ;  /* 0x0005a00002167984 */ /* 0x000f220000000800 */
        /* <DEDUP_REMOVED lines=9> */
.L_x_63:
[----:B------:R-:W-:Y:S05]  /*14b0*/  BRA.U UP0, `(.L_x_60) ;  /* 0x0000000100c47547 */ /* 0x000fea000b800000 */
[----:B------:R-:W0:Y:S01]  /*14c0*/  LDC.64 R6, c[0x0][0x390] ;  /* 0x0000e400ff067b82 */ /* 0x000e220000000a00 */
[----:B------:R-:W-:Y:S02]  /*14d0*/  IADD3 R19, PT, PT, R19, UR4, RZ ;  /* 0x0000000413137c10 */ /* 0x000fe4000fffe0ff */
[----:B------:R-:W-:-:S03]  /*14e0*/  IADD3 R21, PT, PT, R21, UR4, RZ ;  /* 0x0000000415157c10 */ /* 0x000fc6000fffe0ff */
[----:B------:R-:W-:Y:S02]  /*14f0*/  IMAD R19, R19, R0, R17 ;  /* 0x0000000013137224 */ /* 0x000fe400078e0211 */
[----:B------:R-:W1:Y:S01]  /*1500*/  LDC.64 R4, c[0x0][0x398] ;  /* 0x0000e600ff047b82 */ /* 0x000e620000000a00 */
[----:B0-----:R-:W-:-:S06]  /*1510*/  IMAD.WIDE R6, R21, 0x4, R6 ;  /* 0x0000000415067825 */ /* 0x001fcc00078e0206 */
        /* <DEDUP_REMOVED lines=16> */
[----:B------:R-:W-:Y:S01]  /*1620*/  LDS.128 R4, [R16+0x20] ;  /* 0x0000200010047984 */ /* 0x000fe20000000c00 */
[----:B0----5:R-:W-:-:S03]  /*1630*/  FFMA R12, R12, R23, R22 ;  /* 0x000000170c0c7223 */ /* 0x021fc60000000016 */
[----:B------:R-:W-:Y:S04]  /*1640*/  LDS R20, [R2+0x360] ;  /* 0x0003600002147984 */ /* 0x000fe80000000800 */
[----:B------:R-:W0:Y:S01]  /*1650*/  LDS R23, [R2+0x300] ;  /* 0x0003000002177984 */ /* 0x000e220000000800 */
[----:B-1----:R-:W-:-:S03]  /*1660*/  FFMA R12, R25, R13, R12 ;  /* 0x0000000d190c7223 */ /* 0x002fc6000000000c */
[----:B------:R-:W1:Y:S01]  /*1670*/  LDS R25, [R2+0x3c0] ;  /* 0x0003c00002197984 */ /* 0x000e620000000800 */
[----:B--2---:R-:W-:-:S03]  /*1680*/  FFMA R27, R27, R14, R12 ;  /* 0x0000000e1b1b7223 */ /* 0x004fc6000000000c */
[----:B------:R-:W2:Y:S01]  /*1690*/  LDS R22, [R2+0x420] ;  /* 0x0004200002167984 */ /* 0x000ea20000000800 */
[----:B---3--:R-:W-:-:S03]  /*16a0*/  FFMA R29, R26, R15, R27 ;  /* 0x0000000f1a1d7223 */ /* 0x008fc6000000001b */
[----:B------:R-:W-:Y:S04]  /*16b0*/  LDS R27, [R2+0x480] ;  /* 0x00048000021b7984 */ /* 0x000fe80000000800 */
[----:B------:R-:W3:Y:S01]  /*16c0*/  LDS.128 R12, [R16+0x30] ;  /* 0x00003000100c7984 */ /* 0x000ee20000000c00 */
[----:B----4-:R-:W-:-:S03]  /*16d0*/  FFMA R19, R8, R19, R29 ;  /* 0x0000001308137223 */ /* 0x010fc6000000001d */
[----:B------:R-:W4:Y:S01]  /*16e0*/  LDS R8, [R2+0x4e0] ;  /* 0x0004e00002087984 */ /* 0x000f220000000800 */
[----:B------:R-:W-:-:S03]  /*16f0*/  FFMA R26, R24, R9, R19 ;  /* 0x00000009181a7223 */ /* 0x000fc60000000013 */
[----:B------:R-:W4:Y:S04]  /*1700*/  LDS R9, [R2+0x540] ;  /* 0x0005400002097984 */ /* 0x000f280000000800 */
[----:B------:R-:W4:Y:S01]  /*1710*/  LDS R24, [R2+0x5a0] ;  /* 0x0005a00002187984 */ /* 0x000f220000000800 */
[----:B------:R-:W-:-:S04]  /*1720*/  FFMA R21, R21, R10, R26 ;  /* 0x0000000a15157223 */ /* 0x000fc8000000001a */
[----:B------:R-:W-:-:S04]  /*1730*/  FFMA R11, R18, R11, R21 ;  /* 0x0000000b120b7223 */ /* 0x000fc80000000015 */
[----:B0-----:R-:W-:-:S04]  /*1740*/  FFMA R11, R4, R23, R11 ;  /* 0x00000017040b7223 */ /* 0x001fc8000000000b */
[----:B------:R-:W-:-:S04]  /*1750*/  FFMA R20, R20, R5, R11 ;  /* 0x0000000514147223 */ /* 0x000fc8000000000b */
[----:B-1----:R-:W-:-:S04]  /*1760*/  FFMA R25, R25, R6, R20 ;  /* 0x0000000619197223 */ /* 0x002fc80000000014 */
[----:B--2---:R-:W-:-:S04]  /*1770*/  FFMA R7, R22, R7, R25 ;  /* 0x0000000716077223 */ /* 0x004fc80000000019 */
[----:B---3--:R-:W-:-:S04]  /*1780*/  FFMA R7, R12, R27, R7 ;  /* 0x0000001b0c077223 */ /* 0x008fc80000000007 */
[----:B----4-:R-:W-:-:S04]  /*1790*/  FFMA R8, R8, R13, R7 ;  /* 0x0000000d08087223 */ /* 0x010fc80000000007 */
[----:B------:R-:W-:-:S04]  /*17a0*/  FFMA R9, R9, R14, R8 ;  /* 0x0000000e09097223 */ /* 0x000fc80000000008 */
[----:B------:R-:W-:Y:S01]  /*17b0*/  FFMA R22, R24, R15, R9 ;  /* 0x0000000f18167223 */ /* 0x000fe20000000009 */
[----:B------:R-:W-:Y:S06]  /*17c0*/  BAR.SYNC.DEFER_BLOCKING 0x0 ;  /* 0x0000000000007b1d */ /* 0x000fec0000010000 */
.L_x_60:
[----:B------:R-:W0:Y:S01]  /*17d0*/  LDC.64 R10, c[0x0][0x3a8] ;  /* 0x0000ea00ff0a7b82 */ /* 0x000e220000000a00 */
[----:B------:R-:W-:-:S05]  /*17e0*/  IMAD R0, R3, R0, RZ ;  /* 0x0000000003007224 */ /* 0x000fca00078e02ff */
[----:B------:R-:W-:-:S05]  /*17f0*/  IADD3 R17, PT, PT, R17, R0, RZ ;  /* 0x0000000011117210 */ /* 0x000fca0007ffe0ff */
[----:B0-----:R-:W-:-:S04]  /*1800*/  IMAD.WIDE R2, R17, 0x4, R10 ;  /* 0x0000000411027825 */ /* 0x001fc800078e020a */
[----:B------:R-:W-:Y:S01]  /*1810*/  IMAD.WIDE R10, R0, 0x4, R10 ;  /* 0x00000004000a7825 */ /* 0x000fe200078e020a */
[----:B-----5:R0:W-:Y:S04]  /*1820*/  STG.E desc[UR10][R2.64], R22 ;  /* 0x0000001602007986 */ /* 0x0201e8000c10190a */
[----:B------:R-:W2:Y:S04]  /*1830*/  LDG.E R26, desc[UR10][R10.64] ;  /* 0x0000000a0a1a7981 */ /* 0x000ea8000c1e1900 */
[----:B------:R-:W2:Y:S04]  /*1840*/  LDG.E R0, desc[UR10][R10.64+0x4] ;  /* 0x0000040a0a007981 */ /* 0x000ea8000c1e1900 */
[----:B------:R-:W2:Y:S04]  /*1850*/  LDG.E R7, desc[UR10][R10.64+0x8] ;  /* 0x0000080a0a077981 */ /* 0x000ea8000c1e1900 */
[----:B------:R-:W3:Y:S04]  /*1860*/  LDG.E R6, desc[UR10][R10.64+0xc] ;  /* 0x00000c0a0a067981 */ /* 0x000ee8000c1e1900 */
[----:B------:R-:W3:Y:S04]  /*1870*/  LDG.E R14, desc[UR10][R10.64+0x10] ;  /* 0x0000100a0a0e7981 */ /* 0x000ee8000c1e1900 */
[----:B------:R-:W4:Y:S04]  /*1880*/  LDG.E R12, desc[UR10][R10.64+0x14] ;  /* 0x0000140a0a0c7981 */ /* 0x000f28000c1e1900 */
[----:B------:R-:W4:Y:S04]  /*1890*/  LDG.E R16, desc[UR10][R10.64+0x18] ;  /* 0x0000180a0a107981 */ /* 0x000f28000c1e1900 */
[----:B------:R-:W4:Y:S04]  /*18a0*/  LDG.E R18, desc[UR10][R10.64+0x1c] ;  /* 0x00001c0a0a127981 */ /* 0x000f28000c1e1900 */
[----:B------:R-:W4:Y:S04]  /*18b0*/  LDG.E R8, desc[UR10][R10.64+0x20] ;  /* 0x0000200a0a087981 */ /* 0x000f28000c1e1900 */
[----:B------:R-:W4:Y:S01]  /*18c0*/  LDG.E R4, desc[UR10][R10.64+0x24] ;  /* 0x0000240a0a047981 */ /* 0x000f22000c1e1900 */
[----:B0-----:R-:W-:Y:S01]  /*18d0*/  MOV R2, 0x437c0000 ;  /* 0x437c000000027802 */ /* 0x001fe20000000f00 */
[----:B------:R-:W-:Y:S01]  /*18e0*/  BSSY.RECONVERGENT B0, `(.L_x_64) ;  /* 0x0000075000007945 */ /* 0x000fe20003800200 */
[----:B--2---:R-:W-:-:S04]  /*18f0*/  FMNMX3 R3, R26, R0, R7, !PT ;  /* 0x000000001a037276 */ /* 0x004fc80007800007 */
[----:B---3--:R-:W-:-:S04]  /*1900*/  FMNMX3 R3, R3, R6, R14, !PT ;  /* 0x0000000603037276 */ /* 0x008fc8000780000e */
[----:B----4-:R-:W-:-:S04]  /*1910*/  FMNMX3 R3, R3, R12, R16, !PT ;  /* 0x0000000c03037276 */ /* 0x010fc80007800010 */
[----:B------:R-:W-:-:S04]  /*1920*/  FMNMX3 R3, R3, R18, R8, !PT ;  /* 0x0000001203037276 */ /* 0x000fc80007800008 */
[----:B------:R-:W-:Y:S01]  /*1930*/  FMNMX R5, R3, R4, !PT ;  /* 0x0000000403057209 */ /* 0x000fe20007800000 */
[----:B------:R-:W-:-:S04]  /*1940*/  HFMA2 R3, -RZ, RZ, 0.96630859375, -0.0022525787353515625 ;  /* 0x3bbb989dff037431 */ /* 0x000fc800000001ff */
[--C-:B------:R-:W-:Y:S01]  /*1950*/  FADD R24, R0, -R5.reuse ;  /* 0x8000000500187221 */ /* 0x100fe20000000000 */
[--C-:B------:R-:W-:Y:S01]  /*1960*/  FADD R26, R26, -R5.reuse ;  /* 0x800000051a1a7221 */ /* 0x100fe20000000000 */
[--C-:B------:R-:W-:Y:S01]  /*1970*/  FADD R20, R7, -R5.reuse ;  /* 0x8000000507147221 */ /* 0x100fe20000000000 */
[--C-:B------:R-:W-:Y:S01]  /*1980*/  FADD R28, R12, -R5.reuse ;  /* 0x800000050c1c7221 */ /* 0x100fe20000000000 */
[----:B------:R-:W-:Y:S01]  /*1990*/  FADD R18, R18, -R5 ;  /* 0x8000000512127221 */ /* 0x000fe20000000000 */
[----:B------:R-:W-:Y:S01]  /*19a0*/  FADD R22, -R5, R22 ;  /* 0x0000001605167221 */ /* 0x000fe20000000100 */
[----:B------:R-:W-:-:S04]  /*19b0*/  FFMA.SAT R9, R24, R3, 0.5 ;  /* 0x3f00000018097423 */ /* 0x000fc80000002003 */
[----:B------:R-:W-:Y:S01]  /*19c0*/  FFMA.RM R10, R9, R2, 12582913 ;  /* 0x4b400001090a7423 */ /* 0x000fe20000004002 */
[----:B------:R-:W-:-:S03]  /*19d0*/  FFMA.SAT R9, R26, R3, 0.5 ;  /* 0x3f0000001a097423 */ /* 0x000fc60000002003 */
[----:B------:R-:W-:Y:S01]  /*19e0*/  FADD R11, R10, -12583039 ;  /* 0xcb40007f0a0b7421 */ /* 0x000fe20000000000 */
[----:B------:R-:W-:Y:S01]  /*19f0*/  FFMA.RM R0, R9, R2, 12582913 ;  /* 0x4b40000109007423 */ /* 0x000fe20000004002 */
[----:B------:R-:W-:Y:S02]  /*1a00*/  FFMA.SAT R9, R20, R3, 0.5 ;  /* 0x3f00000014097423 */ /* 0x000fe40000002003 */
[----:B------:R-:W-:Y:S01]  /*1a10*/  FFMA R11, R24, 1.4426950216293334961, -R11 ;  /* 0x3fb8aa3b180b7823 */ /* 0x000fe2000000080b */
[----:B------:R-:W-:-:S03]  /*1a20*/  FADD R7, R0, -12583039 ;  /* 0xcb40007f00077421 */ /* 0x000fc60000000000 */
[----:B------:R-:W-:Y:S01]  /*1a30*/  FFMA R11, R24, 1.925963033500011079e-08, R11 ;  /* 0x32a57060180b7823 */ /* 0x000fe2000000000b */
[----:B------:R-:W-:Y:S01]  /*1a40*/  FADD R24, R6, -R5 ;  /* 0x8000000506187221 */ /* 0x000fe20000000000 */
[----:B------:R-:W-:Y:S01]  /*1a50*/  FFMA R7, R26, 1.4426950216293334961, -R7 ;  /* 0x3fb8aa3b1a077823 */ /* 0x000fe20000000807 */
[-C--:B------:R-:W-:Y:S02]  /*1a60*/  FFMA.RM R6, R9, R2.reuse, 12582913 ;  /* 0x4b40000109067423 */ /* 0x080fe40000004002 */
[-C--:B------:R-:W-:Y:S01]  /*1a70*/  FFMA.SAT R15, R24, R3.reuse, 0.5 ;  /* 0x3f000000180f7423 */ /* 0x080fe20000002003 */
[----:B------:R-:W-:Y:S01]  /*1a80*/  FFMA R9, R26, 1.925963033500011079e-08, R7 ;  /* 0x32a570601a097823 */ /* 0x000fe20000000007 */
[----:B------:R-:W-:Y:S01]  /*1a90*/  FADD R13, R6, -12583039 ;  /* 0xcb40007f060d7421 */ /* 0x000fe20000000000 */
[----:B------:R-:W-:Y:S01]  /*1aa0*/  FADD R26, R14, -R5 ;  /* 0x800000050e1a7221 */ /* 0x000fe20000000000 */
[----:B------:R-:W-:Y:S01]  /*1ab0*/  FFMA.RM R7, R15, R2, 12582913 ;  /* 0x4b4000010f077423 */ /* 0x000fe20000004002 */
[----:B------:R-:W0:Y:S01]  /*1ac0*/  MUFU.EX2 R11, R11 ;  /* 0x0000000b000b7308 */ /* 0x000e220000000800 */
[----:B------:R-:W-:Y:S01]  /*1ad0*/  FFMA R13, R20, 1.4426950216293334961, -R13 ;  /* 0x3fb8aa3b140d7823 */ /* 0x000fe2000000080d */
[----:B------:R-:W-:Y:S01]  /*1ae0*/  FFMA.SAT R19, R26, R3, 0.5 ;  /* 0x3f0000001a137423 */ /* 0x000fe20000002003 */
[----:B------:R-:W-:-:S02]  /*1af0*/  FADD R15, R7, -12583039 ;  /* 0xcb40007f070f7421 */ /* 0x000fc40000000000 */
[----:B------:R-:W-:Y:S01]  /*1b00*/  FFMA R14, R20, 1.925963033500011079e-08, R13 ;  /* 0x32a57060140e7823 */ /* 0x000fe2000000000d */
[-C--:B------:R-:W-:Y:S01]  /*1b10*/  FFMA.SAT R13, R28, R3.reuse, 0.5 ;  /* 0x3f0000001c0d7423 */ /* 0x080fe20000002003 */
[C---:B------:R-:W-:Y:S01]  /*1b20*/  FFMA R15, R24.reuse, 1.4426950216293334961, -R15 ;  /* 0x3fb8aa3b180f7823 */ /* 0x040fe2000000080f */
[-C--:B------:R-:W-:Y:S01]  /*1b30*/  FFMA.RM R12, R19, R2.reuse, 12582913 ;  /* 0x4b400001130c7423 */ /* 0x080fe20000004002 */
[----:B------:R-:W1:Y:S01]  /*1b40*/  MUFU.EX2 R9, R9 ;  /* 0x0000000900097308 */ /* 0x000e620000000800 */
[-C--:B------:R-:W-:Y:S01]  /*1b50*/  FFMA.RM R13, R13, R2.reuse, 12582913 ;  /* 0x4b4000010d0d7423 */ /* 0x080fe20000004002 */
[----:B------:R-:W-:Y:S01]  /*1b60*/  FFMA R15, R24, 1.925963033500011079e-08, R15 ;  /* 0x32a57060180f7823 */ /* 0x000fe2000000000f */
[--C-:B------:R-:W-:Y:S01]  /*1b70*/  FADD R24, R16, -R5.reuse ;  /* 0x8000000510187221 */ /* 0x100fe20000000000 */
[----:B------:R-:W-:Y:S01]  /*1b80*/  FADD R19, R12, -12583039 ;  /* 0xcb40007f0c137421 */ /* 0x000fe20000000000 */
[----:B------:R-:W-:Y:S01]  /*1b90*/  FADD R23, R13, -12583039 ;  /* 0xcb40007f0d177421 */ /* 0x000fe20000000000 */
[----:B------:R-:W-:Y:S01]  /*1ba0*/  FADD R20, R8, -R5 ;  /* 0x8000000508147221 */ /* 0x000fe20000000000 */
[-C--:B------:R-:W-:Y:S01]  /*1bb0*/  FFMA.SAT R25, R24, R3.reuse, 0.5 ;  /* 0x3f00000018197423 */ /* 0x080fe20000002003 */
[----:B------:R-:W-:Y:S01]  /*1bc0*/  FFMA R19, R26, 1.4426950216293334961, -R19 ;  /* 0x3fb8aa3b1a137823 */ /* 0x000fe20000000813 */
[----:B------:R-:W-:Y:S01]  /*1bd0*/  FFMA R23, R28, 1.4426950216293334961, -R23 ;  /* 0x3fb8aa3b1c177823 */ /* 0x000fe20000000817 */
[----:B------:R-:W2:Y:S01]  /*1be0*/  MUFU.EX2 R14, R14 ;  /* 0x0000000e000e7308 */ /* 0x000ea20000000800 */
[-C--:B------:R-:W-:Y:S01]  /*1bf0*/  FFMA.RM R16, R25, R2.reuse, 12582913 ;  /* 0x4b40000119107423 */ /* 0x080fe20000004002 */
[----:B------:R-:W-:Y:S01]  /*1c00*/  FFMA R21, R26, 1.925963033500011079e-08, R19 ;  /* 0x32a570601a157823 */ /* 0x000fe20000000013 */
[----:B------:R-:W-:Y:S01]  /*1c10*/  SHF.L.U32 R26, R10, 0x17, RZ ;  /* 0x000000170a1a7819 */ /* 0x000fe200000006ff */
[----:B------:R-:W-:Y:S01]  /*1c20*/  FFMA R28, R28, 1.925963033500011079e-08, R23 ;  /* 0x32a570601c1c7823 */ /* 0x000fe20000000017 */
[----:B------:R-:W-:Y:S01]  /*1c30*/  FADD R19, R16, -12583039 ;  /* 0xcb40007f10137421 */ /* 0x000fe20000000000 */
[-C--:B------:R-:W-:Y:S01]  /*1c40*/  FFMA.SAT R23, R18, R3.reuse, 0.5 ;  /* 0x3f00000012177423 */ /* 0x080fe20000002003 */
[----:B------:R-:W-:Y:S01]  /*1c50*/  FFMA.SAT R25, R20, R3, 0.5 ;  /* 0x3f00000014197423 */ /* 0x000fe20000002003 */
[----:B0-----:R-:W-:Y:S01]  /*1c60*/  FMUL R26, R26, R11 ;  /* 0x0000000b1a1a7220 */ /* 0x001fe20000400000 */
[----:B------:R-:W-:Y:S01]  /*1c70*/  FFMA R11, R24, 1.4426950216293334961, -R19 ;  /* 0x3fb8aa3b180b7823 */ /* 0x000fe20000000813 */
[-C--:B------:R-:W-:Y:S01]  /*1c80*/  FFMA.RM R8, R23, R2.reuse, 12582913 ;  /* 0x4b40000117087423 */ /* 0x080fe20000004002 */
[----:B------:R-:W-:Y:S01]  /*1c90*/  SHF.L.U32 R19, R0, 0x17, RZ ;  /* 0x0000001700137819 */ /* 0x000fe200000006ff */
[----:B------:R-:W0:Y:S01]  /*1ca0*/  MUFU.EX2 R15, R15 ;  /* 0x0000000f000f7308 */ /* 0x000e220000000800 */
[----:B------:R-:W-:Y:S01]  /*1cb0*/  FFMA R23, R24, 1.925963033500011079e-08, R11 ;  /* 0x32a5706018177823 */ /* 0x000fe2000000000b */
[----:B------:R-:W-:Y:S01]  /*1cc0*/  FADD R11, R8, -12583039 ;  /* 0xcb40007f080b7421 */ /* 0x000fe20000000000 */
[----:B------:R-:W-:Y:S01]  /*1cd0*/  FADD R24, R4, -R5 ;  /* 0x8000000504187221 */ /* 0x000fe20000000000 */
[----:B-1----:R-:W-:Y:S01]  /*1ce0*/  FFMA R19, R19, R9, R26 ;  /* 0x0000000913137223 */ /* 0x002fe2000000001a */
[-C--:B------:R-:W-:Y:S01]  /*1cf0*/  FFMA.RM R9, R25, R2.reuse, 12582913 ;  /* 0x4b40000119097423 */ /* 0x080fe20000004002 */
[----:B------:R-:W-:Y:S01]  /*1d00*/  FFMA R11, R18, 1.4426950216293334961, -R11 ;  /* 0x3fb8aa3b120b7823 */ /* 0x000fe2000000080b */
[-C--:B------:R-:W-:Y:S01]  /*1d10*/  FFMA.SAT R27, R24, R3.reuse, 0.5 ;  /* 0x3f000000181b7423 */ /* 0x080fe20000002003 */
[----:B------:R1:W3:Y:S01]  /*1d20*/  MUFU.EX2 R10, R21 ;  /* 0x00000015000a7308 */ /* 0x0002e20000000800 */
[----:B------:R-:W-:Y:S01]  /*1d30*/  SHF.L.U32 R12, R12, 0x17, RZ ;  /* 0x000000170c0c7819 */ /* 0x000fe200000006ff */
[----:B------:R-:W-:Y:S01]  /*1d40*/  FFMA R25, R18, 1.925963033500011079e-08, R11 ;  /* 0x32a5706012197823 */ /* 0x000fe2000000000b */
[----:B------:R-:W-:Y:S01]  /*1d50*/  FFMA.RM R11, R27, R2, 12582913 ;  /* 0x4b4000011b0b7423 */ /* 0x000fe20000004002 */
[----:B------:R-:W-:Y:S01]  /*1d60*/  SHF.L.U32 R18, R6, 0x17, RZ ;  /* 0x0000001706127819 */ /* 0x000fe200000006ff */
[----:B------:R-:W-:Y:S01]  /*1d70*/  FFMA.SAT R3, R22, R3, 0.5 ;  /* 0x3f00000016037423 */ /* 0x000fe20000002003 */
[----:B------:R-:W-:Y:S01]  /*1d80*/  SHF.L.U32 R16, R16, 0x17, RZ ;  /* 0x0000001710107819 */ /* 0x000fe200000006ff */
[----:B------:R-:W-:Y:S01]  /*1d90*/  FADD R27, R11, -12583039 ;  /* 0xcb40007f0b1b7421 */ /* 0x000fe20000000000 */
[----:B------:R-:W4:Y:S01]  /*1da0*/  MUFU.EX2 R0, R28 ;  /* 0x0000001c00007308 */ /* 0x000f220000000800 */
[----:B-1----:R-:W-:Y:S01]  /*1db0*/  FADD R21, R9, -12583039 ;  /* 0xcb40007f09157421 */ /* 0x002fe20000000000 */
[----:B--2---:R-:W-:Y:S01]  /*1dc0*/  FFMA R14, R18, R14, R19 ;  /* 0x0000000e120e7223 */ /* 0x004fe20000000013 */
[----:B------:R-:W-:Y:S01]  /*1dd0*/  FFMA R27, R24, 1.4426950216293334961, -R27 ;  /* 0x3fb8aa3b181b7823 */ /* 0x000fe2000000081b */
[----:B------:R-:W-:Y:S01]  /*1de0*/  FFMA.RM R2, R3, R2, 12582913 ;  /* 0x4b40000103027423 */ /* 0x000fe20000004002 */
[----:B------:R-:W-:Y:S01]  /*1df0*/  FFMA R21, R20, 1.4426950216293334961, -R21 ;  /* 0x3fb8aa3b14157823 */ /* 0x000fe20000000815 */
[----:B------:R-:W-:Y:S01]  /*1e00*/  SHF.L.U32 R8, R8, 0x17, RZ ;  /* 0x0000001708087819 */ /* 0x000fe200000006ff */
[----:B------:R-:W-:Y:S01]  /*1e10*/  FFMA R27, R24, 1.925963033500011079e-08, R27 ;  /* 0x32a57060181b7823 */ /* 0x000fe2000000001b */
[----:B------:R-:W1:Y:S01]  /*1e20*/  MUFU.EX2 R4, R23 ;  /* 0x0000001700047308 */ /* 0x000e620000000800 */
[----:B------:R-:W-:Y:S01]  /*1e30*/  FFMA R20, R20, 1.925963033500011079e-08, R21 ;  /* 0x32a5706014147823 */ /* 0x000fe20000000015 */
[----:B------:R-:W-:Y:S01]  /*1e40*/  SHF.L.U32 R21, R7, 0x17, RZ ;  /* 0x0000001707157819 */ /* 0x000fe200000006ff */
[----:B------:R-:W-:Y:S01]  /*1e50*/  FADD R5, R2, -12583039 ;  /* 0xcb40007f02057421 */ /* 0x000fe20000000000 */
[----:B------:R-:W-:-:S02]  /*1e60*/  SHF.L.U32 R9, R9, 0x17, RZ ;  /* 0x0000001709097819 */ /* 0x000fc400000006ff */
[----:B------:R-:W-:Y:S01]  /*1e70*/  SHF.L.U32 R11, R11, 0x17, RZ ;  /* 0x000000170b0b7819 */ /* 0x000fe200000006ff */
[----:B0-----:R-:W-:Y:S01]  /*1e80*/  FFMA R15, R21, R15, R14 ;  /* 0x0000000f150f7223 */ /* 0x001fe2000000000e */
[----:B------:R-:W0:Y:S01]  /*1e90*/  MUFU.EX2 R6, R25 ;  /* 0x0000001900067308 */ /* 0x000e220000000800 */
[----:B------:R-:W-:Y:S01]  /*1ea0*/  SHF.L.U32 R14, R13, 0x17, RZ ;  /* 0x000000170d0e7819 */ /* 0x000fe200000006ff */
[----:B------:R-:W-:Y:S01]  /*1eb0*/  FFMA R5, R22, 1.4426950216293334961, -R5 ;  /* 0x3fb8aa3b16057823 */ /* 0x000fe20000000805 */
[----:B---3--:R-:W-:-:S03]  /*1ec0*/  FFMA R15, R12, R10, R15 ;  /* 0x0000000a0c0f7223 */ /* 0x008fc6000000000f */
[----:B------:R-:W-:Y:S01]  /*1ed0*/  FFMA R5, R22, 1.925963033500011079e-08, R5 ;  /* 0x32a5706016057823 */ /* 0x000fe20000000005 */
[----:B----4-:R-:W-:Y:S01]  /*1ee0*/  FFMA R15, R14, R0, R15 ;  /* 0x000000000e0f7223 */ /* 0x010fe2000000000f */
[----:B------:R-:W2:Y:S01]  /*1ef0*/  MUFU.EX2 R7, R20 ;  /* 0x0000001400077308 */ /* 0x000ea20000000800 */
[----:B------:R-:W-:Y:S02]  /*1f00*/  SHF.L.U32 R0, R2, 0x17, RZ ;  /* 0x0000001702007819 */ /* 0x000fe400000006ff */
[----:B-1----:R-:W-:-:S05]  /*1f10*/  FFMA R15, R16, R4, R15 ;  /* 0x00000004100f7223 */ /* 0x002fca000000000f */
[----:B------:R-:W1:Y:S01]  /*1f20*/  MUFU.EX2 R27, R27 ;  /* 0x0000001b001b7308 */ /* 0x000e620000000800 */
[----:B0-----:R-:W-:-:S07]  /*1f30*/  FFMA R6, R8, R6, R15 ;  /* 0x0000000608067223 */ /* 0x001fce000000000f */
[----:B------:R-:W0:Y:S01]  /*1f40*/  MUFU.EX2 R5, R5 ;  /* 0x0000000500057308 */ /* 0x000e220000000800 */
[----:B--2---:R-:W-:-:S04]  /*1f50*/  FFMA R6, R9, R7, R6 ;  /* 0x0000000709067223 */ /* 0x004fc80000000006 */
[----:B-1----:R-:W-:-:S04]  /*1f60*/  FFMA R3, R11, R27, R6 ;  /* 0x0000001b0b037223 */ /* 0x002fc80000000006 */
[----:B------:R-:W1:Y:S01]  /*1f70*/  MUFU.RCP R4, R3 ;  /* 0x0000000300047308 */ /* 0x000e620000001000 */
[----:B0-----:R-:W-:-:S07]  /*1f80*/  FMUL R0, R0, R5 ;  /* 0x0000000500007220 */ /* 0x001fce0000400000 */
        /* <DEDUP_REMOVED lines=8> */
[----:B------:R-:W-:Y:S05]  /*2010*/  CALL.REL.NOINC `($__internal_3_$__cuda_sm3x_div_rn_noftz_f32_slowpath) ;  /* 0x0000000000187944 */ /* 0x000fea0003c00000 */
[----:B------:R-:W-:-:S07]  /*2020*/  MOV R7, R0 ;  /* 0x0000000000077202 */ /* 0x000fce0000000f00 */
.L_x_65:
[----:B------:R-:W-:Y:S05]  /*2030*/  BSYNC.RECONVERGENT B0 ;  /* 0x0000000000007941 */ /* 0x000fea0003800200 */
.L_x_64:
[----:B------:R-:W0:Y:S02]  /*2040*/  LDC.64 R2, c[0x0][0x3b0] ;  /* 0x0000ec00ff027b82 */ /* 0x000e240000000a00 */
[----:B0-----:R-:W-:-:S05]  /*2050*/  IMAD.WIDE R2, R17, 0x4, R2 ;  /* 0x0000000411027825 */ /* 0x001fca00078e0202 */
[----:B------:R-:W-:Y:S01]  /*2060*/  STG.E desc[UR10][R2.64], R7 ;  /* 0x0000000702007986 */ /* 0x000fe2000c10190a */
[----:B------:R-:W-:Y:S05]  /*2070*/  EXIT ;  /* 0x000000000000794d */ /* 0x000fea0003800000 */
        .weak           $__internal_3_$__cuda_sm3x_div_rn_noftz_f32_slowpath
        .type           $__internal_3_$__cuda_sm3x_div_rn_noftz_f32_slowpath,@function
        .size           $__internal_3_$__cuda_sm3x_div_rn_noftz_f32_slowpath,(.L_x_81 - $__internal_3_$__cuda_sm3x_div_rn_noftz_f32_slowpath)
$__internal_3_$__cuda_sm3x_div_rn_noftz_f32_slowpath:
[----:B------:R-:W-:Y:S01]  /*2080*/  SHF.R.U32.HI R5, RZ, 0x17, R3 ;  /* 0x00000017ff057819 */ /* 0x000fe20000011603 */
[----:B------:R-:W-:Y:S01]  /*2090*/  BSSY.RECONVERGENT B1, `(.L_x_66) ;  /* 0x0000064000017945 */ /* 0x000fe20003800200 */
[----:B------:R-:W-:Y:S02]  /*20a0*/  SHF.R.U32.HI R4, RZ, 0x17, R0 ;  /* 0x00000017ff047819 */ /* 0x000fe40000011600 */
[----:B------:R-:W-:Y:S02]  /*20b0*/  LOP3.LUT R5, R5, 0xff, RZ, 0xc0, !PT ;  /* 0x000000ff05057812 */ /* 0x000fe400078ec0ff */
[----:B------:R-:W-:Y:S02]  /*20c0*/  LOP3.LUT R10, R4, 0xff, RZ, 0xc0, !PT ;  /* 0x000000ff040a7812 */ /* 0x000fe400078ec0ff */
[----:B------:R-:W-:Y:S02]  /*20d0*/  IADD3 R8, PT, PT, R5, -0x1, RZ ;  /* 0xffffffff05087810 */ /* 0x000fe40007ffe0ff */
[----:B------:R-:W-:-:S02]  /*20e0*/  IADD3 R9, PT, PT, R10, -0x1, RZ ;  /* 0xffffffff0a097810 */ /* 0x000fc40007ffe0ff */
[----:B------:R-:W-:Y:S02]  /*20f0*/  ISETP.GT.U32.AND P0, PT, R8, 0xfd, PT ;  /* 0x000000fd0800780c */ /* 0x000fe40003f04070 */
[----:B------:R-:W-:Y:S02]  /*2100*/  MOV R4, R0 ;  /* 0x0000000000047202 */ /* 0x000fe40000000f00 */
[----:B------:R-:W-:Y:S02]  /*2110*/  ISETP.GT.U32.OR P0, PT, R9, 0xfd, P0 ;  /* 0x000000fd0900780c */ /* 0x000fe40000704470 */
[----:B------:R-:W-:-:S11]  /*2120*/  MOV R7, R3 ;  /* 0x0000000300077202 */ /* 0x000fd60000000f00 */
        /* <DEDUP_REMOVED lines=25> */
.L_x_67:
[----:B------:R-:W-:Y:S01]  /*22c0*/  LEA R0, R5, 0xc0800000, 0x17 ;  /* 0xc080000005007811 */ /* 0x000fe200078eb8ff */
[----:B------:R-:W-:Y:S01]  /*22d0*/  BSSY.RECONVERGENT B2, `(.L_x_72) ;  /* 0x0000036000027945 */ /* 0x000fe20003800200 */
[----:B------:R-:W-:Y:S02]  /*22e0*/  IADD3 R3, PT, PT, R10, -0x7f, RZ ;  /* 0xffffff810a037810 */ /* 0x000fe40007ffe0ff */
[----:B------:R-:W-:Y:S02]  /*22f0*/  IADD3 R7, PT, PT, -R0, R7, RZ ;  /* 0x0000000700077210 */ /* 0x000fe40007ffe1ff */
[C---:B------:R-:W-:Y:S01]  /*2300*/  IADD3 R5, PT, PT, R3.reuse, 0x7f, -R5 ;  /* 0x0000007f03057810 */ /* 0x040fe20007ffe805 */
[----:B------:R-:W-:Y:S01]  /*2310*/  IMAD R0, R3, -0x800000, R4 ;  /* 0xff80000003007824 */ /* 0x000fe200078e0204 */
[----:B------:R-:W0:Y:S01]  /*2320*/  MUFU.RCP R8, R7 ;  /* 0x0000000700087308 */ /* 0x000e220000001000 */
[----:B------:R-:W-:Y:S01]  /*2330*/  FADD.FTZ R9, -R7, -RZ ;  /* 0x800000ff07097221 */ /* 0x000fe20000010100 */
[----:B------:R-:W-:-:S03]  /*2340*/  IADD3 R5, PT, PT, R5, R6, RZ ;  /* 0x0000000605057210 */ /* 0x000fc60007ffe0ff */
[----:B0-----:R-:W-:-:S04]  /*2350*/  FFMA R11, R8, R9, 1 ;  /* 0x3f800000080b7423 */ /* 0x001fc80000000009 */
[----:B------:R-:W-:-:S04]  /*2360*/  FFMA R13, R8, R11, R8 ;  /* 0x0000000b080d7223 */ /* 0x000fc80000000008 */
[----:B------:R-:W-:-:S04]  /*2370*/  FFMA R4, R0, R13, RZ ;  /* 0x0000000d00047223 */ /* 0x000fc800000000ff */
[----:B------:R-:W-:-:S04]  /*2380*/  FFMA R11, R9, R4, R0 ;  /* 0x00000004090b7223 */ /* 0x000fc80000000000 */
[----:B------:R-:W-:-:S04]  /*2390*/  FFMA R4, R13, R11, R4 ;  /* 0x0000000b0d047223 */ /* 0x000fc80000000004 */
[----:B------:R-:W-:-:S04]  /*23a0*/  FFMA R9, R9, R4, R0 ;  /* 0x0000000409097223 */ /* 0x000fc80000000000 */
        /* <DEDUP_REMOVED lines=14> */
[-CC-:B------:R-:W-:Y:S01]  /*2490*/  FFMA.RZ R3, R13, R9.reuse, R4.reuse ;  /* 0x000000090d037223 */ /* 0x180fe2000000c004 */
[C---:B------:R-:W-:Y:S02]  /*24a0*/  IADD3 R6, PT, PT, R7.reuse, 0x20, RZ ;  /* 0x0000002007067810 */ /* 0x040fe40007ffe0ff */
[----:B------:R-:W-:Y:S02]  /*24b0*/  ISETP.NE.AND P2, PT, R7, RZ, PT ;  /* 0x000000ff0700720c */ /* 0x000fe40003f45270 */
[----:B------:R-:W-:Y:S01]  /*24c0*/  LOP3.LUT R5, R3, 0x7fffff, RZ, 0xc0, !PT ;  /* 0x007fffff03057812 */ /* 0x000fe200078ec0ff */
[CCC-:B------:R-:W-:Y:S01]  /*24d0*/  FFMA.RP R3, R13.reuse, R9.reuse, R4.reuse ;  /* 0x000000090d037223 */ /* 0x1c0fe20000008004 */
[----:B------:R-:W-:Y:S01]  /*24e0*/  FFMA.RM R4, R13, R9, R4 ;  /* 0x000000090d047223 */ /* 0x000fe20000004004 */
[----:B------:R-:W-:Y:S02]  /*24f0*/  ISETP.NE.AND P1, PT, R7, RZ, PT ;  /* 0x000000ff0700720c */ /* 0x000fe40003f25270 */
[----:B------:R-:W-:-:S02]  /*2500*/  LOP3.LUT R5, R5, 0x800000, RZ, 0xfc, !PT ;  /* 0x0080000005057812 */ /* 0x000fc400078efcff */
[----:B------:R-:W-:Y:S02]  /*2510*/  IADD3 R7, PT, PT, -R7, RZ, RZ ;  /* 0x000000ff07077210 */ /* 0x000fe40007ffe1ff */
[----:B------:R-:W-:Y:S02]  /*2520*/  SHF.L.U32 R6, R5, R6, RZ ;  /* 0x0000000605067219 */ /* 0x000fe400000006ff */
[----:B------:R-:W-:Y:S02]  /*2530*/  FSETP.NEU.FTZ.AND P0, PT, R3, R4, PT ;  /* 0x000000040300720b */ /* 0x000fe40003f1d000 */
[----:B------:R-:W-:Y:S02]  /*2540*/  SEL R4, R7, RZ, P2 ;  /* 0x000000ff07047207 */ /* 0x000fe40001000000 */
[----:B------:R-:W-:Y:S02]  /*2550*/  ISETP.NE.AND P1, PT, R6, RZ, P1 ;  /* 0x000000ff0600720c */ /* 0x000fe40000f25270 */
[----:B------:R-:W-:-:S02]  /*2560*/  SHF.R.U32.HI R4, RZ, R4, R5 ;  /* 0x00000004ff047219 */ /* 0x000fc40000011605 */
[----:B------:R-:W-:Y:S02]  /*2570*/  PLOP3.LUT P0, PT, P0, P1, PT, 0xf8, 0x8f ;  /* 0x00000000008f781c */ /* 0x000fe40000703f70 */
[----:B------:R-:W-:Y:S02]  /*2580*/  SHF.R.U32.HI R6, RZ, 0x1, R4 ;  /* 0x00000001ff067819 */ /* 0x000fe40000011604 */
[----:B------:R-:W-:-:S04]  /*2590*/  SEL R3, RZ, 0x1, !P0 ;  /* 0x00000001ff037807 */ /* 0x000fc80004000000 */
[----:B------:R-:W-:-:S04]  /*25a0*/  LOP3.LUT R3, R3, 0x1, R6, 0xf8, !PT ;  /* 0x0000000103037812 */ /* 0x000fc800078ef806 */
[----:B------:R-:W-:-:S04]  /*25b0*/  LOP3.LUT R3, R3, R4, RZ, 0xc0, !PT ;  /* 0x0000000403037212 */ /* 0x000fc800078ec0ff */
[----:B------:R-:W-:-:S04]  /*25c0*/  IADD3 R3, PT, PT, R6, R3, RZ ;  /* 0x0000000306037210 */ /* 0x000fc80007ffe0ff */
[----:B------:R-:W-:Y:S01]  /*25d0*/  LOP3.LUT R0, R3, R0, RZ, 0xfc, !PT ;  /* 0x0000000003007212 */ /* 0x000fe200078efcff */
[----:B------:R-:W-:Y:S06]  /*25e0*/  BRA `(.L_x_75) ;  /* 0x0000000000107947 */ /* 0x000fec0003800000 */
.L_x_74:
[----:B------:R-:W-:-:S04]  /*25f0*/  LOP3.LUT R0, R0, 0x80000000, RZ, 0xc0, !PT ;  /* 0x8000000000007812 */ /* 0x000fc800078ec0ff */
[----:B------:R-:W-:Y:S01]  /*2600*/  LOP3.LUT R0, R0, 0x7f800000, RZ, 0xfc, !PT ;  /* 0x7f80000000007812 */ /* 0x000fe200078efcff */
[----:B------:R-:W-:Y:S06]  /*2610*/  BRA `(.L_x_75) ;  /* 0x0000000000047947 */ /* 0x000fec0003800000 */
.L_x_73:
[----:B------:R-:W-:-:S07]  /*2620*/  LEA R0, R5, R0, 0x17 ;  /* 0x0000000005007211 */ /* 0x000fce00078eb8ff */
.L_x_75:
[----:B------:R-:W-:Y:S05]  /*2630*/  BSYNC.RECONVERGENT B2 ;  /* 0x0000000000027941 */ /* 0x000fea0003800200 */
.L_x_72:
[----:B------:R-:W-:Y:S05]  /*2640*/  BRA `(.L_x_76) ;  /* 0x0000000000207947 */ /* 0x000fea0003800000 */
.L_x_71:
[----:B------:R-:W-:-:S04]  /*2650*/  LOP3.LUT R0, R7, 0x80000000, R4, 0x48, !PT ;  /* 0x8000000007007812 */ /* 0x000fc800078e4804 */
[----:B------:R-:W-:Y:S01]  /*2660*/  LOP3.LUT R0, R0, 0x7f800000, RZ, 0xfc, !PT ;  /* 0x7f80000000007812 */ /* 0x000fe200078efcff */
[----:B------:R-:W-:Y:S06]  /*2670*/  BRA `(.L_x_76) ;  /* 0x0000000000147947 */ /* 0x000fec0003800000 */
.L_x_70:
[----:B------:R-:W-:Y:S01]  /*2680*/  LOP3.LUT R0, R7, 0x80000000, R4, 0x48, !PT ;  /* 0x8000000007007812 */ /* 0x000fe200078e4804 */
[----:B------:R-:W-:Y:S06]  /*2690*/  BRA `(.L_x_76) ;  /* 0x00000000000c7947 */ /* 0x000fec0003800000 */
.L_x_69:
[----:B------:R-:W0:Y:S01]  /*26a0*/  MUFU.RSQ R0, -QNAN ;  /* 0xffc0000000007908 */ /* 0x000e220000001400 */
[----:B------:R-:W-:Y:S05]  /*26b0*/  BRA `(.L_x_76) ;  /* 0x0000000000047947 */ /* 0x000fea0003800000 */
.L_x_68:
[----:B------:R-:W-:-:S07]  /*26c0*/  FADD.FTZ R0, R0, R3 ;  /* 0x0000000300007221 */ /* 0x000fce0000010000 */
.L_x_76:
[----:B------:R-:W-:Y:S05]  /*26d0*/  BSYNC.RECONVERGENT B1 ;  /* 0x0000000000017941 */ /* 0x000fea0003800200 */
.L_x_66:
[----:B------:R-:W-:-:S04]  /*26e0*/  HFMA2 R3, -RZ, RZ, 0, 0 ;  /* 0x00000000ff037431 */ /* 0x000fc800000001ff */
[----:B0-----:R-:W-:Y:S05]  /*26f0*/  RET.REL.NODEC R2 `(_Z15forward_softmaxiiiPfS_S_S_S_) ;  /* 0xffffffd802407950 */ /* 0x001fea0003c3ffff */
.L_x_77:
        /* <DEDUP_REMOVED lines=16> */
.L_x_81:


//--------------------- .nv.global.init           --------------------------
	.section	.nv.global.init,"aw",@progbits
	.align	4
.nv.global.init:
	.type		mrg32k3aM1SubSeq,@object
	.size		mrg32k3aM1SubSeq,(mrg32k3aM2SubSeq - mrg32k3aM1SubSeq)
mrg32k3aM1SubSeq:
        /*0000*/ 	.byte	0x0b, 0xcc, 0xee, 0x04, 0x73, 0x29, 0x8b, 0x6f, 0xf6, 0x53, 0x03, 0xf6, 0x23, 0xf6, 0xea, 0xda
        /* <DEDUP_REMOVED lines=125> */
	.type		mrg32k3aM2SubSeq,@object
	.size		mrg32k3aM2SubSeq,(mrg32k3aM1 - mrg32k3aM2SubSeq)
mrg32k3aM2SubSeq:
        /* <DEDUP_REMOVED lines=126> */
	.type		mrg32k3aM1,@object
	.size		mrg32k3aM1,(mrg32k3aM1Seq - mrg32k3aM1)
mrg32k3aM1:
        /* <DEDUP_REMOVED lines=144> */
	.type		mrg32k3aM1Seq,@object
	.size		mrg32k3aM1Seq,(mrg32k3aM2 - mrg32k3aM1Seq)
mrg32k3aM1Seq:
        /* <DEDUP_REMOVED lines=144> */
	.type		mrg32k3aM2,@object
	.size		mrg32k3aM2,(mrg32k3aM2Seq - mrg32k3aM2)
mrg32k3aM2:
        /* <DEDUP_REMOVED lines=144> */
	.type		mrg32k3aM2Seq,@object
	.size		mrg32k3aM2Seq,(precalc_xorwow_matrix - mrg32k3aM2Seq)
mrg32k3aM2Seq:
        /* <DEDUP_REMOVED lines=144> */
	.type		precalc_xorwow_matrix,@object
	.size		precalc_xorwow_matrix,(precalc_xorwow_offset_matrix - precalc_xorwow_matrix)
precalc_xorwow_matrix:
        /* <DEDUP_REMOVED lines=6400> */
	.type		precalc_xorwow_offset_matrix,@object
	.size		precalc_xorwow_offset_matrix,(.L_1 - precalc_xorwow_offset_matrix)
precalc_xorwow_offset_matrix:
        /* <DEDUP_REMOVED lines=6400> */
.L_1:


//--------------------- .nv.shared.reserved.0     --------------------------
	.section	.nv.shared.reserved.0,"aw",@nobits
	.weak		__nv_reservedSMEM_offset_0_alias
	.size		__nv_reservedSMEM_offset_0_alias, 0, 64
	.other		__nv_reservedSMEM_offset_0_alias,@"STO_CUDA_RESERVED_SHARED STV_DEFAULT"
__nv_reservedSMEM_offset_0_alias:
	.zero		0
	.zero		64


//--------------------- .nv.shared._Z6z_gradiiiPKfPfS1_S0_ --------------------------
	.section	.nv.shared._Z6z_gradiiiPKfPfS1_S0_,"aw",@nobits
	.sectionflags	@""
	.align	4
.nv.shared._Z6z_gradiiiPKfPfS1_S0_:
	.zero		3584


//--------------------- .nv.shared._Z12forward_reluiiiPKfPfS1_S1_ --------------------------
	.section	.nv.shared._Z12forward_reluiiiPKfPfS1_S1_,"aw",@nobits
	.sectionflags	@""
	.align	4
.nv.shared._Z12forward_reluiiiPKfPfS1_S1_:
	.zero		3584


//--------------------- .nv.shared._Z15forward_softmaxiiiPfS_S_S_S_ --------------------------
	.section	.nv.shared._Z15forward_softmaxiiiPfS_S_S_S_,"aw",@nobits
	.sectionflags	@""
	.align	4
.nv.shared._Z15forward_softmaxiiiPfS_S_S_S_:
	.zero		3584


//--------------------- .nv.constant0._Z9init_biasiPf --------------------------
	.section	.nv.constant0._Z9init_biasiPf,"a",@progbits
	.sectionflags	@""
	.align	4
.nv.constant0._Z9init_biasiPf:
	.zero		912


//--------------------- .nv.constant0._Z11init_weightiiPf --------------------------
	.section	.nv.constant0._Z11init_weightiiPf,"a",@progbits
	.sectionflags	@""
	.align	4
.nv.constant0._Z11init_weightiiPf:
	.zero		912


//--------------------- .nv.constant0._Z26cross_entropy_softmax_gradiiPKfS0_Pf --------------------------
	.section	.nv.constant0._Z26cross_entropy_softmax_gradiiPKfS0_Pf,"a",@progbits
	.sectionflags	@""
	.align	4
.nv.constant0._Z26cross_entropy_softmax_gradiiPKfS0_Pf:
	.zero		928


//--------------------- .nv.constant0._Z13cross_entropyiiPKfS0_Pf --------------------------
	.section	.nv.constant0._Z13cross_entropyiiPKfS0_Pf,"a",@progbits
	.sectionflags	@""
	.align	4
.nv.constant0._Z13cross_entropyiiPKfS0_Pf:
	.zero		928


//--------------------- .nv.constant0._Z12update_layeriiifPfS_PKfS1_ --------------------------
	.section	.nv.constant0._Z12update_layeriiifPfS_PKfS1_,"a",@progbits
	.sectionflags	@""
	.align	4
.nv.constant0._Z12update_layeriiifPfS_PKfS1_:
	.zero		944


//--------------------- .nv.constant0._Z6z_gradiiiPKfPfS1_S0_ --------------------------
	.section	.nv.constant0._Z6z_gradiiiPKfPfS1_S0_,"a",@progbits
	.sectionflags	@""
	.align	4
.nv.constant0._Z6z_gradiiiPKfPfS1_S0_:
	.zero		944


//--------------------- .nv.constant0._Z12forward_reluiiiPKfPfS1_S1_ --------------------------
	.section	.nv.constant0._Z12forward_reluiiiPKfPfS1_S1_,"a",@progbits
	.sectionflags	@""
	.align	4
.nv.constant0._Z12forward_reluiiiPKfPfS1_S1_:
	.zero		944


//--------------------- .nv.constant0._Z15forward_softmaxiiiPfS_S_S_S_ --------------------------
	.section	.nv.constant0._Z15forward_softmaxiiiPfS_S_S_S_,"a",@progbits
	.sectionflags	@""
	.align	4
.nv.constant0._Z15forward_softmaxiiiPfS_S_S_S_:
	.zero		952


//--------------------- SYMBOLS --------------------------

	.type		.nv.reservedSmem.offset0,@object
	.size		.nv.reservedSmem.offset0,0x4
	.type		.nv.reservedSmem.cap,@object
	.size		.nv.reservedSmem.cap,0x4
